	.target	sm_80

	.elftype	@"ET_EXEC"


//--------------------- .note.nv.tkinfo           --------------------------
	.section	.note.nv.tkinfo,"",@"SHT_NOTE"
	.sectionflags	@"SHF_NOTE_NV_TKINFO"
	.tkinfo
        /*0018*/ 	.word	0x00000002
        /*0030*/ 	.string	""
        /*0030*/ 	.string	"ptxas"
        /*0030*/ 	.string	"Cuda compilation tools, release 13.0, V13.0.88"
        /*0030*/ 	.string	"Build cuda_13.0.r13.0/compiler.36424714_0"
        /*0030*/ 	.string	"-v  -suppress-debug-info  -lineinfo  -arch sm_80 "



//--------------------- .note.nv.cuinfo           --------------------------
	.section	.note.nv.cuinfo,"",@"SHT_NOTE"
	.sectionflags	@"SHF_NOTE_NV_CUINFO"
        /*0018*/ 	.short	0x0002
        /*001a*/ 	.short	0x0050
        /*001c*/ 	.short	0x0082
	.zero		2


//--------------------- .nv.info                  --------------------------
	.section	.nv.info,"",@"SHT_CUDA_INFO"
	.align	4


	//----- nvinfo : EIATTR_REGCOUNT
	.align		4
        /*0000*/ 	.byte	0x04, 0x2f
        /*0002*/ 	.short	(.L_1 - .L_0)
	.align		4
.L_0:
        /*0004*/ 	.word	index@(matmul_kernel)
        /*0008*/ 	.word	0x00000020


	//----- nvinfo : EIATTR_FRAME_SIZE
	.align		4
.L_1:
        /*000c*/ 	.byte	0x04, 0x11
        /*000e*/ 	.short	(.L_3 - .L_2)
	.align		4
.L_2:
        /*0010*/ 	.word	index@(matmul_kernel)
        /*0014*/ 	.word	0x00002fa8


	//----- nvinfo : EIATTR_MIN_STACK_SIZE
	.align		4
.L_3:
        /*0018*/ 	.byte	0x04, 0x12
        /*001a*/ 	.short	(.L_5 - .L_4)
	.align		4
.L_4:
        /*001c*/ 	.word	index@(matmul_kernel)
        /*0020*/ 	.word	0x00002fa8
.L_5:


//--------------------- .nv.info.matmul_kernel    --------------------------
	.section	.nv.info.matmul_kernel,"",@"SHT_CUDA_INFO"
	.sectionflags	@""
	.align	4


	//----- nvinfo : EIATTR_CUDA_API_VERSION
	.align		4
        /*0000*/ 	.byte	0x04, 0x37
        /*0002*/ 	.short	(.L_7 - .L_6)
.L_6:
        /*0004*/ 	.word	0x00000082


	//----- nvinfo : EIATTR_SW2861232_WAR
	.align		4
.L_7:
        /*0008*/ 	.byte	0x01, 0x35
	.zero		2


	//----- nvinfo : EIATTR_PARAM_CBANK
	.align		4
        /*000c*/ 	.byte	0x04, 0x0a
        /*000e*/ 	.short	(.L_9 - .L_8)
	.align		4
.L_8:
        /*0010*/ 	.word	index@(.nv.constant0.matmul_kernel)
        /*0014*/ 	.short	0x0160
        /*0016*/ 	.short	0x0050


	//----- nvinfo : EIATTR_CBANK_PARAM_SIZE
	.align		4
.L_9:
        /*0018*/ 	.byte	0x03, 0x19
        /*001a*/ 	.short	0x0050


	//----- nvinfo : EIATTR_KPARAM_INFO
	.align		4
        /*001c*/ 	.byte	0x04, 0x17
        /*001e*/ 	.short	(.L_11 - .L_10)
.L_10:
        /*0020*/ 	.word	0x00000000
        /*0024*/ 	.short	0x000d
        /*0026*/ 	.short	0x0048
        /*0028*/ 	.byte	0x00, 0xf4, 0x21, 0x00


	//----- nvinfo : EIATTR_KPARAM_INFO
	.align		4
.L_11:
        /*002c*/ 	.byte	0x04, 0x17
        /*002e*/ 	.short	(.L_13 - .L_12)
.L_12:
        /*0030*/ 	.word	0x00000000
        /*0034*/ 	.short	0x000c
        /*0036*/ 	.short	0x0040
        /*0038*/ 	.byte	0x00, 0xf4, 0x21, 0x00


	//----- nvinfo : EIATTR_KPARAM_INFO
	.align		4
.L_13:
        /*003c*/ 	.byte	0x04, 0x17
        /*003e*/ 	.short	(.L_15 - .L_14)
.L_14:
        /*0040*/ 	.word	0x00000000
        /*0044*/ 	.short	0x000b
        /*0046*/ 	.short	0x0038
        /*0048*/ 	.byte	0x00, 0xf0, 0x11, 0x00


	//----- nvinfo : EIATTR_KPARAM_INFO
	.align		4
.L_15:
        /*004c*/ 	.byte	0x04, 0x17
        /*004e*/ 	.short	(.L_17 - .L_16)
.L_16:
        /*0050*/ 	.word	0x00000000
        /*0054*/ 	.short	0x000a
        /*0056*/ 	.short	0x0034
        /*0058*/ 	.byte	0x00, 0xf0, 0x11, 0x00


	//----- nvinfo : EIATTR_KPARAM_INFO
	.align		4
.L_17:
        /*005c*/ 	.byte	0x04, 0x17
        /*005e*/ 	.short	(.L_19 - .L_18)
.L_18:
        /*0060*/ 	.word	0x00000000
        /*0064*/ 	.short	0x0009
        /*0066*/ 	.short	0x0030
        /*0068*/ 	.byte	0x00, 0xf0, 0x11, 0x00


	//----- nvinfo : EIATTR_KPARAM_INFO
	.align		4
.L_19:
        /*006c*/ 	.byte	0x04, 0x17
        /*006e*/ 	.short	(.L_21 - .L_20)
.L_20:
        /*0070*/ 	.word	0x00000000
        /*0074*/ 	.short	0x0008
        /*0076*/ 	.short	0x002c
        /*0078*/ 	.byte	0x00, 0xf0, 0x11, 0x00


	//----- nvinfo : EIATTR_KPARAM_INFO
	.align		4
.L_21:
        /*007c*/ 	.byte	0x04, 0x17
        /*007e*/ 	.short	(.L_23 - .L_22)
.L_22:
        /*0080*/ 	.word	0x00000000
        /*0084*/ 	.short	0x0007
        /*0086*/ 	.short	0x0028
        /*0088*/ 	.byte	0x00, 0xf0, 0x11, 0x00


	//----- nvinfo : EIATTR_KPARAM_INFO
	.align		4
.L_23:
        /*008c*/ 	.byte	0x04, 0x17
        /*008e*/ 	.short	(.L_25 - .L_24)
.L_24:
        /*0090*/ 	.word	0x00000000
        /*0094*/ 	.short	0x0006
        /*0096*/ 	.short	0x0024
        /*0098*/ 	.byte	0x00, 0xf0, 0x11, 0x00


	//----- nvinfo : EIATTR_KPARAM_INFO
	.align		4
.L_25:
        /*009c*/ 	.byte	0x04, 0x17
        /*009e*/ 	.short	(.L_27 - .L_26)
.L_26:
        /*00a0*/ 	.word	0x00000000
        /*00a4*/ 	.short	0x0005
        /*00a6*/ 	.short	0x0020
        /*00a8*/ 	.byte	0x00, 0xf0, 0x11, 0x00


	//----- nvinfo : EIATTR_KPARAM_INFO
	.align		4
.L_27:
        /*00ac*/ 	.byte	0x04, 0x17
        /*00ae*/ 	.short	(.L_29 - .L_28)
.L_28:
        /*00b0*/ 	.word	0x00000000
        /*00b4*/ 	.short	0x0004
        /*00b6*/ 	.short	0x001c
        /*00b8*/ 	.byte	0x00, 0xf0, 0x11, 0x00


	//----- nvinfo : EIATTR_KPARAM_INFO
	.align		4
.L_29:
        /*00bc*/ 	.byte	0x04, 0x17
        /*00be*/ 	.short	(.L_31 - .L_30)
.L_30:
        /*00c0*/ 	.word	0x00000000
        /*00c4*/ 	.short	0x0003
        /*00c6*/ 	.short	0x0018
        /*00c8*/ 	.byte	0x00, 0xf0, 0x11, 0x00


	//----- nvinfo : EIATTR_KPARAM_INFO
	.align		4
.L_31:
        /*00cc*/ 	.byte	0x04, 0x17
        /*00ce*/ 	.short	(.L_33 - .L_32)
.L_32:
        /*00d0*/ 	.word	0x00000000
        /*00d4*/ 	.short	0x0002
        /*00d6*/ 	.short	0x0010
        /*00d8*/ 	.byte	0x00, 0xf4, 0x21, 0x00


	//----- nvinfo : EIATTR_KPARAM_INFO
	.align		4
.L_33:
        /*00dc*/ 	.byte	0x04, 0x17
        /*00de*/ 	.short	(.L_35 - .L_34)
.L_34:
        /*00e0*/ 	.word	0x00000000
        /*00e4*/ 	.short	0x0001
        /*00e6*/ 	.short	0x0008
        /*00e8*/ 	.byte	0x00, 0xf4, 0x21, 0x00


	//----- nvinfo : EIATTR_KPARAM_INFO
	.align		4
.L_35:
        /*00ec*/ 	.byte	0x04, 0x17
        /*00ee*/ 	.short	(.L_37 - .L_36)
.L_36:
        /*00f0*/ 	.word	0x00000000
        /*00f4*/ 	.short	0x0000
        /*00f6*/ 	.short	0x0000
        /*00f8*/ 	.byte	0x00, 0xf4, 0x21, 0x00


	//----- nvinfo : EIATTR_MAXREG_COUNT
	.align		4
.L_37:
        /*00fc*/ 	.byte	0x03, 0x1b
        /*00fe*/ 	.short	0x0080


	//----- nvinfo : EIATTR_NUM_BARRIERS
	.align		4
        /*0100*/ 	.byte	0x02, 0x4c
        /*0102*/ 	.byte	0x01
	.zero		1


	//----- nvinfo : EIATTR_ANNOTATIONS
	.align		4
        /*0104*/ 	.byte	0x04, 0x55
        /*0106*/ 	.short	(.L_39 - .L_38)


	//   ....[0]....
.L_38:
        /*0108*/ 	.word	0x00000001
        /*010c*/ 	.byte	0x70, 0x00, 0x00, 0x00, 0x01, 0x00, 0x00, 0x00, 0xb0, 0x00, 0x00, 0x00, 0x01, 0x00, 0x00, 0x00
        /* <DEDUP_REMOVED lines=457> */
        /*1dac*/ 	.byte	0xd0, 0x8b, 0x00, 0x00


	//----- nvinfo : EIATTR_MERCURY_ISA_VERSION
	.align		4
.L_39:
        /*1db0*/ 	.byte	0x03, 0x5f
        /*1db2*/ 	.short	0x0000


	//----- nvinfo : EIATTR_EXIT_INSTR_OFFSETS
	.align		4
        /*1db4*/ 	.byte	0x04, 0x1c
        /*1db6*/ 	.short	(.L_41 - .L_40)


	//   ....[0]....
.L_40:
        /*1db8*/ 	.word	0x0003f6e0


	//   ....[1]....
        /*1dbc*/ 	.word	0x0003f710


	//----- nvinfo : EIATTR_REQNTID
	.align		4
.L_41:
        /*1dc0*/ 	.byte	0x04, 0x10
        /*1dc2*/ 	.short	(.L_43 - .L_42)
.L_42:
        /*1dc4*/ 	.word	0x00000200
        /*1dc8*/ 	.word	0x00000001
        /*1dcc*/ 	.word	0x00000001
.L_43:


//--------------------- .nv.callgraph             --------------------------
	.section	.nv.callgraph,"",@"SHT_CUDA_CALLGRAPH"
	.align	4
	.sectionentsize	8
	.align		4
        /*0000*/ 	.word	0x00000000
	.align		4
        /*0004*/ 	.word	0xffffffff
	.align		4
        /*0008*/ 	.word	0x00000000
	.align		4
        /*000c*/ 	.word	0xfffffffe
	.align		4
        /*0010*/ 	.word	0x00000000
	.align		4
        /*0014*/ 	.word	0xfffffffd
	.align		4
        /*0018*/ 	.word	0x00000000
	.align		4
        /*001c*/ 	.word	0xfffffffc


//--------------------- .nv.rel.action            --------------------------
	.section	.nv.rel.action,"",@"SHT_CUDA_RELOCINFO"
	.align	8
	.sectionentsize	8
        /*0000*/ 	.byte	0x73, 0x00, 0x00, 0x00, 0x00, 0x00, 0x00, 0x00, 0x00, 0x00, 0x00, 0x11, 0x25, 0x00, 0x05, 0x36


//--------------------- .nv.constant0.matmul_kernel --------------------------
	.section	.nv.constant0.matmul_kernel,"a",@progbits
	.sectionflags	@""
	.align	4
.nv.constant0.matmul_kernel:
	.zero		432


//--------------------- .text.matmul_kernel       --------------------------
	.section	.text.matmul_kernel,"ax",@progbits
	.sectioninfo	@"SHI_REGISTERS=32"
	.align	128
        .global         matmul_kernel
        .type           matmul_kernel,@function
        .size           matmul_kernel,(.L_x_4 - matmul_kernel)
        .other          matmul_kernel,@"STO_CUDA_ENTRY STV_DEFAULT"
matmul_kernel:
.text.matmul_kernel:
[----:B------:R-:W-:-:S04]  /*0000*/  IMAD.MOV.U32 R1, RZ, RZ, c[0x0][0x28] ;  /* 0x00000a00ff017624 */ /* 0x000fc800078e00ff */
[----:B------:R-:W-:Y:S01]  /*0010*/  IMAD.MOV.U32 R0, RZ, RZ, c[0x0][0x17c] ;  /* 0x00005f00ff007624 */ /* 0x000fe200078e00ff */
[----:B------:R-:W-:Y:S01]  /*0020*/  IADD3 R1, R1, -0x2fa8, RZ ;  /* 0xffffd05801017810 */ /* 0x000fe20007ffe0ff */
[----:B------:R-:W0:Y:S01]  /*0030*/  S2R R29, SR_TID.X ;  /* 0x00000000001d7919 */ /* 0x000e220000002100 */
[----:B------:R-:W-:Y:S01]  /*0040*/  ULDC.64 UR6, c[0x0][0x118] ;  /* 0x0000460000067ab9 */ /* 0x000fe20000000a00 */
[----:B------:R-:W-:Y:S01]  /*0050*/  CS2R R12, SRZ ;  /* 0x00000000000c7805 */ /* 0x000fe2000001ff00 */
[----:B------:R-:W-:Y:S01]  /*0060*/  IADD3 R0, R0, 0xff, RZ ;  /* 0x000000ff00007810 */ /* 0x000fe20007ffe0ff */
[----:B------:R-:W-:Y:S01]  /*0070*/  STL [R1+0x60], RZ ;  /* 0x000060ff01007387 */ /* 0x000fe20000100800 */
[----:B------:R-:W-:Y:S01]  /*0080*/  CS2R R14, SRZ ;  /* 0x00000000000e7805 */ /* 0x000fe2000001ff00 */
[----:B------:R-:W-:Y:S01]  /*0090*/  CS2R R16, SRZ ;  /* 0x0000000000107805 */ /* 0x000fe2000001ff00 */
[----:B------:R-:W-:Y:S01]  /*00a0*/  SHF.R.S32.HI R3, RZ, 0x1f, R0 ;  /* 0x0000001fff037819 */ /* 0x000fe20000011400 */
[----:B------:R-:W-:Y:S01]  /*00b0*/  STL [R1+0x64], RZ ;  /* 0x000064ff01007387 */ /* 0x000fe20000100800 */
[----:B------:R-:W-:Y:S01]  /*00c0*/  CS2R R18, SRZ ;  /* 0x0000000000127805 */ /* 0x000fe2000001ff00 */
[----:B------:R-:W-:Y:S01]  /*00d0*/  CS2R R20, SRZ ;  /* 0x0000000000147805 */ /* 0x000fe2000001ff00 */
[----:B------:R-:W-:Y:S01]  /*00e0*/  LEA.HI R3, R3, R0, RZ, 0x8 ;  /* 0x0000000003037211 */ /* 0x000fe200078f40ff */
[----:B------:R-:W-:Y:S01]  /*00f0*/  STL [R1+0x68], RZ ;  /* 0x000068ff01007387 */ /* 0x000fe20000100800 */
[----:B------:R-:W-:Y:S01]  /*0100*/  CS2R R22, SRZ ;  /* 0x0000000000167805 */ /* 0x000fe2000001ff00 */
[----:B------:R-:W-:Y:S01]  /*0110*/  CS2R R24, SRZ ;  /* 0x0000000000187805 */ /* 0x000fe2000001ff00 */
[----:B------:R-:W-:Y:S01]  /*0120*/  SHF.R.S32.HI R0, RZ, 0x8, R3 ;  /* 0x00000008ff007819 */ /* 0x000fe20000011403 */
[----:B------:R-:W-:Y:S01]  /*0130*/  STL [R1+0x6c], RZ ;  /* 0x00006cff01007387 */ /* 0x000fe20000100800 */
[----:B------:R-:W-:-:S03]  /*0140*/  CS2R R26, SRZ ;  /* 0x00000000001a7805 */ /* 0x000fc6000001ff00 */
[----:B------:R-:W-:Y:S01]  /*0150*/  IMAD.SHL.U32 R0, R0, 0x8, RZ ;  /* 0x0000000800007824 */ /* 0x000fe200078e00ff */
[----:B------:R-:W1:Y:S04]  /*0160*/  S2R R3, SR_CTAID.X ;  /* 0x0000000000037919 */ /* 0x000e680000002500 */
[-C--:B------:R-:W-:Y:S01]  /*0170*/  IABS R7, R0.reuse ;  /* 0x0000000000077213 */ /* 0x080fe20000000000 */
[----:B------:R-:W-:Y:S01]  /*0180*/  STL [R1+0x50], RZ ;  /* 0x000050ff01007387 */ /* 0x000fe20000100800 */
[----:B------:R-:W-:Y:S02]  /*0190*/  IABS R10, R0 ;  /* 0x00000000000a7213 */ /* 0x000fe40000000000 */
[----:B------:R-:W2:Y:S01]  /*01a0*/  I2F.RP R2, R7 ;  /* 0x0000000700027306 */ /* 0x000ea20000209400 */
[----:B------:R-:W-:Y:S04]  /*01b0*/  STL [R1+0x54], RZ ;  /* 0x000054ff01007387 */ /* 0x000fe80000100800 */
[----:B------:R-:W-:Y:S04]  /*01c0*/  STL [R1+0x58], RZ ;  /* 0x000058ff01007387 */ /* 0x000fe80000100800 */
[----:B------:R-:W-:Y:S04]  /*01d0*/  STL [R1+0x5c], RZ ;  /* 0x00005cff01007387 */ /* 0x000fe80000100800 */
[----:B------:R-:W-:Y:S01]  /*01e0*/  STL [R1+0x40], RZ ;  /* 0x000040ff01007387 */ /* 0x000fe20000100800 */
[----:B--2---:R-:W2:Y:S01]  /*01f0*/  MUFU.RCP R2, R2 ;  /* 0x0000000200027308 */ /* 0x004ea20000001000 */
[----:B-1----:R-:W-:-:S02]  /*0200*/  IABS R8, R3 ;  /* 0x0000000300087213 */ /* 0x002fc40000000000 */
[----:B------:R-:W-:Y:S04]  /*0210*/  STL [R1+0x44], RZ ;  /* 0x000044ff01007387 */ /* 0x000fe80000100800 */
[----:B------:R-:W-:Y:S04]  /*0220*/  STL [R1+0x48], RZ ;  /* 0x000048ff01007387 */ /* 0x000fe80000100800 */
[----:B------:R-:W-:Y:S04]  /*0230*/  STL [R1+0x4c], RZ ;  /* 0x00004cff01007387 */ /* 0x000fe80000100800 */
[----:B------:R-:W-:Y:S01]  /*0240*/  STL [R1+0x30], RZ ;  /* 0x000030ff01007387 */ /* 0x000fe20000100800 */
[----:B--2---:R-:W-:Y:S01]  /*0250*/  IADD3 R4, R2, 0xffffffe, RZ ;  /* 0x0ffffffe02047810 */ /* 0x004fe20007ffe0ff */
[----:B------:R-:W-:-:S02]  /*0260*/  IMAD.MOV R2, RZ, RZ, -R10 ;  /* 0x000000ffff027224 */ /* 0x000fc400078e0a0a */
[----:B------:R-:W-:Y:S01]  /*0270*/  STL [R1+0x34], RZ ;  /* 0x000034ff01007387 */ /* 0x000fe20000100800 */
[----:B------:R1:W2:Y:S03]  /*0280*/  F2I.FTZ.U32.TRUNC.NTZ R5, R4 ;  /* 0x0000000400057305 */ /* 0x0002a6000021f000 */
[----:B------:R-:W-:Y:S04]  /*0290*/  STL [R1+0x38], RZ ;  /* 0x000038ff01007387 */ /* 0x000fe80000100800 */
[----:B------:R-:W-:Y:S01]  /*02a0*/  STL [R1+0x3c], RZ ;  /* 0x00003cff01007387 */ /* 0x000fe20000100800 */
[----:B-1----:R-:W-:-:S03]  /*02b0*/  IMAD.MOV.U32 R4, RZ, RZ, RZ ;  /* 0x000000ffff047224 */ /* 0x002fc600078e00ff */
[----:B------:R-:W-:Y:S04]  /*02c0*/  STL [R1+0x20], RZ ;  /* 0x000020ff01007387 */ /* 0x000fe80000100800 */
[----:B------:R-:W-:Y:S01]  /*02d0*/  STL [R1+0x24], RZ ;  /* 0x000024ff01007387 */ /* 0x000fe20000100800 */
[----:B--2---:R-:W-:-:S03]  /*02e0*/  IMAD.MOV R6, RZ, RZ, -R5 ;  /* 0x000000ffff067224 */ /* 0x004fc600078e0a05 */
[----:B------:R-:W-:Y:S01]  /*02f0*/  STL [R1+0x28], RZ ;  /* 0x000028ff01007387 */ /* 0x000fe20000100800 */
[----:B------:R-:W-:Y:S02]  /*0300*/  IMAD R9, R6, R7, RZ ;  /* 0x0000000706097224 */ /* 0x000fe400078e02ff */
[----:B------:R-:W-:Y:S01]  /*0310*/  IMAD.MOV.U32 R6, RZ, RZ, R8 ;  /* 0x000000ffff067224 */ /* 0x000fe200078e0008 */
[----:B------:R-:W-:Y:S01]  /*0320*/  STL [R1+0x2c], RZ ;  /* 0x00002cff01007387 */ /* 0x000fe20000100800 */
[----:B------:R-:W-:-:S03]  /*0330*/  IMAD.HI.U32 R5, R5, R9, R4 ;  /* 0x0000000905057227 */ /* 0x000fc600078e0004 */
[----:B------:R-:W-:Y:S03]  /*0340*/  STL [R1+0x10], RZ ;  /* 0x000010ff01007387 */ /* 0x000fe60000100800 */
[----:B------:R-:W-:Y:S01]  /*0350*/  IMAD.HI.U32 R5, R5, R6, RZ ;  /* 0x0000000605057227 */ /* 0x000fe200078e00ff */
[----:B------:R-:W-:Y:S03]  /*0360*/  STL [R1+0x14], RZ ;  /* 0x000014ff01007387 */ /* 0x000fe60000100800 */
[----:B------:R-:W-:Y:S01]  /*0370*/  IMAD R2, R5, R2, R6 ;  /* 0x0000000205027224 */ /* 0x000fe200078e0206 */
[----:B------:R-:W-:Y:S04]  /*0380*/  STL [R1+0x18], RZ ;  /* 0x000018ff01007387 */ /* 0x000fe80000100800 */
[----:B------:R-:W-:Y:S01]  /*0390*/  ISETP.GT.U32.AND P1, PT, R7, R2, PT ;  /* 0x000000020700720c */ /* 0x000fe20003f24070 */
[----:B------:R-:W-:Y:S04]  /*03a0*/  STL [R1+0x1c], RZ ;  /* 0x00001cff01007387 */ /* 0x000fe80000100800 */
[----:B------:R-:W-:Y:S04]  /*03b0*/  STL [R1], RZ ;  /* 0x000000ff01007387 */ /* 0x000fe80000100800 */
[----:B------:R-:W-:Y:S04]  /*03c0*/  STL [R1+0x4], RZ ;  /* 0x000004ff01007387 */ /* 0x000fe80000100800 */
[----:B------:R-:W-:Y:S01]  /*03d0*/  @!P1 IMAD.IADD R2, R2, 0x1, -R7 ;  /* 0x0000000102029824 */ /* 0x000fe200078e0a07 */
[----:B------:R-:W-:Y:S01]  /*03e0*/  @!P1 IADD3 R5, R5, 0x1, RZ ;  /* 0x0000000105059810 */ /* 0x000fe20007ffe0ff */
[----:B------:R-:W-:Y:S01]  /*03f0*/  STL [R1+0x8], RZ ;  /* 0x000008ff01007387 */ /* 0x000fe20000100800 */
[----:B------:R-:W-:-:S02]  /*0400*/  ISETP.NE.AND P1, PT, R0, RZ, PT ;  /* 0x000000ff0000720c */ /* 0x000fc40003f25270 */
[----:B------:R-:W-:Y:S01]  /*0410*/  ISETP.GE.U32.AND P0, PT, R2, R7, PT ;  /* 0x000000070200720c */ /* 0x000fe20003f06070 */
[----:B------:R-:W-:Y:S01]  /*0420*/  STL [R1+0xc], RZ ;  /* 0x00000cff01007387 */ /* 0x000fe20000100800 */
[----:B------:R-:W-:-:S03]  /*0430*/  LOP3.LUT R2, R3, R0, RZ, 0x3c, !PT ;  /* 0x0000000003027212 */ /* 0x000fc600078e3cff */
[----:B------:R-:W-:Y:S01]  /*0440*/  STL [R1+0x70], RZ ;  /* 0x000070ff01007387 */ /* 0x000fe20000100800 */
[----:B------:R-:W-:Y:S01]  /*0450*/  ISETP.GE.AND P2, PT, R2, RZ, PT ;  /* 0x000000ff0200720c */ /* 0x000fe20003f46270 */
[----:B------:R-:W-:Y:S02]  /*0460*/  IMAD.MOV.U32 R2, RZ, RZ, c[0x0][0x178] ;  /* 0x00005e00ff027624 */ /* 0x000fe400078e00ff */
[----:B------:R-:W-:Y:S03]  /*0470*/  STL [R1+0x74], RZ ;  /* 0x000074ff01007387 */ /* 0x000fe60000100800 */
[----:B------:R-:W-:Y:S01]  /*0480*/  IADD3 R2, R2, 0x1ff, RZ ;  /* 0x000001ff02027810 */ /* 0x000fe20007ffe0ff */
[----:B------:R-:W-:Y:S01]  /*0490*/  STL [R1+0x78], RZ ;  /* 0x000078ff01007387 */ /* 0x000fe20000100800 */
[----:B------:R-:W-:-:S03]  /*04a0*/  @P0 IADD3 R5, R5, 0x1, RZ ;  /* 0x0000000105050810 */ /* 0x000fc60007ffe0ff */
[----:B------:R-:W-:Y:S02]  /*04b0*/  STL [R1+0x7c], RZ ;  /* 0x00007cff01007387 */ /* 0x000fe40000100800 */
[----:B------:R-:W-:Y:S01]  /*04c0*/  IMAD.MOV.U32 R4, RZ, RZ, R5 ;  /* 0x000000ffff047224 */ /* 0x000fe200078e0005 */
[----:B------:R-:W-:Y:S01]  /*04d0*/  SHF.R.S32.HI R5, RZ, 0x1f, R2 ;  /* 0x0000001fff057819 */ /* 0x000fe20000011402 */
[----:B------:R-:W-:Y:S02]  /*04e0*/  STL [R1+0x80], RZ ;  /* 0x000080ff01007387 */ /* 0x000fe40000100800 */
[----:B------:R-:W-:Y:S01]  /*04f0*/  @!P2 IMAD.MOV R4, RZ, RZ, -R4 ;  /* 0x000000ffff04a224 */ /* 0x000fe200078e0a04 */
[----:B------:R-:W-:Y:S01]  /*0500*/  @!P1 LOP3.LUT R4, RZ, R0, RZ, 0x33, !PT ;  /* 0x00000000ff049212 */ /* 0x000fe200078e33ff */
[----:B------:R-:W-:Y:S01]  /*0510*/  STL [R1+0x84], RZ ;  /* 0x000084ff01007387 */ /* 0x000fe20000100800 */
[----:B------:R-:W-:-:S03]  /*0520*/  LEA.HI R5, R5, R2, RZ, 0x9 ;  /* 0x0000000205057211 */ /* 0x000fc600078f48ff */
[----:B------:R-:W-:Y:S01]  /*0530*/  IMAD.SHL.U32 R2, R4, 0x8, RZ ;  /* 0x0000000804027824 */ /* 0x000fe200078e00ff */
[----:B------:R-:W-:Y:S01]  /*0540*/  STL [R1+0x88], RZ ;  /* 0x000088ff01007387 */ /* 0x000fe20000100800 */
[----:B------:R-:W-:-:S03]  /*0550*/  IMAD.MOV R4, RZ, RZ, -R4 ;  /* 0x000000ffff047224 */ /* 0x000fc600078e0a04 */
[----:B------:R-:W-:Y:S01]  /*0560*/  LEA.HI.SX32 R5, R5, -R2, 0x17 ;  /* 0x8000000205057211 */ /* 0x000fe200078fbaff */
[----:B------:R-:W-:Y:S01]  /*0570*/  IMAD R9, R0, R4, R3 ;  /* 0x0000000400097224 */ /* 0x000fe200078e0203 */
[----:B------:R-:W-:Y:S01]  /*0580*/  STL [R1+0x8c], RZ ;  /* 0x00008cff01007387 */ /* 0x000fe20000100800 */
[----:B------:R-:W-:Y:S01]  /*0590*/  IMAD.MOV.U32 R4, RZ, RZ, RZ ;  /* 0x000000ffff047224 */ /* 0x000fe200078e00ff */
[----:B------:R-:W-:Y:S02]  /*05a0*/  IMNMX R10, R5, 0x8, PT ;  /* 0x00000008050a7817 */ /* 0x000fe40003800200 */
[----:B------:R-:W-:Y:S02]  /*05b0*/  STL [R1+0x90], RZ ;  /* 0x000090ff01007387 */ /* 0x000fe40000100800 */
[-C--:B------:R-:W-:Y:S02]  /*05c0*/  IABS R8, R10.reuse ;  /* 0x0000000a00087213 */ /* 0x080fe40000000000 */
[----:B------:R-:W-:Y:S01]  /*05d0*/  IABS R0, R10 ;  /* 0x0000000a00007213 */ /* 0x000fe20000000000 */
[----:B------:R-:W-:Y:S01]  /*05e0*/  STL [R1+0x94], RZ ;  /* 0x000094ff01007387 */ /* 0x000fe20000100800 */
[----:B------:R-:W1:Y:S03]  /*05f0*/  I2F.RP R6, R8 ;  /* 0x0000000800067306 */ /* 0x000e660000209400 */
[----:B------:R-:W-:Y:S04]  /*0600*/  STL [R1+0x98], RZ ;  /* 0x000098ff01007387 */ /* 0x000fe80000100800 */
[----:B------:R-:W-:Y:S04]  /*0610*/  STL [R1+0x9c], RZ ;  /* 0x00009cff01007387 */ /* 0x000fe80000100800 */
[----:B------:R-:W-:Y:S04]  /*0620*/  STL [R1+0xa0], RZ ;  /* 0x0000a0ff01007387 */ /* 0x000fe80000100800 */
[----:B------:R-:W-:Y:S01]  /*0630*/  STL [R1+0xa4], RZ ;  /* 0x0000a4ff01007387 */ /* 0x000fe20000100800 */
[----:B-1----:R-:W1:Y:S03]  /*0640*/  MUFU.RCP R6, R6 ;  /* 0x0000000600067308 */ /* 0x002e660000001000 */
[----:B------:R-:W-:Y:S04]  /*0650*/  STL [R1+0xa8], RZ ;  /* 0x0000a8ff01007387 */ /* 0x000fe80000100800 */
[----:B------:R-:W-:Y:S04]  /*0660*/  STL [R1+0xac], RZ ;  /* 0x0000acff01007387 */ /* 0x000fe80000100800 */
[----:B------:R-:W-:Y:S04]  /*0670*/  STL [R1+0xb0], RZ ;  /* 0x0000b0ff01007387 */ /* 0x000fe80000100800 */
[----:B------:R-:W-:Y:S01]  /*0680*/  STL [R1+0xb4], RZ ;  /* 0x0000b4ff01007387 */ /* 0x000fe20000100800 */
[----:B-1----:R-:W-:-:S03]  /*0690*/  IADD3 R5, R6, 0xffffffe, RZ ;  /* 0x0ffffffe06057810 */ /* 0x002fc60007ffe0ff */
[----:B------:R-:W-:Y:S03]  /*06a0*/  STL [R1+0xb8], RZ ;  /* 0x0000b8ff01007387 */ /* 0x000fe60000100800 */
[----:B------:R-:W1:Y:S01]  /*06b0*/  F2I.FTZ.U32.TRUNC.NTZ R5, R5 ;  /* 0x0000000500057305 */ /* 0x000e62000021f000 */
[----:B------:R-:W-:Y:S04]  /*06c0*/  STL [R1+0xbc], RZ ;  /* 0x0000bcff01007387 */ /* 0x000fe80000100800 */
[----:B------:R-:W-:Y:S04]  /*06d0*/  STL [R1+0xc0], RZ ;  /* 0x0000c0ff01007387 */ /* 0x000fe80000100800 */
[----:B------:R-:W-:Y:S04]  /*06e0*/  STL [R1+0xc4], RZ ;  /* 0x0000c4ff01007387 */ /* 0x000fe80000100800 */
[----:B------:R-:W-:Y:S01]  /*06f0*/  STL [R1+0xc8], RZ ;  /* 0x0000c8ff01007387 */ /* 0x000fe20000100800 */
[----:B-1----:R-:W-:-:S03]  /*0700*/  IMAD.MOV R7, RZ, RZ, -R5 ;  /* 0x000000ffff077224 */ /* 0x002fc600078e0a05 */
[----:B------:R-:W-:Y:S01]  /*0710*/  STL [R1+0xcc], RZ ;  /* 0x0000ccff01007387 */ /* 0x000fe20000100800 */
[----:B------:R-:W-:Y:S01]  /*0720*/  IMAD.MOV.U32 R3, RZ, RZ, R7 ;  /* 0x000000ffff037224 */ /* 0x000fe200078e0007 */
[----:B------:R-:W-:Y:S02]  /*0730*/  IABS R7, R9 ;  /* 0x0000000900077213 */ /* 0x000fe40000000000 */
[----:B------:R-:W-:Y:S01]  /*0740*/  STL [R1+0xd0], RZ ;  /* 0x0000d0ff01007387 */ /* 0x000fe20000100800 */
[----:B------:R-:W-:-:S03]  /*0750*/  IMAD R3, R3, R8, RZ ;  /* 0x0000000803037224 */ /* 0x000fc600078e02ff */
[----:B------:R-:W-:Y:S01]  /*0760*/  STL [R1+0xd4], RZ ;  /* 0x0000d4ff01007387 */ /* 0x000fe20000100800 */
[----:B------:R-:W-:-:S03]  /*0770*/  IMAD.HI.U32 R4, R5, R3, R4 ;  /* 0x0000000305047227 */ /* 0x000fc600078e0004 */
[----:B------:R-:W-:Y:S01]  /*0780*/  STL [R1+0xd8], RZ ;  /* 0x0000d8ff01007387 */ /* 0x000fe20000100800 */
[----:B------:R-:W-:Y:S02]  /*0790*/  IMAD.MOV R3, RZ, RZ, -R0 ;  /* 0x000000ffff037224 */ /* 0x000fe400078e0a00 */
[----:B------:R-:W-:Y:S01]  /*07a0*/  IMAD.HI.U32 R0, R4, R7, RZ ;  /* 0x0000000704007227 */ /* 0x000fe200078e00ff */
[----:B------:R-:W-:Y:S03]  /*07b0*/  STL [R1+0xdc], RZ ;  /* 0x0000dcff01007387 */ /* 0x000fe60000100800 */
[----:B------:R-:W-:Y:S01]  /*07c0*/  IMAD R3, R0, R3, R7 ;  /* 0x0000000300037224 */ /* 0x000fe200078e0207 */
[----:B------:R-:W-:Y:S01]  /*07d0*/  STL [R1+0xe0], RZ ;  /* 0x0000e0ff01007387 */ /* 0x000fe20000100800 */
[----:B------:R-:W-:-:S03]  /*07e0*/  CS2R R6, SRZ ;  /* 0x0000000000067805 */ /* 0x000fc6000001ff00 */
[----:B------:R-:W-:Y:S01]  /*07f0*/  ISETP.GT.U32.AND P1, PT, R8, R3, PT ;  /* 0x000000030800720c */ /* 0x000fe20003f24070 */
[----:B------:R-:W-:Y:S04]  /*0800*/  STL [R1+0xe4], RZ ;  /* 0x0000e4ff01007387 */ /* 0x000fe80000100800 */
[----:B------:R-:W-:Y:S04]  /*0810*/  STL [R1+0xe8], RZ ;  /* 0x0000e8ff01007387 */ /* 0x000fe80000100800 */
        /* <DEDUP_REMOVED lines=14> */
[----:B------:R-:W-:Y:S02]  /*0900*/  @P0 IADD3 R0, R0, 0x1, RZ ;  /* 0x0000000100000810 */ /* 0x000fe40007ffe0ff */
[----:B------:R-:W-:Y:S01]  /*0910*/  ISETP.GE.AND P0, PT, R3, 0x80, PT ;  /* 0x000000800300780c */ /* 0x000fe20003f06270 */
[----:B------:R-:W-:Y:S02]  /*0920*/  STL [R1+0x104], RZ ;  /* 0x000104ff01007387 */ /* 0x000fe40000100800 */
[----:B------:R-:W-:Y:S01]  /*0930*/  @!P2 IMAD.MOV R0, RZ, RZ, -R0 ;  /* 0x000000ffff00a224 */ /* 0x000fe200078e0a00 */
[----:B------:R-:W-:Y:S01]  /*0940*/  @!P1 LOP3.LUT R0, RZ, R10, RZ, 0x33, !PT ;  /* 0x0000000aff009212 */ /* 0x000fe200078e33ff */
[----:B------:R-:W-:Y:S04]  /*0950*/  STL [R1+0x108], RZ ;  /* 0x000108ff01007387 */ /* 0x000fe80000100800 */
[----:B------:R-:W-:Y:S01]  /*0960*/  STL [R1+0x10c], RZ ;  /* 0x00010cff01007387 */ /* 0x000fe20000100800 */
[----:B------:R-:W-:-:S02]  /*0970*/  IMAD.MOV R5, RZ, RZ, -R0 ;  /* 0x000000ffff057224 */ /* 0x000fc400078e0a00 */
[----:B------:R-:W-:Y:S01]  /*0980*/  IMAD.SHL.U32 R28, R0, 0x100, RZ ;  /* 0x00000100001c7824 */ /* 0x000fe200078e00ff */
[----:B------:R-:W-:Y:S01]  /*0990*/  STL [R1+0x110], RZ ;  /* 0x000110ff01007387 */ /* 0x000fe20000100800 */
[----:B------:R-:W-:Y:S01]  /*09a0*/  IMAD R5, R10, R5, R9 ;  /* 0x000000050a057224 */ /* 0x000fe200078e0209 */
[----:B0-----:R-:W-:Y:S01]  /*09b0*/  LOP3.LUT R0, R29, 0x1ff, RZ, 0xc0, !PT ;  /* 0x000001ff1d007812 */ /* 0x001fe200078ec0ff */
[----:B------:R-:W-:Y:S01]  /*09c0*/  CS2R R8, SRZ ;  /* 0x0000000000087805 */ /* 0x000fe2000001ff00 */
[----:B------:R-:W-:Y:S01]  /*09d0*/  STL [R1+0x114], RZ ;  /* 0x000114ff01007387 */ /* 0x000fe20000100800 */
[----:B------:R-:W-:Y:S01]  /*09e0*/  IMAD.IADD R2, R2, 0x1, R5 ;  /* 0x0000000102027824 */ /* 0x000fe200078e0205 */
[----:B------:R-:W-:Y:S01]  /*09f0*/  CS2R R10, SRZ ;  /* 0x00000000000a7805 */ /* 0x000fe2000001ff00 */
[----:B------:R-:W-:Y:S01]  /*0a00*/  CS2R R4, SRZ ;  /* 0x0000000000047805 */ /* 0x000fe2000001ff00 */
[----:B------:R-:W-:Y:S01]  /*0a10*/  STL [R1+0x118], RZ ;  /* 0x000118ff01007387 */ /* 0x000fe20000100800 */
[----:B------:R-:W-:-:S03]  /*0a20*/  IMAD R0, R2, 0x200, R0 ;  /* 0x0000020002007824 */ /* 0x000fc600078e0200 */
[----:B------:R-:W-:Y:S04]  /*0a30*/  STL [R1+0x11c], RZ ;  /* 0x00011cff01007387 */ /* 0x000fe80000100800 */
        /* <DEDUP_REMOVED lines=22> */
[----:B------:R0:W-:Y:S04]  /*0ba0*/  STL [R1+0xd6c], R0 ;  /* 0x000d6c0001007387 */ /* 0x0001e80000100800 */
[----:B------:R1:W-:Y:S04]  /*0bb0*/  STL [R1+0x178], RZ ;  /* 0x000178ff01007387 */ /* 0x0003e80000100800 */
[----:B------:R1:W-:Y:S01]  /*0bc0*/  STL [R1+0x738], R28 ;  /* 0x0007381c01007387 */ /* 0x0003e20000100800 */
[----:B0-----:R-:W-:-:S03]  /*0bd0*/  LOP3.LUT R0, R29, 0x180, RZ, 0xc0, !PT ;  /* 0x000001801d007812 */ /* 0x001fc600078ec0ff */
[----:B------:R1:W-:Y:S04]  /*0be0*/  STL [R1+0x17c], RZ ;  /* 0x00017cff01007387 */ /* 0x0003e80000100800 */
[----:B------:R1:W-:Y:S04]  /*0bf0*/  STL [R1+0x180], RZ ;  /* 0x000180ff01007387 */ /* 0x0003e80000100800 */
[----:B------:R1:W-:Y:S04]  /*0c00*/  STL [R1+0x184], RZ ;  /* 0x000184ff01007387 */ /* 0x0003e80000100800 */
[----:B------:R1:W-:Y:S04]  /*0c10*/  STL [R1+0x188], RZ ;  /* 0x000188ff01007387 */ /* 0x0003e80000100800 */
[----:B------:R1:W-:Y:S04]  /*0c20*/  STL [R1+0x18c], RZ ;  /* 0x00018cff01007387 */ /* 0x0003e80000100800 */
[----:B------:R1:W-:Y:S04]  /*0c30*/  STL [R1+0x190], RZ ;  /* 0x000190ff01007387 */ /* 0x0003e80000100800 */
[----:B------:R1:W-:Y:S04]  /*0c40*/  STL [R1+0x194], RZ ;  /* 0x000194ff01007387 */ /* 0x0003e80000100800 */
[----:B------:R1:W-:Y:S04]  /*0c50*/  STL [R1+0x198], RZ ;  /* 0x000198ff01007387 */ /* 0x0003e80000100800 */
[----:B------:R1:W-:Y:S01]  /*0c60*/  STL [R1+0x19c], RZ ;  /* 0x00019cff01007387 */ /* 0x0003e20000100800 */
[----:B------:R-:W-:Y:S05]  /*0c70*/  @!P0 BRA `(.L_x_0) ;  /* 0x0003674000008947 */ /* 0x000fea0003800000 */
[----:B------:R-:W-:Y:S01]  /*0c80*/  IABS R2, c[0x0][0x17c] ;  /* 0x00005f0000027a13 */ /* 0x000fe20000000000 */
[----:B------:R-:W-:Y:S01]  /*0c90*/  IMAD.MOV.U32 R4, RZ, RZ, RZ ;  /* 0x000000ffff047224 */ /* 0x000fe200078e00ff */
[----:B------:R-:W-:-:S02]  /*0ca0*/  LEA.HI R14, R0, R28, RZ, 0x19 ;  /* 0x0000001c000e7211 */ /* 0x000fc400078fc8ff */
[----:B------:R-:W0:Y:S01]  /*0cb0*/  I2F.RP R6, R2 ;  /* 0x0000000200067306 */ /* 0x000e220000209400 */
[----:B------:R-:W-:Y:S02]  /*0cc0*/  SHF.R.S32.HI R8, RZ, 0x1f, R3 ;  /* 0x0000001fff087819 */ /* 0x000fe40000011403 */
[C---:B------:R-:W-:Y:S02]  /*0cd0*/  IADD3 R0, R14.reuse, 0xfc, RZ ;  /* 0x000000fc0e007810 */ /* 0x040fe40007ffe0ff */
[C---:B------:R-:W-:Y:S02]  /*0ce0*/  IADD3 R12, R14.reuse, 0xf4, RZ ;  /* 0x000000f40e0c7810 */ /* 0x040fe40007ffe0ff */
[----:B------:R-:W-:Y:S02]  /*0cf0*/  IADD3 R13, R14, 0xf0, RZ ;  /* 0x000000f00e0d7810 */ /* 0x000fe40007ffe0ff */
[----:B------:R-:W-:Y:S02]  /*0d00*/  IABS R10, R12 ;  /* 0x0000000c000a7213 */ /* 0x000fe40000000000 */
[----:B------:R-:W-:-:S02]  /*0d10*/  IABS R11, R13 ;  /* 0x0000000d000b7213 */ /* 0x000fc40000000000 */
[----:B------:R-:W-:Y:S02]  /*0d20*/  LEA.HI R8, R8, R3, RZ, 0x7 ;  /* 0x0000000308087211 */ /* 0x000fe400078f38ff */
[----:B------:R-:W-:Y:S01]  /*0d30*/  ISETP.GE.AND P2, PT, R0, RZ, PT ;  /* 0x000000ff0000720c */ /* 0x000fe20003f46270 */
[----:B0-----:R-:W0:Y:S01]  /*0d40*/  MUFU.RCP R6, R6 ;  /* 0x0000000600067308 */ /* 0x001e220000001000 */
[----:B------:R-:W-:Y:S01]  /*0d50*/  ISETP.GE.AND P3, PT, R12, RZ, PT ;  /* 0x000000ff0c00720c */ /* 0x000fe20003f66270 */
[----:B------:R2:W-:Y:S01]  /*0d60*/  STL [R1+0xe0], R8 ;  /* 0x0000e00801007387 */ /* 0x0005e20000100800 */
[C---:B------:R-:W-:Y:S02]  /*0d70*/  IADD3 R12, R14.reuse, 0xe4, RZ ;  /* 0x000000e40e0c7810 */ /* 0x040fe40007ffe0ff */
[C---:B------:R-:W-:Y:S02]  /*0d80*/  IADD3 R17, R14.reuse, 0xb8, RZ ;  /* 0x000000b80e117810 */ /* 0x040fe40007ffe0ff */
[----:B------:R-:W-:-:S02]  /*0d90*/  IADD3 R25, R14, 0x30, RZ ;  /* 0x000000300e197810 */ /* 0x000fc40007ffe0ff */
[C---:B------:R-:W-:Y:S02]  /*0da0*/  IADD3 R26, R14.reuse, 0x2c, RZ ;  /* 0x0000002c0e1a7810 */ /* 0x040fe40007ffe0ff */
[----:B--2---:R-:W-:Y:S02]  /*0db0*/  IADD3 R8, R14, 0xe8, RZ ;  /* 0x000000e80e087810 */ /* 0x004fe40007ffe0ff */
[----:B0-----:R-:W-:Y:S02]  /*0dc0*/  IADD3 R5, R6, 0xffffffe, RZ ;  /* 0x0ffffffe06057810 */ /* 0x001fe40007ffe0ff */
[----:B------:R-:W-:-:S04]  /*0dd0*/  IABS R6, R0 ;  /* 0x0000000000067213 */ /* 0x000fc80000000000 */
[----:B------:R-:W0:Y:S02]  /*0de0*/  F2I.FTZ.U32.TRUNC.NTZ R5, R5 ;  /* 0x0000000500057305 */ /* 0x000e24000021f000 */
[----:B0-----:R-:W-:-:S04]  /*0df0*/  IMAD.MOV R27, RZ, RZ, -R5 ;  /* 0x000000ffff1b7224 */ /* 0x001fc800078e0a05 */
[----:B------:R-:W-:-:S04]  /*0e00*/  IMAD R27, R27, R2, RZ ;  /* 0x000000021b1b7224 */ /* 0x000fc800078e02ff */
[----:B------:R-:W-:Y:S01]  /*0e10*/  IMAD.HI.U32 R27, R5, R27, R4 ;  /* 0x0000001b051b7227 */ /* 0x000fe200078e0004 */
[----:B------:R-:W-:-:S04]  /*0e20*/  IADD3 R4, R14, 0xf8, RZ ;  /* 0x000000f80e047810 */ /* 0x000fc80007ffe0ff */
[----:B------:R-:W-:Y:S01]  /*0e30*/  IABS R7, R4 ;  /* 0x0000000400077213 */ /* 0x000fe20000000000 */
[----:B------:R-:W-:Y:S01]  /*0e40*/  IMAD.HI.U32 R5, R27, R6, RZ ;  /* 0x000000061b057227 */ /* 0x000fe200078e00ff */
[----:B------:R-:W-:-:S03]  /*0e50*/  ISETP.GE.AND P5, PT, R4, RZ, PT ;  /* 0x000000ff0400720c */ /* 0x000fc60003fa6270 */
[----:B------:R-:W-:Y:S02]  /*0e60*/  IMAD.MOV R5, RZ, RZ, -R5 ;  /* 0x000000ffff057224 */ /* 0x000fe400078e0a05 */
[----:B------:R-:W-:-:S04]  /*0e70*/  IMAD.HI.U32 R3, R27, R11, RZ ;  /* 0x0000000b1b037227 */ /* 0x000fc800078e00ff */
[----:B------:R-:W-:Y:S02]  /*0e80*/  IMAD R5, R2, R5, R6 ;  /* 0x0000000502057224 */ /* 0x000fe400078e0206 */
[----:B------:R-:W-:-:S03]  /*0e90*/  IMAD.HI.U32 R6, R27, R7, RZ ;  /* 0x000000071b067227 */ /* 0x000fc600078e00ff */
[----:B------:R-:W-:Y:S01]  /*0ea0*/  ISETP.GT.U32.AND P0, PT, R2, R5, PT ;  /* 0x000000050200720c */ /* 0x000fe20003f04070 */
[----:B------:R-:W-:Y:S02]  /*0eb0*/  IMAD.MOV R9, RZ, RZ, -R6 ;  /* 0x000000ffff097224 */ /* 0x000fe400078e0a06 */
[----:B------:R-:W-:-:S04]  /*0ec0*/  IMAD.HI.U32 R6, R27, R10, RZ ;  /* 0x0000000a1b067227 */ /* 0x000fc800078e00ff */
[C---:B------:R-:W-:Y:S02]  /*0ed0*/  IMAD R7, R2.reuse, R9, R7 ;  /* 0x0000000902077224 */ /* 0x040fe400078e0207 */
[----:B------:R-:W-:Y:S01]  /*0ee0*/  IMAD.MOV R9, RZ, RZ, -R6 ;  /* 0x000000ffff097224 */ /* 0x000fe200078e0a06 */
[----:B------:R-:W-:Y:S01]  /*0ef0*/  IABS R6, R8 ;  /* 0x0000000800067213 */ /* 0x000fe20000000000 */
[----:B------:R-:W-:Y:S01]  /*0f00*/  IMAD.MOV R0, RZ, RZ, -R3 ;  /* 0x000000ffff007224 */ /* 0x000fe200078e0a03 */
[C---:B------:R-:W-:Y:S01]  /*0f10*/  ISETP.GT.U32.AND P4, PT, R2.reuse, R7, PT ;  /* 0x000000070200720c */ /* 0x040fe20003f84070 */
[----:B------:R-:W-:Y:S01]  /*0f20*/  IMAD R3, R2, R9, R10 ;  /* 0x0000000902037224 */ /* 0x000fe200078e020a */
[----:B------:R-:W-:Y:S01]  /*0f30*/  IADD3 R10, R14, 0xec, RZ ;  /* 0x000000ec0e0a7810 */ /* 0x000fe20007ffe0ff */
[C---:B------:R-:W-:Y:S02]  /*0f40*/  IMAD R9, R2.reuse, R0, R11 ;  /* 0x0000000002097224 */ /* 0x040fe400078e020b */
[----:B------:R-:W-:Y:S01]  /*0f50*/  @!P0 IMAD.IADD R5, R5, 0x1, -R2 ;  /* 0x0000000105058824 */ /* 0x000fe200078e0a02 */
[----:B------:R-:W-:Y:S01]  /*0f60*/  ISETP.GT.U32.AND P1, PT, R2, R3, PT ;  /* 0x000000030200720c */ /* 0x000fe20003f24070 */
[----:B------:R-:W-:Y:S01]  /*0f70*/  IMAD.HI.U32 R4, R27, R6, RZ ;  /* 0x000000061b047227 */ /* 0x000fe200078e00ff */
[----:B-1----:R-:W-:-:S02]  /*0f80*/  IABS R28, R10 ;  /* 0x0000000a001c7213 */ /* 0x002fc40000000000 */
[----:B------:R-:W-:-:S03]  /*0f90*/  ISETP.GT.U32.AND P0, PT, R2, R5, PT ;  /* 0x000000050200720c */ /* 0x000fc60003f04070 */
[----:B------:R-:W-:Y:S01]  /*0fa0*/  @!P4 IMAD.IADD R7, R7, 0x1, -R2 ;  /* 0x000000010707c824 */ /* 0x000fe200078e0a02 */
[----:B------:R-:W-:Y:S01]  /*0fb0*/  ISETP.GT.U32.AND P4, PT, R2, R9, PT ;  /* 0x000000090200720c */ /* 0x000fe20003f84070 */
[----:B------:R-:W-:-:S03]  /*0fc0*/  IMAD.HI.U32 R0, R27, R28, RZ ;  /* 0x0000001c1b007227 */ /* 0x000fc600078e00ff */
[----:B------:R-:W-:Y:S01]  /*0fd0*/  ISETP.GT.U32.AND P6, PT, R2, R7, PT ;  /* 0x000000070200720c */ /* 0x000fe20003fc4070 */
[----:B------:R-:W-:Y:S01]  /*0fe0*/  @!P1 IMAD.IADD R3, R3, 0x1, -R2 ;  /* 0x0000000103039824 */ /* 0x000fe200078e0a02 */
[----:B------:R-:W-:Y:S01]  /*0ff0*/  ISETP.GE.AND P1, PT, R10, RZ, PT ;  /* 0x000000ff0a00720c */ /* 0x000fe20003f26270 */
[----:B------:R-:W-:Y:S01]  /*1000*/  IMAD.MOV R11, RZ, RZ, -R0 ;  /* 0x000000ffff0b7224 */ /* 0x000fe200078e0a00 */
[----:B------:R-:W-:Y:S01]  /*1010*/  IABS R10, R12 ;  /* 0x0000000c000a7213 */ /* 0x000fe20000000000 */
[----:B------:R-:W-:Y:S01]  /*1020*/  @!P0 IMAD.IADD R5, R5, 0x1, -R2 ;  /* 0x0000000105058824 */ /* 0x000fe200078e0a02 */
[----:B------:R-:W-:Y:S01]  /*1030*/  ISETP.GE.AND P0, PT, R13, RZ, PT ;  /* 0x000000ff0d00720c */ /* 0x000fe20003f06270 */
[----:B------:R-:W-:Y:S02]  /*1040*/  IMAD.MOV R13, RZ, RZ, -R4 ;  /* 0x000000ffff0d7224 */ /* 0x000fe400078e0a04 */
[----:B------:R-:W-:Y:S01]  /*1050*/  @!P4 IMAD.IADD R9, R9, 0x1, -R2 ;  /* 0x000000010909c824 */ /* 0x000fe200078e0a02 */
[----:B------:R-:W-:Y:S01]  /*1060*/  ISETP.GT.U32.AND P4, PT, R2, R3, PT ;  /* 0x000000030200720c */ /* 0x000fe20003f84070 */
[----:B------:R-:W-:-:S02]  /*1070*/  IMAD.MOV.U32 R4, RZ, RZ, R10 ;  /* 0x000000ffff047224 */ /* 0x000fc400078e000a */
[----:B------:R-:W-:Y:S01]  /*1080*/  @!P6 IMAD.IADD R7, R7, 0x1, -R2 ;  /* 0x000000010707e824 */ /* 0x000fe200078e0a02 */
[----:B------:R-:W-:Y:S01]  /*1090*/  ISETP.GT.U32.AND P6, PT, R2, R9, PT ;  /* 0x000000090200720c */ /* 0x000fe20003fc4070 */
[----:B------:R-:W-:-:S04]  /*10a0*/  IMAD.HI.U32 R0, R27, R4, RZ ;  /* 0x000000041b007227 */ /* 0x000fc800078e00ff */
[----:B------:R-:W-:Y:S02]  /*10b0*/  IMAD.MOV.U32 R15, RZ, RZ, R7 ;  /* 0x000000ffff0f7224 */ /* 0x000fe400078e0007 */
[----:B------:R-:W-:Y:S01]  /*10c0*/  IMAD.MOV R7, RZ, RZ, -R0 ;  /* 0x000000ffff077224 */ /* 0x000fe200078e0a00 */
[----:B------:R-:W-:Y:S01]  /*10d0*/  IADD3 R0, R14, 0xe0, RZ ;  /* 0x000000e00e007810 */ /* 0x000fe20007ffe0ff */
[----:B------:R-:W-:Y:S02]  /*10e0*/  @!P4 IMAD.IADD R3, R3, 0x1, -R2 ;  /* 0x000000010303c824 */ /* 0x000fe400078e0a02 */
[C---:B------:R-:W-:Y:S01]  /*10f0*/  IMAD R28, R2.reuse, R11, R28 ;  /* 0x0000000b021c7224 */ /* 0x040fe200078e021c */
[----:B------:R-:W-:Y:S01]  /*1100*/  IABS R20, R0 ;  /* 0x0000000000147213 */ /* 0x000fe20000000000 */
[----:B------:R-:W-:Y:S02]  /*1110*/  IMAD R7, R2, R7, R4 ;  /* 0x0000000702077224 */ /* 0x000fe400078e0204 */
[----:B------:R-:W-:-:S02]  /*1120*/  IMAD.MOV.U32 R11, RZ, RZ, R3 ;  /* 0x000000ffff0b7224 */ /* 0x000fc400078e0003 */
[----:B------:R-:W-:Y:S01]  /*1130*/  IMAD.MOV.U32 R16, RZ, RZ, R5 ;  /* 0x000000ffff107224 */ /* 0x000fe200078e0005 */
[----:B------:R-:W-:Y:S01]  /*1140*/  IADD3 R5, R14, 0xdc, RZ ;  /* 0x000000dc0e057810 */ /* 0x000fe20007ffe0ff */
[----:B------:R-:W-:Y:S01]  /*1150*/  @!P3 IMAD.MOV R11, RZ, RZ, -R11 ;  /* 0x000000ffff0bb224 */ /* 0x000fe200078e0a0b */
[C---:B------:R-:W-:Y:S01]  /*1160*/  ISETP.GT.U32.AND P3, PT, R2.reuse, R7, PT ;  /* 0x000000070200720c */ /* 0x040fe20003f64070 */
[----:B------:R-:W-:Y:S01]  /*1170*/  @!P2 IMAD.MOV R16, RZ, RZ, -R16 ;  /* 0x000000ffff10a224 */ /* 0x000fe200078e0a10 */
[C---:B------:R-:W-:Y:S01]  /*1180*/  ISETP.GT.U32.AND P2, PT, R2.reuse, R28, PT ;  /* 0x0000001c0200720c */ /* 0x040fe20003f44070 */
[----:B------:R-:W-:Y:S01]  /*1190*/  IMAD R6, R2, R13, R6 ;  /* 0x0000000d02067224 */ /* 0x000fe200078e0206 */
[----:B------:R-:W-:Y:S01]  /*11a0*/  IABS R21, R5 ;  /* 0x0000000500157213 */ /* 0x000fe20000000000 */
[--C-:B------:R-:W-:Y:S01]  /*11b0*/  @!P6 IMAD.IADD R9, R9, 0x1, -R2.reuse ;  /* 0x000000010909e824 */ /* 0x100fe200078e0a02 */
[----:B------:R-:W-:Y:S01]  /*11c0*/  ISETP.GE.AND P6, PT, R12, RZ, PT ;  /* 0x000000ff0c00720c */ /* 0x000fe20003fc6270 */
[----:B------:R-:W-:Y:S01]  /*11d0*/  @!P5 IMAD.MOV R15, RZ, RZ, -R15 ;  /* 0x000000ffff0fd224 */ /* 0x000fe200078e0a0f */
[----:B------:R-:W-:Y:S01]  /*11e0*/  ISETP.GT.U32.AND P4, PT, R2, R6, PT ;  /* 0x000000060200720c */ /* 0x000fe20003f84070 */
[----:B------:R-:W-:Y:S01]  /*11f0*/  IMAD.HI.U32 R3, R27, R21, RZ ;  /* 0x000000151b037227 */ /* 0x000fe200078e00ff */
[----:B------:R-:W-:Y:S01]  /*1200*/  ISETP.GE.AND P5, PT, R8, RZ, PT ;  /* 0x000000ff0800720c */ /* 0x000fe20003fa6270 */
[----:B------:R0:W-:Y:S01]  /*1210*/  STL [R1+0x10], R16 ;  /* 0x0000101001007387 */ /* 0x0001e20000100800 */
[----:B------:R-:W-:Y:S01]  /*1220*/  IADD3 R8, R14, 0xd8, RZ ;  /* 0x000000d80e087810 */ /* 0x000fe20007ffe0ff */
[----:B------:R-:W-:-:S02]  /*1230*/  @!P3 IMAD.IADD R7, R7, 0x1, -R2 ;  /* 0x000000010707b824 */ /* 0x000fc400078e0a02 */
[----:B------:R-:W-:Y:S01]  /*1240*/  @!P2 IMAD.IADD R28, R28, 0x1, -R2 ;  /* 0x000000011c1ca824 */ /* 0x000fe200078e0a02 */
[----:B------:R-:W-:Y:S01]  /*1250*/  IABS R19, R8 ;  /* 0x0000000800137213 */ /* 0x000fe20000000000 */
[----:B------:R-:W-:Y:S01]  /*1260*/  IMAD.MOV R3, RZ, RZ, -R3 ;  /* 0x000000ffff037224 */ /* 0x000fe200078e0a03 */
[C---:B------:R-:W-:Y:S01]  /*1270*/  ISETP.GT.U32.AND P3, PT, R2.reuse, R7, PT ;  /* 0x000000070200720c */ /* 0x040fe20003f64070 */
[----:B------:R-:W-:Y:S01]  /*1280*/  IMAD.MOV.U32 R10, RZ, RZ, R9 ;  /* 0x000000ffff0a7224 */ /* 0x000fe200078e0009 */
[C---:B------:R-:W-:Y:S01]  /*1290*/  ISETP.GT.U32.AND P2, PT, R2.reuse, R28, PT ;  /* 0x0000001c0200720c */ /* 0x040fe20003f44070 */
[----:B------:R-:W-:Y:S01]  /*12a0*/  IMAD R21, R2, R3, R21 ;  /* 0x0000000302157224 */ /* 0x000fe200078e0215 */
[----:B------:R-:W-:Y:S01]  /*12b0*/  STL [R1+0xc], R15 ;  /* 0x00000c0f01007387 */ /* 0x000fe20000100800 */
[----:B------:R-:W-:Y:S01]  /*12c0*/  @!P0 IMAD.MOV R10, RZ, RZ, -R10 ;  /* 0x000000ffff0a8224 */ /* 0x000fe200078e0a0a */
[----:B------:R-:W-:Y:S01]  /*12d0*/  ISETP.GE.AND P0, PT, R0, RZ, PT ;  /* 0x000000ff0000720c */ /* 0x000fe20003f06270 */
[----:B------:R-:W-:Y:S01]  /*12e0*/  IMAD.HI.U32 R0, R27, R20, RZ ;  /* 0x000000141b007227 */ /* 0x000fe200078e00ff */
[----:B------:R-:W-:Y:S01]  /*12f0*/  STL [R1+0x8], R11 ;  /* 0x0000080b01007387 */ /* 0x000fe20000100800 */
[----:B0-----:R-:W-:-:S02]  /*1300*/  IADD3 R16, R14, 0xbc, RZ ;  /* 0x000000bc0e107810 */ /* 0x001fc40007ffe0ff */
[--C-:B------:R-:W-:Y:S01]  /*1310*/  @!P4 IMAD.IADD R6, R6, 0x1, -R2.reuse ;  /* 0x000000010606c824 */ /* 0x100fe200078e0a02 */
[----:B------:R0:W-:Y:S01]  /*1320*/  STL [R1+0x4], R10 ;  /* 0x0000040a01007387 */ /* 0x0001e20000100800 */
[--C-:B------:R-:W-:Y:S01]  /*1330*/  @!P3 IMAD.IADD R7, R7, 0x1, -R2.reuse ;  /* 0x000000010707b824 */ /* 0x100fe200078e0a02 */
[----:B------:R-:W-:Y:S01]  /*1340*/  ISETP.GT.U32.AND P3, PT, R2, R21, PT ;  /* 0x000000150200720c */ /* 0x000fe20003f64070 */
[----:B------:R-:W-:Y:S01]  /*1350*/  @!P2 IMAD.IADD R28, R28, 0x1, -R2 ;  /* 0x000000011c1ca824 */ /* 0x000fe200078e0a02 */
[----:B------:R-:W-:Y:S01]  /*1360*/  ISETP.GE.AND P2, PT, R5, RZ, PT ;  /* 0x000000ff0500720c */ /* 0x000fe20003f46270 */
[----:B------:R-:W-:Y:S01]  /*1370*/  IMAD.MOV R5, RZ, RZ, -R0 ;  /* 0x000000ffff057224 */ /* 0x000fe200078e0a00 */
[----:B------:R-:W-:Y:S01]  /*1380*/  ISETP.GT.U32.AND P4, PT, R2, R6, PT ;  /* 0x000000060200720c */ /* 0x000fe20003f84070 */
[----:B------:R-:W-:Y:S01]  /*1390*/  IMAD.HI.U32 R4, R27, R19, RZ ;  /* 0x000000131b047227 */ /* 0x000fe200078e00ff */
[C---:B------:R-:W-:Y:S02]  /*13a0*/  IADD3 R0, R14.reuse, 0xd4, RZ ;  /* 0x000000d40e007810 */ /* 0x040fe40007ffe0ff */
[----:B0-----:R-:W-:Y:S01]  /*13b0*/  IADD3 R10, R14, 0xd0, RZ ;  /* 0x000000d00e0a7810 */ /* 0x001fe20007ffe0ff */
[----:B------:R-:W-:Y:S01]  /*13c0*/  IMAD R20, R2, R5, R20 ;  /* 0x0000000502147224 */ /* 0x000fe200078e0214 */
[----:B------:R-:W-:Y:S01]  /*13d0*/  IABS R18, R0 ;  /* 0x0000000000127213 */ /* 0x000fe20000000000 */
[----:B------:R-:W-:Y:S01]  /*13e0*/  @!P1 IMAD.MOV R28, RZ, RZ, -R28 ;  /* 0x000000ffff1c9224 */ /* 0x000fe200078e0a1c */
[----:B------:R-:W-:Y:S01]  /*13f0*/  IADD3 R5, R14, 0xcc, RZ ;  /* 0x000000cc0e057810 */ /* 0x000fe20007ffe0ff */
[----:B------:R-:W-:Y:S01]  /*1400*/  @!P3 IMAD.IADD R21, R21, 0x1, -R2 ;  /* 0x000000011515b824 */ /* 0x000fe200078e0a02 */
[----:B------:R-:W-:Y:S01]  /*1410*/  ISETP.GT.U32.AND P1, PT, R2, R20, PT ;  /* 0x000000140200720c */ /* 0x000fe20003f24070 */
[----:B------:R-:W-:Y:S01]  /*1420*/  IMAD.MOV R4, RZ, RZ, -R4 ;  /* 0x000000ffff047224 */ /* 0x000fe200078e0a04 */
[----:B------:R-:W-:Y:S01]  /*1430*/  IABS R13, R5 ;  /* 0x00000005000d7213 */ /* 0x000fe20000000000 */
[--C-:B------:R-:W-:Y:S01]  /*1440*/  @!P4 IMAD.IADD R6, R6, 0x1, -R2.reuse ;  /* 0x000000010606c824 */ /* 0x100fe200078e0a02 */
[C---:B------:R-:W-:Y:S01]  /*1450*/  ISETP.GT.U32.AND P3, PT, R2.reuse, R21, PT ;  /* 0x000000150200720c */ /* 0x040fe20003f64070 */
[----:B------:R-:W-:Y:S01]  /*1460*/  IMAD R19, R2, R4, R19 ;  /* 0x0000000402137224 */ /* 0x000fe200078e0213 */
[----:B------:R-:W-:Y:S01]  /*1470*/  ISETP.GE.AND P4, PT, R8, RZ, PT ;  /* 0x000000ff0800720c */ /* 0x000fe20003f86270 */
[C---:B------:R-:W-:Y:S01]  /*1480*/  IMAD.HI.U32 R11, R27.reuse, R18, RZ ;  /* 0x000000121b0b7227 */ /* 0x040fe200078e00ff */
[----:B------:R-:W-:Y:S01]  /*1490*/  IABS R8, R10 ;  /* 0x0000000a00087213 */ /* 0x000fe20000000000 */
[----:B------:R0:W-:Y:S01]  /*14a0*/  STL [R1+0xe64], R28 ;  /* 0x000e641c01007387 */ /* 0x0001e20000100800 */
[C---:B------:R-:W-:Y:S01]  /*14b0*/  IADD3 R4, R14.reuse, 0xc8, RZ ;  /* 0x000000c80e047810 */ /* 0x040fe20007ffe0ff */
[----:B------:R-:W-:Y:S01]  /*14c0*/  IMAD.MOV R11, RZ, RZ, -R11 ;  /* 0x000000ffff0b7224 */ /* 0x000fe200078e0a0b */
[----:B------:R-:W-:Y:S01]  /*14d0*/  IADD3 R15, R14, 0xc0, RZ ;  /* 0x000000c00e0f7810 */ /* 0x000fe20007ffe0ff */
[----:B------:R-:W-:Y:S01]  /*14e0*/  @!P6 IMAD.MOV R7, RZ, RZ, -R7 ;  /* 0x000000ffff07e224 */ /* 0x000fe200078e0a07 */
[----:B------:R-:W-:Y:S01]  /*14f0*/  ISETP.GT.U32.AND P6, PT, R2, R19, PT ;  /* 0x000000130200720c */ /* 0x000fe20003fc4070 */
[----:B------:R-:W-:Y:S01]  /*1500*/  @!P1 IMAD.IADD R20, R20, 0x1, -R2 ;  /* 0x0000000114149824 */ /* 0x000fe200078e0a02 */
[----:B------:R-:W-:Y:S01]  /*1510*/  IABS R12, R4 ;  /* 0x00000004000c7213 */ /* 0x000fe20000000000 */
[----:B------:R-:W-:Y:S01]  /*1520*/  IMAD.HI.U32 R9, R27, R8, RZ ;  /* 0x000000081b097227 */ /* 0x000fe200078e00ff */
[----:B0-----:R-:W-:-:S03]  /*1530*/  IADD3 R28, R14, 0x20, RZ ;  /* 0x000000200e1c7810 */ /* 0x001fc60007ffe0ff */
[C---:B------:R-:W-:Y:S01]  /*1540*/  IMAD R18, R2.reuse, R11, R18 ;  /* 0x0000000b02127224 */ /* 0x040fe200078e0212 */
[C---:B------:R-:W-:Y:S01]  /*1550*/  ISETP.GT.U32.AND P1, PT, R2.reuse, R20, PT ;  /* 0x000000140200720c */ /* 0x040fe20003f24070 */
[----:B------:R-:W-:Y:S02]  /*1560*/  IMAD.MOV R9, RZ, RZ, -R9 ;  /* 0x000000ffff097224 */ /* 0x000fe400078e0a09 */
[----:B------:R-:W-:Y:S01]  /*1570*/  @!P3 IMAD.IADD R21, R21, 0x1, -R2 ;  /* 0x000000011515b824 */ /* 0x000fe200078e0a02 */
[----:B------:R-:W-:Y:S01]  /*1580*/  ISETP.GT.U32.AND P3, PT, R2, R18, PT ;  /* 0x000000120200720c */ /* 0x000fe20003f64070 */
[----:B------:R-:W-:Y:S01]  /*1590*/  @!P5 IMAD.MOV R6, RZ, RZ, -R6 ;  /* 0x000000ffff06d224 */ /* 0x000fe200078e0a06 */
[----:B------:R-:W-:Y:S01]  /*15a0*/  ISETP.GE.AND P5, PT, R0, RZ, PT ;  /* 0x000000ff0000720c */ /* 0x000fe20003fa6270 */
[C---:B------:R-:W-:Y:S01]  /*15b0*/  IMAD R8, R2.reuse, R9, R8 ;  /* 0x0000000902087224 */ /* 0x040fe200078e0208 */
[----:B------:R-:W-:Y:S01]  /*15c0*/  IABS R9, R15 ;  /* 0x0000000f00097213 */ /* 0x000fe20000000000 */
[----:B------:R-:W-:Y:S01]  /*15d0*/  IMAD.HI.U32 R0, R27, R12, RZ ;  /* 0x0000000c1b007227 */ /* 0x000fe200078e00ff */
[----:B------:R0:W-:Y:S03]  /*15e0*/  STL [R1+0xe68], R6 ;  /* 0x000e680601007387 */ /* 0x0001e60000100800 */
[----:B------:R-:W-:Y:S01]  /*15f0*/  @!P6 IMAD.IADD R19, R19, 0x1, -R2 ;  /* 0x000000011313e824 */ /* 0x000fe200078e0a02 */
[----:B------:R-:W-:Y:S01]  /*1600*/  ISETP.GT.U32.AND P6, PT, R2, R8, PT ;  /* 0x000000080200720c */ /* 0x000fe20003fc4070 */
[----:B------:R-:W-:Y:S01]  /*1610*/  IMAD.MOV R0, RZ, RZ, -R0 ;  /* 0x000000ffff007224 */ /* 0x000fe200078e0a00 */
[----:B------:R1:W-:Y:S01]  /*1620*/  STL [R1+0xe6c], R7 ;  /* 0x000e6c0701007387 */ /* 0x0003e20000100800 */
[----:B------:R-:W-:Y:S01]  /*1630*/  @!P1 IMAD.IADD R20, R20, 0x1, -R2 ;  /* 0x0000000114149824 */ /* 0x000fe200078e0a02 */
[----:B------:R-:W-:Y:S01]  /*1640*/  ISETP.GE.AND P1, PT, R10, RZ, PT ;  /* 0x000000ff0a00720c */ /* 0x000fe20003f26270 */
[----:B------:R-:W-:Y:S01]  /*1650*/  IMAD R12, R2, R0, R12 ;  /* 0x00000000020c7224 */ /* 0x000fe200078e020c */
[----:B------:R-:W-:Y:S01]  /*1660*/  IADD3 R0, R14, 0xc4, RZ ;  /* 0x000000c40e007810 */ /* 0x000fe20007ffe0ff */
[----:B------:R-:W-:Y:S01]  /*1670*/  @!P3 IMAD.IADD R18, R18, 0x1, -R2 ;  /* 0x000000011212b824 */ /* 0x000fe200078e0a02 */
[----:B------:R-:W-:Y:S01]  /*1680*/  ISETP.GT.U32.AND P3, PT, R2, R19, PT ;  /* 0x000000130200720c */ /* 0x000fe20003f64070 */
[----:B------:R-:W-:Y:S01]  /*1690*/  IMAD.MOV.U32 R23, RZ, RZ, R20 ;  /* 0x000000ffff177224 */ /* 0x000fe200078e0014 */
[----:B------:R-:W-:Y:S01]  /*16a0*/  IABS R11, R0 ;  /* 0x00000000000b7213 */ /* 0x000fe20000000000 */
[----:B------:R-:W-:Y:S01]  /*16b0*/  IMAD.HI.U32 R3, R27, R13, RZ ;  /* 0x0000000d1b037227 */ /* 0x000fe200078e00ff */
[----:B------:R-:W-:-:S03]  /*16c0*/  IABS R10, R16 ;  /* 0x00000010000a7213 */ /* 0x000fc60000000000 */
[----:B------:R-:W-:Y:S02]  /*16d0*/  @!P6 IMAD.IADD R8, R8, 0x1, -R2 ;  /* 0x000000010808e824 */ /* 0x000fe400078e0a02 */
[----:B------:R-:W-:Y:S01]  /*16e0*/  @!P0 IMAD.MOV R23, RZ, RZ, -R23 ;  /* 0x000000ffff178224 */ /* 0x000fe200078e0a17 */
[C---:B------:R-:W-:Y:S01]  /*16f0*/  ISETP.GT.U32.AND P0, PT, R2.reuse, R18, PT ;  /* 0x000000120200720c */ /* 0x040fe20003f04070 */
[----:B------:R-:W-:Y:S01]  /*1700*/  IMAD.MOV R3, RZ, RZ, -R3 ;  /* 0x000000ffff037224 */ /* 0x000fe200078e0a03 */
[C---:B------:R-:W-:Y:S01]  /*1710*/  ISETP.GT.U32.AND P6, PT, R2.reuse, R8, PT ;  /* 0x000000080200720c */ /* 0x040fe20003fc4070 */
[C---:B------:R-:W-:Y:S01]  /*1720*/  IMAD.HI.U32 R20, R27.reuse, R11, RZ ;  /* 0x0000000b1b147227 */ /* 0x040fe200078e00ff */
[----:B------:R-:W-:Y:S03]  /*1730*/  STL [R1+0xb0], R23 ;  /* 0x0000b01701007387 */ /* 0x000fe60000100800 */
[----:B------:R-:W-:Y:S01]  /*1740*/  IMAD R13, R2, R3, R13 ;  /* 0x00000003020d7224 */ /* 0x000fe200078e020d */
[----:B------:R-:W-:Y:S01]  /*1750*/  IABS R3, R17 ;  /* 0x0000001100037213 */ /* 0x000fe20000000000 */
[----:B------:R-:W-:-:S04]  /*1760*/  IMAD.HI.U32 R22, R27, R9, RZ ;  /* 0x000000091b167227 */ /* 0x000fc800078e00ff */
[----:B0-----:R-:W-:Y:S02]  /*1770*/  IMAD.MOV.U32 R6, RZ, RZ, R21 ;  /* 0x000000ffff067224 */ /* 0x001fe400078e0015 */
[----:B------:R-:W-:Y:S02]  /*1780*/  IMAD.MOV R20, RZ, RZ, -R20 ;  /* 0x000000ffff147224 */ /* 0x000fe400078e0a14 */
[----:B------:R-:W-:Y:S01]  /*1790*/  @!P3 IMAD.IADD R19, R19, 0x1, -R2 ;  /* 0x000000011313b824 */ /* 0x000fe200078e0a02 */
[C---:B------:R-:W-:Y:S01]  /*17a0*/  ISETP.GT.U32.AND P3, PT, R2.reuse, R12, PT ;  /* 0x0000000c0200720c */ /* 0x040fe20003f64070 */
[----:B------:R-:W-:Y:S02]  /*17b0*/  IMAD.MOV R22, RZ, RZ, -R22 ;  /* 0x000000ffff167224 */ /* 0x000fe400078e0a16 */
[----:B------:R-:W-:Y:S01]  /*17c0*/  @!P2 IMAD.MOV R6, RZ, RZ, -R6 ;  /* 0x000000ffff06a224 */ /* 0x000fe200078e0a06 */
[C---:B------:R-:W-:Y:S01]  /*17d0*/  ISETP.GT.U32.AND P2, PT, R2.reuse, R13, PT ;  /* 0x0000000d0200720c */ /* 0x040fe20003f44070 */
[----:B------:R-:W-:-:S02]  /*17e0*/  IMAD R11, R2, R20, R11 ;  /* 0x00000014020b7224 */ /* 0x000fc400078e020b */
[----:B------:R-:W-:Y:S01]  /*17f0*/  IMAD R9, R2, R22, R9 ;  /* 0x0000001602097224 */ /* 0x000fe200078e0209 */
[----:B------:R0:W-:Y:S01]  /*1800*/  STL [R1+0xa8], R6 ;  /* 0x0000a80601007387 */ /* 0x0001e20000100800 */
[--C-:B------:R-:W-:Y:S01]  /*1810*/  @!P0 IMAD.IADD R18, R18, 0x1, -R2.reuse ;  /* 0x0000000112128824 */ /* 0x100fe200078e0a02 */
[----:B------:R-:W-:Y:S01]  /*1820*/  ISETP.GT.U32.AND P0, PT, R2, R11, PT ;  /* 0x0000000b0200720c */ /* 0x000fe20003f04070 */
[--C-:B------:R-:W-:Y:S01]  /*1830*/  @!P6 IMAD.IADD R8, R8, 0x1, -R2.reuse ;  /* 0x000000010808e824 */ /* 0x100fe200078e0a02 */
[----:B------:R-:W-:Y:S01]  /*1840*/  ISETP.GT.U32.AND P6, PT, R2, R9, PT ;  /* 0x000000090200720c */ /* 0x000fe20003fc4070 */
[--C-:B------:R-:W-:Y:S01]  /*1850*/  @!P3 IMAD.IADD R12, R12, 0x1, -R2.reuse ;  /* 0x000000010c0cb824 */ /* 0x100fe200078e0a02 */
[----:B------:R-:W-:Y:S01]  /*1860*/  ISETP.GE.AND P3, PT, R4, RZ, PT ;  /* 0x000000ff0400720c */ /* 0x000fe20003f66270 */
[----:B-1----:R-:W-:Y:S01]  /*1870*/  IMAD.MOV.U32 R7, RZ, RZ, R19 ;  /* 0x000000ffff077224 */ /* 0x002fe200078e0013 */
[----:B------:R-:W-:Y:S01]  /*1880*/  IABS R22, R28 ;  /* 0x0000001c00167213 */ /* 0x000fe20000000000 */
[----:B------:R-:W-:Y:S01]  /*1890*/  @!P2 IMAD.IADD R13, R13, 0x1, -R2 ;  /* 0x000000010d0da824 */ /* 0x000fe200078e0a02 */
[----:B------:R-:W-:Y:S01]  /*18a0*/  ISETP.GE.AND P2, PT, R5, RZ, PT ;  /* 0x000000ff0500720c */ /* 0x000fe20003f46270 */
[----:B------:R-:W-:Y:S01]  /*18b0*/  @!P4 IMAD.MOV R7, RZ, RZ, -R7 ;  /* 0x000000ffff07c224 */ /* 0x000fe200078e0a07 */
[----:B------:R-:W-:Y:S01]  /*18c0*/  ISETP.GT.U32.AND P4, PT, R2, R12, PT ;  /* 0x0000000c0200720c */ /* 0x000fe20003f84070 */
[----:B------:R-:W-:Y:S01]  /*18d0*/  IMAD.HI.U32 R21, R27, R3, RZ ;  /* 0x000000031b157227 */ /* 0x000fe200078e00ff */
[----:B------:R-:W-:-:S02]  /*18e0*/  IADD3 R5, R14, 0xb0, RZ ;  /* 0x000000b00e057810 */ /* 0x000fc40007ffe0ff */
[----:B------:R1:W-:Y:S01]  /*18f0*/  STL [R1+0x30], R7 ;  /* 0x0000300701007387 */ /* 0x0003e20000100800 */
[----:B------:R-:W-:Y:S01]  /*1900*/  @!P0 IMAD.IADD R11, R11, 0x1, -R2 ;  /* 0x000000010b0b8824 */ /* 0x000fe200078e0a02 */
[----:B------:R-:W-:Y:S01]  /*1910*/  ISETP.GT.U32.AND P0, PT, R2, R13, PT ;  /* 0x0000000d0200720c */ /* 0x000fe20003f04070 */
[----:B------:R-:W-:Y:S01]  /*1920*/  IMAD.HI.U32 R20, R27, R10, RZ ;  /* 0x0000000a1b147227 */ /* 0x000fe200078e00ff */
[----:B------:R-:W-:-:S03]  /*1930*/  IABS R19, R5 ;  /* 0x0000000500137213 */ /* 0x000fc60000000000 */
[----:B------:R-:W-:Y:S02]  /*1940*/  IMAD.MOV R21, RZ, RZ, -R21 ;  /* 0x000000ffff157224 */ /* 0x000fe400078e0a15 */
[----:B0-----:R-:W-:Y:S02]  /*1950*/  IMAD.MOV.U32 R6, RZ, RZ, R18 ;  /* 0x000000ffff067224 */ /* 0x001fe400078e0012 */
[----:B------:R-:W-:Y:S01]  /*1960*/  @!P6 IMAD.IADD R9, R9, 0x1, -R2 ;  /* 0x000000010909e824 */ /* 0x000fe200078e0a02 */
[C---:B------:R-:W-:Y:S01]  /*1970*/  ISETP.GT.U32.AND P6, PT, R2.reuse, R11, PT ;  /* 0x0000000b0200720c */ /* 0x040fe20003fc4070 */
[----:B------:R-:W-:Y:S02]  /*1980*/  IMAD.MOV R20, RZ, RZ, -R20 ;  /* 0x000000ffff147224 */ /* 0x000fe400078e0a14 */
[C---:B------:R-:W-:Y:S02]  /*1990*/  IMAD R3, R2.reuse, R21, R3 ;  /* 0x0000001502037224 */ /* 0x040fe400078e0203 */
[----:B------:R-:W-:Y:S01]  /*19a0*/  @!P5 IMAD.MOV R6, RZ, RZ, -R6 ;  /* 0x000000ffff06d224 */ /* 0x000fe200078e0a06 */
[C---:B------:R-:W-:Y:S01]  /*19b0*/  ISETP.GT.U32.AND P5, PT, R2.reuse, R9, PT ;  /* 0x000000090200720c */ /* 0x040fe20003fa4070 */
[----:B------:R-:W-:Y:S01]  /*19c0*/  IMAD R4, R2, R20, R10 ;  /* 0x0000001402047224 */ /* 0x000fe200078e020a */
[----:B------:R-:W-:Y:S01]  /*19d0*/  IADD3 R10, R14, 0xb4, RZ ;  /* 0x000000b40e0a7810 */ /* 0x000fe20007ffe0ff */
[--C-:B------:R-:W-:Y:S01]  /*19e0*/  @!P4 IMAD.IADD R12, R12, 0x1, -R2.reuse ;  /* 0x000000010c0cc824 */ /* 0x100fe200078e0a02 */
[C---:B------:R-:W-:Y:S01]  /*19f0*/  ISETP.GT.U32.AND P4, PT, R2.reuse, R3, PT ;  /* 0x000000030200720c */ /* 0x040fe20003f84070 */
[----:B------:R-:W-:Y:S01]  /*1a00*/  @!P0 IMAD.IADD R13, R13, 0x1, -R2 ;  /* 0x000000010d0d8824 */ /* 0x000fe200078e0a02 */
[----:B------:R-:W-:Y:S01]  /*1a10*/  IABS R18, R10 ;  /* 0x0000000a00127213 */ /* 0x000fe20000000000 */
[----:B------:R-:W-:Y:S01]  /*1a20*/  @!P1 IMAD.MOV R8, RZ, RZ, -R8 ;  /* 0x000000ffff089224 */ /* 0x000fe200078e0a08 */
[----:B------:R-:W-:Y:S01]  /*1a30*/  ISETP.GT.U32.AND P1, PT, R2, R4, PT ;  /* 0x000000040200720c */ /* 0x000fe20003f24070 */
[----:B------:R-:W-:Y:S01]  /*1a40*/  @!P6 IMAD.IADD R11, R11, 0x1, -R2 ;  /* 0x000000010b0be824 */ /* 0x000fe200078e0a02 */
[----:B------:R-:W-:Y:S01]  /*1a50*/  ISETP.GE.AND P0, PT, R0, RZ, PT ;  /* 0x000000ff0000720c */ /* 0x000fe20003f06270 */
[----:B-1----:R-:W-:Y:S01]  /*1a60*/  IMAD.MOV.U32 R7, RZ, RZ, R13 ;  /* 0x000000ffff077224 */ /* 0x002fe200078e000d */
[----:B------:R-:W-:Y:S01]  /*1a70*/  ISETP.GE.AND P6, PT, R15, RZ, PT ;  /* 0x000000ff0f00720c */ /* 0x000fe20003fc6270 */
[----:B------:R-:W-:Y:S01]  /*1a80*/  IMAD.MOV.U32 R0, RZ, RZ, R19 ;  /* 0x000000ffff007224 */ /* 0x000fe200078e0013 */
[----:B------:R0:W-:Y:S01]  /*1a90*/  STL [R1+0x2c], R6 ;  /* 0x00002c0601007387 */ /* 0x0001e20000100800 */
[----:B------:R-:W-:Y:S01]  /*1aa0*/  IMAD.HI.U32 R15, R27, R18, RZ ;  /* 0x000000121b0f7227 */ /* 0x000fe200078e00ff */
[----:B------:R-:W-:-:S02]  /*1ab0*/  IADD3 R19, R14, 0x90, RZ ;  /* 0x000000900e137810 */ /* 0x000fc40007ffe0ff */
[----:B------:R-:W-:Y:S01]  /*1ac0*/  IADD3 R20, R14, 0x94, RZ ;  /* 0x000000940e147810 */ /* 0x000fe20007ffe0ff */
[----:B------:R-:W-:Y:S01]  /*1ad0*/  @!P5 IMAD.IADD R9, R9, 0x1, -R2 ;  /* 0x000000010909d824 */ /* 0x000fe200078e0a02 */
[----:B------:R-:W-:Y:S01]  /*1ae0*/  ISETP.GE.AND P5, PT, R16, RZ, PT ;  /* 0x000000ff1000720c */ /* 0x000fe20003fa6270 */
[----:B------:R-:W-:Y:S02]  /*1af0*/  @!P2 IMAD.MOV R7, RZ, RZ, -R7 ;  /* 0x000000ffff07a224 */ /* 0x000fe400078e0a07 */
[----:B------:R-:W-:-:S03]  /*1b00*/  IMAD.HI.U32 R16, R27, R0, RZ ;  /* 0x000000001b107227 */ /* 0x000fc600078e00ff */
[----:B------:R1:W-:Y:S01]  /*1b10*/  STL [R1+0x68], R7 ;  /* 0x0000680701007387 */ /* 0x0003e20000100800 */
[----:B0-----:R-:W-:Y:S02]  /*1b20*/  IMAD.MOV.U32 R6, RZ, RZ, R12 ;  /* 0x000000ffff067224 */ /* 0x001fe400078e000c */
[----:B------:R-:W-:Y:S02]  /*1b30*/  IMAD.MOV R15, RZ, RZ, -R15 ;  /* 0x000000ffff0f7224 */ /* 0x000fe400078e0a0f */
[----:B------:R-:W-:Y:S01]  /*1b40*/  @!P4 IMAD.IADD R3, R3, 0x1, -R2 ;  /* 0x000000010303c824 */ /* 0x000fe200078e0a02 */
[----:B------:R-:W-:Y:S01]  /*1b50*/  ISETP.GE.AND P4, PT, R10, RZ, PT ;  /* 0x000000ff0a00720c */ /* 0x000fe20003f86270 */
[----:B------:R-:W-:Y:S02]  /*1b60*/  @!P3 IMAD.MOV R6, RZ, RZ, -R6 ;  /* 0x000000ffff06b224 */ /* 0x000fe400078e0a06 */
[----:B------:R-:W-:Y:S01]  /*1b70*/  IMAD.MOV R13, RZ, RZ, -R16 ;  /* 0x000000ffff0d7224 */ /* 0x000fe200078e0a10 */
[C---:B------:R-:W-:Y:S01]  /*1b80*/  ISETP.GT.U32.AND P3, PT, R2.reuse, R3, PT ;  /* 0x000000030200720c */ /* 0x040fe20003f64070 */
[----:B------:R-:W-:Y:S01]  /*1b90*/  IMAD R10, R2, R15, R18 ;  /* 0x0000000f020a7224 */ /* 0x000fe200078e0212 */
[----:B------:R0:W-:Y:S01]  /*1ba0*/  STL [R1+0xa0], R6 ;  /* 0x0000a00601007387 */ /* 0x0001e20000100800 */
[----:B-1----:R-:W-:Y:S01]  /*1bb0*/  IMAD.MOV.U32 R7, RZ, RZ, R11 ;  /* 0x000000ffff077224 */ /* 0x002fe200078e000b */
[----:B------:R-:W-:Y:S01]  /*1bc0*/  IADD3 R11, R14, 0xa8, RZ ;  /* 0x000000a80e0b7810 */ /* 0x000fe20007ffe0ff */
[----:B------:R-:W-:Y:S01]  /*1bd0*/  @!P1 IMAD.IADD R4, R4, 0x1, -R2 ;  /* 0x0000000104049824 */ /* 0x000fe200078e0a02 */
[----:B------:R-:W-:Y:S01]  /*1be0*/  ISETP.GE.AND P1, PT, R17, RZ, PT ;  /* 0x000000ff1100720c */ /* 0x000fe20003f26270 */
[----:B------:R-:W-:Y:S01]  /*1bf0*/  IMAD R0, R2, R13, R0 ;  /* 0x0000000d02007224 */ /* 0x000fe200078e0200 */
[----:B------:R-:W-:Y:S01]  /*1c00*/  IADD3 R17, R14, 0xa4, RZ ;  /* 0x000000a40e117810 */ /* 0x000fe20007ffe0ff */
[----:B------:R-:W-:Y:S01]  /*1c10*/  @!P0 IMAD.MOV R7, RZ, RZ, -R7 ;  /* 0x000000ffff078224 */ /* 0x000fe200078e0a07 */
[C---:B------:R-:W-:Y:S01]  /*1c20*/  ISETP.GT.U32.AND P0, PT, R2.reuse, R10, PT ;  /* 0x0000000a0200720c */ /* 0x040fe20003f04070 */
[----:B0-----:R-:W-:Y:S01]  /*1c30*/  IMAD.MOV.U32 R6, RZ, RZ, R9 ;  /* 0x000000ffff067224 */ /* 0x001fe200078e0009 */
[----:B------:R-:W-:Y:S01]  /*1c40*/  ISETP.GT.U32.AND P2, PT, R2, R4, PT ;  /* 0x000000040200720c */ /* 0x000fe20003f44070 */
[----:B------:R-:W-:Y:S01]  /*1c50*/  @!P3 IMAD.IADD R3, R3, 0x1, -R2 ;  /* 0x000000010303b824 */ /* 0x000fe200078e0a02 */
[----:B------:R-:W-:Y:S01]  /*1c60*/  IADD3 R9, R14, 0xac, RZ ;  /* 0x000000ac0e097810 */ /* 0x000fe20007ffe0ff */
[----:B------:R-:W-:Y:S01]  /*1c70*/  @!P6 IMAD.MOV R6, RZ, RZ, -R6 ;  /* 0x000000ffff06e224 */ /* 0x000fe200078e0a06 */
[----:B------:R-:W-:Y:S01]  /*1c80*/  ISETP.GT.U32.AND P6, PT, R2, R0, PT ;  /* 0x000000000200720c */ /* 0x000fe20003fc4070 */
[----:B------:R-:W-:Y:S01]  /*1c90*/  STL [R1+0xa4], R7 ;  /* 0x0000a40701007387 */ /* 0x000fe20000100800 */
[----:B------:R-:W-:-:S02]  /*1ca0*/  IABS R12, R9 ;  /* 0x00000009000c7213 */ /* 0x000fc40000000000 */
[----:B------:R-:W-:Y:S01]  /*1cb0*/  ISETP.GE.AND P3, PT, R9, RZ, PT ;  /* 0x000000ff0900720c */ /* 0x000fe20003f66270 */
[----:B------:R0:W-:Y:S02]  /*1cc0*/  STL [R1+0xac], R6 ;  /* 0x0000ac0601007387 */ /* 0x0001e40000100800 */
[----:B------:R-:W-:Y:S01]  /*1cd0*/  @!P0 IMAD.IADD R10, R10, 0x1, -R2 ;  /* 0x000000010a0a8824 */ /* 0x000fe200078e0a02 */
[----:B------:R-:W-:Y:S01]  /*1ce0*/  ISETP.GE.AND P0, PT, R11, RZ, PT ;  /* 0x000000ff0b00720c */ /* 0x000fe20003f06270 */
[----:B------:R-:W-:Y:S01]  /*1cf0*/  IMAD.MOV.U32 R9, RZ, RZ, R12 ;  /* 0x000000ffff097224 */ /* 0x000fe200078e000c */
[----:B------:R-:W-:Y:S01]  /*1d00*/  IADD3 R16, R14, 0x9c, RZ ;  /* 0x0000009c0e107810 */ /* 0x000fe20007ffe0ff */
[--C-:B------:R-:W-:Y:S01]  /*1d10*/  @!P2 IMAD.IADD R4, R4, 0x1, -R2.reuse ;  /* 0x000000010404a824 */ /* 0x100fe200078e0a02 */
[----:B------:R-:W-:Y:S01]  /*1d20*/  ISETP.GE.AND P2, PT, R5, RZ, PT ;  /* 0x000000ff0500720c */ /* 0x000fe20003f46270 */
[----:B------:R-:W-:Y:S01]  /*1d30*/  @!P6 IMAD.IADD R0, R0, 0x1, -R2 ;  /* 0x000000010000e824 */ /* 0x000fe200078e0a02 */
[----:B------:R-:W-:Y:S01]  /*1d40*/  ISETP.GT.U32.AND P6, PT, R2, R10, PT ;  /* 0x0000000a0200720c */ /* 0x000fe20003fc4070 */
[----:B0-----:R-:W-:Y:S01]  /*1d50*/  IMAD.MOV.U32 R6, RZ, RZ, R4 ;  /* 0x000000ffff067224 */ /* 0x001fe200078e0004 */
[----:B------:R-:W-:Y:S01]  /*1d60*/  IABS R5, R11 ;  /* 0x0000000b00057213 */ /* 0x000fe20000000000 */
[----:B------:R-:W-:Y:S01]  /*1d70*/  IMAD.HI.U32 R4, R27, R9, RZ ;  /* 0x000000091b047227 */ /* 0x000fe200078e00ff */
[----:B------:R-:W-:-:S02]  /*1d80*/  IADD3 R13, R14, 0xa0, RZ ;  /* 0x000000a00e0d7810 */ /* 0x000fc40007ffe0ff */
[----:B------:R-:W-:Y:S01]  /*1d90*/  IADD3 R12, R14, 0x8c, RZ ;  /* 0x0000008c0e0c7810 */ /* 0x000fe20007ffe0ff */
[----:B------:R-:W-:Y:S02]  /*1da0*/  IMAD.MOV R4, RZ, RZ, -R4 ;  /* 0x000000ffff047224 */ /* 0x000fe400078e0a04 */
[----:B------:R-:W-:Y:S01]  /*1db0*/  @!P5 IMAD.MOV R6, RZ, RZ, -R6 ;  /* 0x000000ffff06d224 */ /* 0x000fe200078e0a06 */
[C---:B------:R-:W-:Y:S01]  /*1dc0*/  ISETP.GT.U32.AND P5, PT, R2.reuse, R0, PT ;  /* 0x000000000200720c */ /* 0x040fe20003fa4070 */
[----:B------:R-:W-:Y:S02]  /*1dd0*/  IMAD R4, R2, R4, R9 ;  /* 0x0000000402047224 */ /* 0x000fe400078e0209 */
[----:B------:R-:W-:Y:S01]  /*1de0*/  IMAD.HI.U32 R11, R27, R5, RZ ;  /* 0x000000051b0b7227 */ /* 0x000fe200078e00ff */
[----:B------:R0:W-:Y:S03]  /*1df0*/  STL [R1+0xb8], R6 ;  /* 0x0000b80601007387 */ /* 0x0001e60000100800 */
[----:B------:R-:W-:Y:S01]  /*1e00*/  @!P6 IMAD.IADD R10, R10, 0x1, -R2 ;  /* 0x000000010a0ae824 */ /* 0x000fe200078e0a02 */
[----:B------:R-:W-:-:S03]  /*1e10*/  ISETP.GT.U32.AND P6, PT, R2, R4, PT ;  /* 0x000000040200720c */ /* 0x000fc60003fc4070 */
[----:B------:R-:W-:Y:S02]  /*1e20*/  IMAD.MOV.U32 R7, RZ, RZ, R10 ;  /* 0x000000ffff077224 */ /* 0x000fe400078e000a */
[----:B------:R-:W-:Y:S01]  /*1e30*/  @!P5 IMAD.IADD R0, R0, 0x1, -R2 ;  /* 0x000000010000d824 */ /* 0x000fe200078e0a02 */
[----:B------:R-:W-:Y:S01]  /*1e40*/  ISETP.GE.AND P5, PT, R13, RZ, PT ;  /* 0x000000ff0d00720c */ /* 0x000fe20003fa6270 */
[----:B0-----:R-:W-:Y:S01]  /*1e50*/  IMAD.MOV.U32 R6, RZ, RZ, R3 ;  /* 0x000000ffff067224 */ /* 0x001fe200078e0003 */
[----:B------:R-:W-:Y:S01]  /*1e60*/  IABS R13, R13 ;  /* 0x0000000d000d7213 */ /* 0x000fe20000000000 */
[----:B------:R-:W-:Y:S02]  /*1e70*/  IMAD.MOV R3, RZ, RZ, -R11 ;  /* 0x000000ffff037224 */ /* 0x000fe400078e0a0b */
[----:B------:R-:W-:Y:S02]  /*1e80*/  @!P4 IMAD.MOV R7, RZ, RZ, -R7 ;  /* 0x000000ffff07c224 */ /* 0x000fe400078e0a07 */
[----:B------:R-:W-:Y:S01]  /*1e90*/  IMAD R5, R2, R3, R5 ;  /* 0x0000000302057224 */ /* 0x000fe200078e0205 */
[----:B------:R-:W-:Y:S01]  /*1ea0*/  IADD3 R3, R14, 0x98, RZ ;  /* 0x000000980e037810 */ /* 0x000fe20007ffe0ff */
[----:B------:R-:W-:Y:S01]  /*1eb0*/  @!P1 IMAD.MOV R6, RZ, RZ, -R6 ;  /* 0x000000ffff069224 */ /* 0x000fe200078e0a06 */
[----:B------:R-:W-:Y:S01]  /*1ec0*/  ISETP.GE.AND P1, PT, R17, RZ, PT ;  /* 0x000000ff1100720c */ /* 0x000fe20003f26270 */
[----:B------:R-:W-:Y:S01]  /*1ed0*/  @!P6 IMAD.IADD R4, R4, 0x1, -R2 ;  /* 0x000000010404e824 */ /* 0x000fe200078e0a02 */
[----:B------:R-:W-:-:S02]  /*1ee0*/  ISETP.GT.U32.AND P4, PT, R2, R5, PT ;  /* 0x000000050200720c */ /* 0x000fc40003f84070 */
[----:B------:R-:W-:Y:S01]  /*1ef0*/  IABS R17, R17 ;  /* 0x0000001100117213 */ /* 0x000fe20000000000 */
[----:B------:R0:W-:Y:S01]  /*1f00*/  STL [R1+0xc0], R6 ;  /* 0x0000c00601007387 */ /* 0x0001e20000100800 */
[----:B------:R-:W-:Y:S02]  /*1f10*/  ISETP.GT.U32.AND P6, PT, R2, R4, PT ;  /* 0x000000040200720c */ /* 0x000fe40003fc4070 */
[----:B------:R-:W-:Y:S01]  /*1f20*/  IABS R15, R3 ;  /* 0x00000003000f7213 */ /* 0x000fe20000000000 */
[----:B------:R-:W-:Y:S01]  /*1f30*/  IMAD.HI.U32 R9, R27, R17, RZ ;  /* 0x000000111b097227 */ /* 0x000fe200078e00ff */
[----:B------:R-:W-:Y:S03]  /*1f40*/  STL [R1+0xc4], R7 ;  /* 0x0000c40701007387 */ /* 0x000fe60000100800 */
[----:B------:R-:W-:Y:S02]  /*1f50*/  IMAD.MOV R9, RZ, RZ, -R9 ;  /* 0x000000ffff097224 */ /* 0x000fe400078e0a09 */
[----:B0-----:R-:W-:-:S02]  /*1f60*/  IMAD.MOV.U32 R6, RZ, RZ, R0 ;  /* 0x000000ffff067224 */ /* 0x001fc400078e0000 */
[----:B------:R-:W-:Y:S02]  /*1f70*/  @!P4 IMAD.IADD R5, R5, 0x1, -R2 ;  /* 0x000000010505c824 */ /* 0x000fe400078e0a02 */
[----:B------:R-:W-:Y:S01]  /*1f80*/  @!P2 IMAD.MOV R6, RZ, RZ, -R6 ;  /* 0x000000ffff06a224 */ /* 0x000fe200078e0a06 */
[----:B------:R-:W-:Y:S01]  /*1f90*/  ISETP.GE.AND P2, PT, R16, RZ, PT ;  /* 0x000000ff1000720c */ /* 0x000fe20003f46270 */
[----:B------:R-:W-:Y:S01]  /*1fa0*/  IMAD R17, R2, R9, R17 ;  /* 0x0000000902117224 */ /* 0x000fe200078e0211 */
[----:B------:R-:W-:Y:S01]  /*1fb0*/  IABS R16, R16 ;  /* 0x0000001000107213 */ /* 0x000fe20000000000 */
[----:B------:R-:W-:Y:S01]  /*1fc0*/  @!P6 IMAD.IADD R4, R4, 0x1, -R2 ;  /* 0x000000010404e824 */ /* 0x000fe200078e0a02 */
[C---:B------:R-:W-:Y:S01]  /*1fd0*/  ISETP.GT.U32.AND P4, PT, R2.reuse, R5, PT ;  /* 0x000000050200720c */ /* 0x040fe20003f84070 */
[C---:B------:R-:W-:Y:S01]  /*1fe0*/  IMAD.HI.U32 R9, R27.reuse, R15, RZ ;  /* 0x0000000f1b097227 */ /* 0x040fe200078e00ff */
[----:B------:R-:W-:Y:S01]  /*1ff0*/  ISETP.GT.U32.AND P6, PT, R2, R17, PT ;  /* 0x000000110200720c */ /* 0x000fe20003fc4070 */
[----:B------:R0:W-:Y:S02]  /*2000*/  STL [R1+0xc8], R6 ;  /* 0x0000c80601007387 */ /* 0x0001e40000100800 */
[----:B------:R-:W-:-:S04]  /*2010*/  IMAD.HI.U32 R10, R27, R16, RZ ;  /* 0x000000101b0a7227 */ /* 0x000fc800078e00ff */
[----:B------:R-:W-:Y:S02]  /*2020*/  IMAD.MOV R10, RZ, RZ, -R10 ;  /* 0x000000ffff0a7224 */ /* 0x000fe400078e0a0a */
[----:B------:R-:W-:-:S04]  /*2030*/  IMAD.HI.U32 R0, R27, R13, RZ ;  /* 0x0000000d1b007227 */ /* 0x000fc800078e00ff */
[----:B------:R-:W-:Y:S02]  /*2040*/  IMAD.MOV R9, RZ, RZ, -R9 ;  /* 0x000000ffff097224 */ /* 0x000fe400078e0a09 */
[C---:B------:R-:W-:Y:S01]  /*2050*/  IMAD R16, R2.reuse, R10, R16 ;  /* 0x0000000a02107224 */ /* 0x040fe200078e0210 */
[----:B------:R-:W-:Y:S01]  /*2060*/  IABS R10, R12 ;  /* 0x0000000c000a7213 */ /* 0x000fe20000000000 */
[----:B------:R-:W-:Y:S02]  /*2070*/  IMAD.MOV R0, RZ, RZ, -R0 ;  /* 0x000000ffff007224 */ /* 0x000fe400078e0a00 */
[C---:B------:R-:W-:Y:S01]  /*2080*/  IMAD R15, R2.reuse, R9, R15 ;  /* 0x00000009020f7224 */ /* 0x040fe200078e020f */
[----:B------:R-:W-:Y:S01]  /*2090*/  IABS R9, R19 ;  /* 0x0000001300097213 */ /* 0x000fe20000000000 */
[----:B------:R-:W-:Y:S01]  /*20a0*/  @!P4 IMAD.IADD R5, R5, 0x1, -R2 ;  /* 0x000000010505c824 */ /* 0x000fe200078e0a02 */
[C---:B------:R-:W-:Y:S01]  /*20b0*/  ISETP.GT.U32.AND P4, PT, R2.reuse, R16, PT ;  /* 0x000000100200720c */ /* 0x040fe20003f84070 */
[----:B------:R-:W-:Y:S01]  /*20c0*/  IMAD R13, R2, R0, R13 ;  /* 0x00000000020d7224 */ /* 0x000fe200078e020d */
[----:B------:R-:W-:Y:S01]  /*20d0*/  IABS R0, R20 ;  /* 0x0000001400007213 */ /* 0x000fe20000000000 */
[----:B0-----:R-:W-:-:S02]  /*20e0*/  IMAD.MOV.U32 R6, RZ, RZ, R4 ;  /* 0x000000ffff067224 */ /* 0x001fc400078e0004 */
[----:B------:R-:W-:Y:S01]  /*20f0*/  @!P6 IMAD.IADD R17, R17, 0x1, -R2 ;  /* 0x000000011111e824 */ /* 0x000fe200078e0a02 */
[C---:B------:R-:W-:Y:S01]  /*2100*/  ISETP.GT.U32.AND P6, PT, R2.reuse, R15, PT ;  /* 0x0000000f0200720c */ /* 0x040fe20003fc4070 */
[----:B------:R-:W-:Y:S01]  /*2110*/  @!P3 IMAD.MOV R6, RZ, RZ, -R6 ;  /* 0x000000ffff06b224 */ /* 0x000fe200078e0a06 */
[----:B------:R-:W-:Y:S01]  /*2120*/  ISETP.GT.U32.AND P3, PT, R2, R13, PT ;  /* 0x0000000d0200720c */ /* 0x000fe20003f64070 */
[----:B------:R-:W-:-:S03]  /*2130*/  IMAD.HI.U32 R4, R27, R0, RZ ;  /* 0x000000001b047227 */ /* 0x000fc600078e00ff */
[----:B------:R0:W-:Y:S01]  /*2140*/  STL [R1+0xbc], R6 ;  /* 0x0000bc0601007387 */ /* 0x0001e20000100800 */
[----:B------:R-:W-:Y:S02]  /*2150*/  @!P4 IMAD.IADD R16, R16, 0x1, -R2 ;  /* 0x000000011010c824 */ /* 0x000fe400078e0a02 */
[----:B------:R-:W-:Y:S02]  /*2160*/  IMAD.MOV R4, RZ, RZ, -R4 ;  /* 0x000000ffff047224 */ /* 0x000fe400078e0a04 */
[----:B------:R-:W-:-:S04]  /*2170*/  IMAD.HI.U32 R18, R27, R10, RZ ;  /* 0x0000000a1b127227 */ /* 0x000fc800078e00ff */
[----:B------:R-:W-:Y:S01]  /*2180*/  @!P6 IMAD.IADD R15, R15, 0x1, -R2 ;  /* 0x000000010f0fe824 */ /* 0x000fe200078e0a02 */
[----:B------:R-:W-:Y:S01]  /*2190*/  ISETP.GT.U32.AND P6, PT, R2, R16, PT ;  /* 0x000000100200720c */ /* 0x000fe20003fc4070 */
[----:B0-----:R-:W-:Y:S02]  /*21a0*/  IMAD.MOV.U32 R6, RZ, RZ, R5 ;  /* 0x000000ffff067224 */ /* 0x001fe400078e0005 */
[----:B------:R-:W-:-:S04]  /*21b0*/  IMAD.HI.U32 R5, R27, R9, RZ ;  /* 0x000000091b057227 */ /* 0x000fc800078e00ff */
[----:B------:R-:W-:Y:S01]  /*21c0*/  @!P3 IMAD.IADD R13, R13, 0x1, -R2 ;  /* 0x000000010d0db824 */ /* 0x000fe200078e0a02 */
[C---:B------:R-:W-:Y:S01]  /*21d0*/  ISETP.GT.U32.AND P3, PT, R2.reuse, R17, PT ;  /* 0x000000110200720c */ /* 0x040fe20003f64070 */
[----:B------:R-:W-:Y:S02]  /*21e0*/  IMAD.MOV R5, RZ, RZ, -R5 ;  /* 0x000000ffff057224 */ /* 0x000fe400078e0a05 */
[----:B------:R-:W-:Y:S01]  /*21f0*/  @!P0 IMAD.MOV R6, RZ, RZ, -R6 ;  /* 0x000000ffff068224 */ /* 0x000fe200078e0a06 */
[C---:B------:R-:W-:Y:S01]  /*2200*/  ISETP.GT.U32.AND P4, PT, R2.reuse, R13, PT ;  /* 0x0000000d0200720c */ /* 0x040fe20003f84070 */
[C---:B------:R-:W-:Y:S01]  /*2210*/  IMAD R9, R2.reuse, R5, R9 ;  /* 0x0000000502097224 */ /* 0x040fe200078e0209 */
[----:B------:R-:W-:Y:S01]  /*2220*/  ISETP.GT.U32.AND P0, PT, R2, R15, PT ;  /* 0x0000000f0200720c */ /* 0x000fe20003f04070 */
[----:B------:R-:W-:Y:S01]  /*2230*/  @!P6 IMAD.IADD R16, R16, 0x1, -R2 ;  /* 0x000000011010e824 */ /* 0x000fe200078e0a02 */
[----:B------:R0:W-:Y:S01]  /*2240*/  STL [R1+0xb4], R6 ;  /* 0x0000b40601007387 */ /* 0x0001e20000100800 */
[C---:B------:R-:W-:Y:S01]  /*2250*/  IMAD R0, R2.reuse, R4, R0 ;  /* 0x0000000402007224 */ /* 0x040fe200078e0200 */
[----:B------:R-:W-:Y:S01]  /*2260*/  ISETP.GT.U32.AND P6, PT, R2, R9, PT ;  /* 0x000000090200720c */ /* 0x000fe20003fc4070 */
[----:B------:R-:W-:Y:S01]  /*2270*/  IMAD.MOV R18, RZ, RZ, -R18 ;  /* 0x000000ffff127224 */ /* 0x000fe200078e0a12 */
[----:B------:R-:W-:Y:S01]  /*2280*/  IADD3 R4, R14, 0x88, RZ ;  /* 0x000000880e047810 */ /* 0x000fe20007ffe0ff */
[----:B------:R-:W-:Y:S01]  /*2290*/  @!P3 IMAD.IADD R17, R17, 0x1, -R2 ;  /* 0x000000011111b824 */ /* 0x000fe200078e0a02 */
[C---:B------:R-:W-:Y:S01]  /*22a0*/  ISETP.GT.U32.AND P3, PT, R2.reuse, R0, PT ;  /* 0x000000000200720c */ /* 0x040fe20003f64070 */
[----:B------:R-:W-:Y:S01]  /*22b0*/  IMAD R10, R2, R18, R10 ;  /* 0x00000012020a7224 */ /* 0x000fe200078e020a */
[----:B------:R-:W-:Y:S01]  /*22c0*/  IABS R11, R4 ;  /* 0x00000004000b7213 */ /* 0x000fe20000000000 */
[----:B------:R-:W-:Y:S01]  /*22d0*/  @!P4 IMAD.IADD R13, R13, 0x1, -R2 ;  /* 0x000000010d0dc824 */ /* 0x000fe200078e0a02 */
[----:B------:R-:W-:Y:S01]  /*22e0*/  IADD3 R5, R14, 0x84, RZ ;  /* 0x000000840e057810 */ /* 0x000fe20007ffe0ff */
[----:B------:R-:W-:Y:S01]  /*22f0*/  IMAD.MOV.U32 R7, RZ, RZ, R17 ;  /* 0x000000ffff077224 */ /* 0x000fe200078e0011 */
[----:B------:R-:W-:Y:S01]  /*2300*/  ISETP.GE.AND P4, PT, R3, RZ, PT ;  /* 0x000000ff0300720c */ /* 0x000fe20003f86270 */
[----:B0-----:R-:W-:-:S02]  /*2310*/  IMAD.MOV.U32 R6, RZ, RZ, R13 ;  /* 0x000000ffff067224 */ /* 0x001fc400078e000d */
[----:B------:R-:W-:Y:S01]  /*2320*/  @!P0 IMAD.IADD R15, R15, 0x1, -R2 ;  /* 0x000000010f0f8824 */ /* 0x000fe200078e0a02 */
[----:B------:R-:W-:Y:S01]  /*2330*/  ISETP.GE.AND P0, PT, R20, RZ, PT ;  /* 0x000000ff1400720c */ /* 0x000fe20003f06270 */
[----:B------:R-:W-:Y:S01]  /*2340*/  IMAD.HI.U32 R3, R27, R11, RZ ;  /* 0x0000000b1b037227 */ /* 0x000fe200078e00ff */
[----:B------:R-:W-:-:S03]  /*2350*/  IABS R20, R5 ;  /* 0x0000000500147213 */ /* 0x000fc60000000000 */
[----:B------:R-:W-:Y:S01]  /*2360*/  @!P6 IMAD.IADD R9, R9, 0x1, -R2 ;  /* 0x000000010909e824 */ /* 0x000fe200078e0a02 */
[C---:B------:R-:W-:Y:S01]  /*2370*/  ISETP.GT.U32.AND P6, PT, R2.reuse, R10, PT ;  /* 0x0000000a0200720c */ /* 0x040fe20003fc4070 */
[----:B------:R-:W-:Y:S02]  /*2380*/  @!P1 IMAD.MOV R7, RZ, RZ, -R7 ;  /* 0x000000ffff079224 */ /* 0x000fe400078e0a07 */
[----:B------:R-:W-:Y:S01]  /*2390*/  @!P5 IMAD.MOV R6, RZ, RZ, -R6 ;  /* 0x000000ffff06d224 */ /* 0x000fe200078e0a06 */
[----:B------:R-:W-:Y:S01]  /*23a0*/  ISETP.GT.U32.AND P5, PT, R2, R9, PT ;  /* 0x000000090200720c */ /* 0x000fe20003fa4070 */
[----:B------:R-:W-:Y:S01]  /*23b0*/  IMAD.MOV R3, RZ, RZ, -R3 ;  /* 0x000000ffff037224 */ /* 0x000fe200078e0a03 */
[----:B------:R-:W-:Y:S01]  /*23c0*/  STL [R1+0x8c], R7 ;  /* 0x00008c0701007387 */ /* 0x000fe20000100800 */
[----:B------:R-:W-:-:S03]  /*23d0*/  IMAD.HI.U32 R17, R27, R20, RZ ;  /* 0x000000141b117227 */ /* 0x000fc600078e00ff */
[----:B------:R0:W-:Y:S01]  /*23e0*/  STL [R1+0x90], R6 ;  /* 0x0000900601007387 */ /* 0x0001e20000100800 */
[----:B------:R-:W-:Y:S01]  /*23f0*/  IMAD R11, R2, R3, R11 ;  /* 0x00000003020b7224 */ /* 0x000fe200078e020b */
[----:B------:R-:W-:Y:S01]  /*2400*/  IADD3 R3, R14, 0x80, RZ ;  /* 0x000000800e037810 */ /* 0x000fe20007ffe0ff */
[--C-:B------:R-:W-:Y:S01]  /*2410*/  @!P3 IMAD.IADD R0, R0, 0x1, -R2.reuse ;  /* 0x000000010000b824 */ /* 0x100fe200078e0a02 */
[----:B------:R-:W-:Y:S01]  /*2420*/  ISETP.GE.AND P3, PT, R19, RZ, PT ;  /* 0x000000ff1300720c */ /* 0x000fe20003f66270 */
[----:B------:R-:W-:Y:S01]  /*2430*/  IMAD.MOV R13, RZ, RZ, -R17 ;  /* 0x000000ffff0d7224 */ /* 0x000fe200078e0a11 */
[----:B------:R-:W-:Y:S01]  /*2440*/  IABS R17, R3 ;  /* 0x0000000300117213 */ /* 0x000fe20000000000 */
[----:B------:R-:W-:Y:S01]  /*2450*/  @!P5 IMAD.IADD R9, R9, 0x1, -R2 ;  /* 0x000000010909d824 */ /* 0x000fe200078e0a02 */
[C---:B------:R-:W-:Y:S01]  /*2460*/  ISETP.GT.U32.AND P1, PT, R2.reuse, R0, PT ;  /* 0x000000000200720c */ /* 0x040fe20003f24070 */
[----:B------:R-:W-:Y:S02]  /*2470*/  IMAD R20, R2, R13, R20 ;  /* 0x0000000d02147224 */ /* 0x000fe400078e0214 */
[----:B0-----:R-:W-:-:S02]  /*2480*/  IMAD.MOV.U32 R6, RZ, RZ, R15 ;  /* 0x000000ffff067224 */ /* 0x001fc400078e000f */
[----:B------:R-:W-:Y:S01]  /*2490*/  IMAD.MOV.U32 R7, RZ, RZ, R16 ;  /* 0x000000ffff077224 */ /* 0x000fe200078e0010 */
[C---:B------:R-:W-:Y:S01]  /*24a0*/  ISETP.GT.U32.AND P5, PT, R2.reuse, R20, PT ;  /* 0x000000140200720c */ /* 0x040fe20003fa4070 */
[----:B------:R-:W-:Y:S01]  /*24b0*/  @!P4 IMAD.MOV R6, RZ, RZ, -R6 ;  /* 0x000000ffff06c224 */ /* 0x000fe200078e0a06 */
[----:B------:R-:W-:Y:S01]  /*24c0*/  ISETP.GT.U32.AND P4, PT, R2, R11, PT ;  /* 0x0000000b0200720c */ /* 0x000fe20003f84070 */
[----:B------:R-:W-:Y:S01]  /*24d0*/  @!P2 IMAD.MOV R7, RZ, RZ, -R7 ;  /* 0x000000ffff07a224 */ /* 0x000fe200078e0a07 */
[----:B------:R-:W-:Y:S01]  /*24e0*/  ISETP.GE.AND P2, PT, R12, RZ, PT ;  /* 0x000000ff0c00720c */ /* 0x000fe20003f46270 */
[--C-:B------:R-:W-:Y:S01]  /*24f0*/  @!P6 IMAD.IADD R10, R10, 0x1, -R2.reuse ;  /* 0x000000010a0ae824 */ /* 0x100fe200078e0a02 */
[----:B------:R-:W-:Y:S01]  /*2500*/  ISETP.GE.AND P6, PT, R5, RZ, PT ;  /* 0x000000ff0500720c */ /* 0x000fe20003fc6270 */
[--C-:B------:R-:W-:Y:S01]  /*2510*/  @!P1 IMAD.IADD R0, R0, 0x1, -R2.reuse ;  /* 0x0000000100009824 */ /* 0x100fe200078e0a02 */
[----:B------:R-:W-:Y:S01]  /*2520*/  ISETP.GE.AND P1, PT, R4, RZ, PT ;  /* 0x000000ff0400720c */ /* 0x000fe20003f26270 */
[----:B------:R-:W-:Y:S01]  /*2530*/  STL [R1+0x94], R7 ;  /* 0x0000940701007387 */ /* 0x000fe20000100800 */
[C---:B------:R-:W-:Y:S01]  /*2540*/  IADD3 R4, R14.reuse, 0x7c, RZ ;  /* 0x0000007c0e047810 */ /* 0x040fe20007ffe0ff */
[----:B------:R-:W-:Y:S01]  /*2550*/  IMAD.HI.U32 R15, R27, R17, RZ ;  /* 0x000000111b0f7227 */ /* 0x000fe200078e00ff */
[----:B------:R-:W-:Y:S01]  /*2560*/  IADD3 R5, R14, 0x78, RZ ;  /* 0x000000780e057810 */ /* 0x000fe20007ffe0ff */
[----:B------:R0:W-:Y:S01]  /*2570*/  STL [R1+0x98], R6 ;  /* 0x0000980601007387 */ /* 0x0001e20000100800 */
[----:B------:R-:W-:Y:S01]  /*2580*/  IABS R12, R4 ;  /* 0x00000004000c7213 */ /* 0x000fe20000000000 */
[--C-:B------:R-:W-:Y:S01]  /*2590*/  @!P4 IMAD.IADD R11, R11, 0x1, -R2.reuse ;  /* 0x000000010b0bc824 */ /* 0x100fe200078e0a02 */
[----:B------:R-:W-:Y:S01]  /*25a0*/  IABS R19, R5 ;  /* 0x0000000500137213 */ /* 0x000fe20000000000 */
[----:B------:R-:W-:-:S02]  /*25b0*/  @!P5 IMAD.IADD R20, R20, 0x1, -R2 ;  /* 0x000000011414d824 */ /* 0x000fc400078e0a02 */
[----:B------:R-:W-:Y:S01]  /*25c0*/  IMAD.HI.U32 R13, R27, R12, RZ ;  /* 0x0000000c1b0d7227 */ /* 0x000fe200078e00ff */
[C---:B------:R-:W-:Y:S02]  /*25d0*/  ISETP.GT.U32.AND P4, PT, R2.reuse, R11, PT ;  /* 0x0000000b0200720c */ /* 0x040fe40003f84070 */
[----:B------:R-:W-:Y:S01]  /*25e0*/  ISETP.GT.U32.AND P5, PT, R2, R20, PT ;  /* 0x000000140200720c */ /* 0x000fe20003fa4070 */
[----:B0-----:R-:W-:Y:S01]  /*25f0*/  IMAD.MOV.U32 R6, RZ, RZ, R0 ;  /* 0x000000ffff067224 */ /* 0x001fe200078e0000 */
[----:B------:R-:W-:Y:S01]  /*2600*/  IADD3 R0, R14, 0x74, RZ ;  /* 0x000000740e007810 */ /* 0x000fe20007ffe0ff */
[----:B------:R-:W-:Y:S02]  /*2610*/  IMAD.MOV R13, RZ, RZ, -R13 ;  /* 0x000000ffff0d7224 */ /* 0x000fe400078e0a0d */
[----:B------:R-:W-:Y:S01]  /*2620*/  @!P0 IMAD.MOV R6, RZ, RZ, -R6 ;  /* 0x000000ffff068224 */ /* 0x000fe200078e0a06 */
[----:B------:R-:W-:Y:S01]  /*2630*/  ISETP.GT.U32.AND P0, PT, R2, R10, PT ;  /* 0x0000000a0200720c */ /* 0x000fe20003f04070 */
[----:B------:R-:W-:-:S02]  /*2640*/  IMAD.MOV R15, RZ, RZ, -R15 ;  /* 0x000000ffff0f7224 */ /* 0x000fc400078e0a0f */
[----:B------:R-:W-:Y:S01]  /*2650*/  IMAD.HI.U32 R18, R27, R19, RZ ;  /* 0x000000131b127227 */ /* 0x000fe200078e00ff */
[----:B------:R0:W-:Y:S03]  /*2660*/  STL [R1+0x9c], R6 ;  /* 0x00009c0601007387 */ /* 0x0001e60000100800 */
[----:B------:R-:W-:Y:S01]  /*2670*/  @!P4 IMAD.IADD R11, R11, 0x1, -R2 ;  /* 0x000000010b0bc824 */ /* 0x000fe200078e0a02 */
[----:B------:R-:W-:Y:S01]  /*2680*/  ISETP.GE.AND P4, PT, R3, RZ, PT ;  /* 0x000000ff0300720c */ /* 0x000fe20003f86270 */
[----:B------:R-:W-:Y:S01]  /*2690*/  IMAD R3, R2, R13, R12 ;  /* 0x0000000d02037224 */ /* 0x000fe200078e020c */
[----:B------:R-:W-:Y:S01]  /*26a0*/  IADD3 R12, R14, 0x70, RZ ;  /* 0x000000700e0c7810 */ /* 0x000fe20007ffe0ff */
[--C-:B------:R-:W-:Y:S02]  /*26b0*/  @!P5 IMAD.IADD R20, R20, 0x1, -R2.reuse ;  /* 0x000000011414d824 */ /* 0x100fe400078e0a02 */
[C---:B------:R-:W-:Y:S01]  /*26c0*/  IMAD R17, R2.reuse, R15, R17 ;  /* 0x0000000f02117224 */ /* 0x040fe200078e0211 */
[----:B------:R-:W-:Y:S01]  /*26d0*/  ISETP.GT.U32.AND P5, PT, R2, R3, PT ;  /* 0x000000030200720c */ /* 0x000fe20003fa4070 */
[----:B------:R-:W-:Y:S01]  /*26e0*/  @!P0 IMAD.IADD R10, R10, 0x1, -R2 ;  /* 0x000000010a0a8824 */ /* 0x000fe200078e0a02 */
[----:B------:R-:W-:Y:S01]  /*26f0*/  IABS R16, R12 ;  /* 0x0000000c00107213 */ /* 0x000fe20000000000 */
[----:B------:R-:W-:Y:S01]  /*2700*/  IMAD.MOV R18, RZ, RZ, -R18 ;  /* 0x000000ffff127224 */ /* 0x000fe200078e0a12 */
[C---:B------:R-:W-:Y:S01]  /*2710*/  ISETP.GT.U32.AND P0, PT, R2.reuse, R17, PT ;  /* 0x000000110200720c */ /* 0x040fe20003f04070 */
[----:B------:R-:W-:Y:S01]  /*2720*/  @!P3 IMAD.MOV R9, RZ, RZ, -R9 ;  /* 0x000000ffff09b224 */ /* 0x000fe200078e0a09 */
[----:B------:R-:W-:Y:S01]  /*2730*/  IABS R15, R0 ;  /* 0x00000000000f7213 */ /* 0x000fe20000000000 */
[----:B------:R-:W-:-:S02]  /*2740*/  IMAD R19, R2, R18, R19 ;  /* 0x0000001202137224 */ /* 0x000fc400078e0213 */
[----:B------:R-:W-:Y:S01]  /*2750*/  IMAD.HI.U32 R18, R27, R16, RZ ;  /* 0x000000101b127227 */ /* 0x000fe200078e00ff */
[----:B------:R1:W-:Y:S03]  /*2760*/  STL [R1+0xe3c], R9 ;  /* 0x000e3c0901007387 */ /* 0x0003e60000100800 */
[----:B------:R-:W-:Y:S02]  /*2770*/  @!P5 IMAD.IADD R3, R3, 0x1, -R2 ;  /* 0x000000010303d824 */ /* 0x000fe400078e0a02 */
[----:B------:R-:W-:Y:S02]  /*2780*/  IMAD.MOV R18, RZ, RZ, -R18 ;  /* 0x000000ffff127224 */ /* 0x000fe400078e0a12 */
[----:B------:R-:W-:Y:S01]  /*2790*/  @!P0 IMAD.IADD R17, R17, 0x1, -R2 ;  /* 0x0000000111118824 */ /* 0x000fe200078e0a02 */
[C---:B------:R-:W-:Y:S01]  /*27a0*/  ISETP.GT.U32.AND P3, PT, R2.reuse, R3, PT ;  /* 0x000000030200720c */ /* 0x040fe20003f64070 */
[----:B------:R-:W-:Y:S01]  /*27b0*/  IMAD R16, R2, R18, R16 ;  /* 0x0000001202107224 */ /* 0x000fe200078e0210 */
[----:B------:R-:W-:Y:S01]  /*27c0*/  ISETP.GE.AND P0, PT, R4, RZ, PT ;  /* 0x000000ff0400720c */ /* 0x000fe20003f06270 */
[----:B0-----:R-:W-:Y:S01]  /*27d0*/  IMAD.MOV.U32 R6, RZ, RZ, R20 ;  /* 0x000000ffff067224 */ /* 0x001fe200078e0014 */
[----:B------:R-:W-:Y:S01]  /*27e0*/  ISETP.GT.U32.AND P5, PT, R2, R17, PT ;  /* 0x000000110200720c */ /* 0x000fe20003fa4070 */
[----:B------:R-:W-:Y:S01]  /*27f0*/  IMAD.HI.U32 R13, R27, R15, RZ ;  /* 0x0000000f1b0d7227 */ /* 0x000fe200078e00ff */
[----:B------:R-:W-:-:S02]  /*2800*/  IADD3 R4, R14, 0x6c, RZ ;  /* 0x0000006c0e047810 */ /* 0x000fc40007ffe0ff */
[----:B-1----:R-:W-:Y:S01]  /*2810*/  IADD3 R9, R14, 0x14, RZ ;  /* 0x000000140e097810 */ /* 0x002fe20007ffe0ff */
[----:B------:R-:W-:Y:S01]  /*2820*/  @!P2 IMAD.MOV R10, RZ, RZ, -R10 ;  /* 0x000000ffff0aa224 */ /* 0x000fe200078e0a0a */
[C---:B------:R-:W-:Y:S01]  /*2830*/  ISETP.GT.U32.AND P2, PT, R2.reuse, R19, PT ;  /* 0x000000130200720c */ /* 0x040fe20003f44070 */
[----:B------:R-:W-:Y:S01]  /*2840*/  @!P1 IMAD.MOV R11, RZ, RZ, -R11 ;  /* 0x000000ffff0b9224 */ /* 0x000fe200078e0a0b */
[----:B------:R-:W-:Y:S01]  /*2850*/  ISETP.GE.AND P1, PT, R5, RZ, PT ;  /* 0x000000ff0500720c */ /* 0x000fe20003f26270 */
[----:B------:R-:W-:Y:S01]  /*2860*/  @!P3 IMAD.IADD R3, R3, 0x1, -R2 ;  /* 0x000000010303b824 */ /* 0x000fe200078e0a02 */
[C---:B------:R-:W-:Y:S01]  /*2870*/  ISETP.GT.U32.AND P3, PT, R2.reuse, R16, PT ;  /* 0x000000100200720c */ /* 0x040fe20003f64070 */
[----:B------:R-:W-:Y:S01]  /*2880*/  @!P6 IMAD.MOV R6, RZ, RZ, -R6 ;  /* 0x000000ffff06e224 */ /* 0x000fe200078e0a06 */
[----:B------:R-:W-:Y:S01]  /*2890*/  STL [R1+0xe40], R10 ;  /* 0x000e400a01007387 */ /* 0x000fe20000100800 */
[----:B------:R-:W-:Y:S02]  /*28a0*/  IMAD.MOV R13, RZ, RZ, -R13 ;  /* 0x000000ffff0d7224 */ /* 0x000fe400078e0a0d */
[--C-:B------:R-:W-:Y:S01]  /*28b0*/  @!P5 IMAD.IADD R17, R17, 0x1, -R2.reuse ;  /* 0x000000011111d824 */ /* 0x100fe200078e0a02 */
[----:B------:R-:W-:Y:S01]  /*28c0*/  STL [R1+0xe44], R11 ;  /* 0x000e440b01007387 */ /* 0x000fe20000100800 */
[----:B------:R-:W-:Y:S01]  /*28d0*/  IMAD R15, R2, R13, R15 ;  /* 0x0000000d020f7224 */ /* 0x000fe200078e020f */
[----:B------:R-:W-:Y:S01]  /*28e0*/  ISETP.GE.AND P5, PT, R0, RZ, PT ;  /* 0x000000ff0000720c */ /* 0x000fe20003fa6270 */
[----:B------:R-:W-:Y:S01]  /*28f0*/  @!P2 IMAD.IADD R19, R19, 0x1, -R2 ;  /* 0x000000011313a824 */ /* 0x000fe200078e0a02 */
[----:B------:R0:W-:Y:S01]  /*2900*/  STL [R1+0x78], R6 ;  /* 0x0000780601007387 */ /* 0x0001e20000100800 */
[----:B------:R-:W-:-:S02]  /*2910*/  IADD3 R0, R14, 0x68, RZ ;  /* 0x000000680e007810 */ /* 0x000fc40007ffe0ff */
[----:B------:R-:W-:Y:S01]  /*2920*/  ISETP.GT.U32.AND P6, PT, R2, R15, PT ;  /* 0x0000000f0200720c */ /* 0x000fe20003fc4070 */
[----:B------:R-:W-:Y:S01]  /*2930*/  @!P3 IMAD.IADD R16, R16, 0x1, -R2 ;  /* 0x000000011010b824 */ /* 0x000fe200078e0a02 */
[----:B------:R-:W-:Y:S02]  /*2940*/  IABS R18, R0 ;  /* 0x0000000000127213 */ /* 0x000fe40000000000 */
[----:B------:R-:W-:Y:S02]  /*2950*/  IABS R13, R4 ;  /* 0x00000004000d7213 */ /* 0x000fe40000000000 */
[----:B------:R-:W-:Y:S01]  /*2960*/  ISETP.GT.U32.AND P3, PT, R2, R16, PT ;  /* 0x000000100200720c */ /* 0x000fe20003f64070 */
[----:B0-----:R-:W-:Y:S01]  /*2970*/  IMAD.MOV.U32 R6, RZ, RZ, R17 ;  /* 0x000000ffff067224 */ /* 0x001fe200078e0011 */
[----:B------:R-:W-:Y:S01]  /*2980*/  ISETP.GE.AND P2, PT, R12, RZ, PT ;  /* 0x000000ff0c00720c */ /* 0x000fe20003f46270 */
[----:B------:R-:W-:Y:S01]  /*2990*/  IMAD.HI.U32 R5, R27, R13, RZ ;  /* 0x0000000d1b057227 */ /* 0x000fe200078e00ff */
[----:B------:R-:W-:-:S03]  /*29a0*/  IADD3 R12, R14, 0x64, RZ ;  /* 0x000000640e0c7810 */ /* 0x000fc60007ffe0ff */
[----:B------:R-:W-:Y:S01]  /*29b0*/  @!P4 IMAD.MOV R6, RZ, RZ, -R6 ;  /* 0x000000ffff06c224 */ /* 0x000fe200078e0a06 */
[----:B------:R-:W-:Y:S01]  /*29c0*/  ISETP.GT.U32.AND P4, PT, R2, R19, PT ;  /* 0x000000130200720c */ /* 0x000fe20003f84070 */
[--C-:B------:R-:W-:Y:S01]  /*29d0*/  @!P6 IMAD.IADD R15, R15, 0x1, -R2.reuse ;  /* 0x000000010f0fe824 */ /* 0x100fe200078e0a02 */
[----:B------:R-:W-:Y:S01]  /*29e0*/  IABS R17, R12 ;  /* 0x0000000c00117213 */ /* 0x000fe20000000000 */
[----:B------:R-:W-:Y:S01]  /*29f0*/  IMAD.MOV R5, RZ, RZ, -R5 ;  /* 0x000000ffff057224 */ /* 0x000fe200078e0a05 */
[----:B------:R0:W-:Y:S01]  /*2a00*/  STL [R1+0x80], R6 ;  /* 0x0000800601007387 */ /* 0x0001e20000100800 */
[----:B------:R-:W-:Y:S01]  /*2a10*/  @!P3 IMAD.IADD R16, R16, 0x1, -R2 ;  /* 0x000000011010b824 */ /* 0x000fe200078e0a02 */
[C---:B------:R-:W-:Y:S01]  /*2a20*/  ISETP.GT.U32.AND P6, PT, R2.reuse, R15, PT ;  /* 0x0000000f0200720c */ /* 0x040fe20003fc4070 */
[----:B------:R-:W-:Y:S02]  /*2a30*/  IMAD R13, R2, R5, R13 ;  /* 0x00000005020d7224 */ /* 0x000fe400078e020d */
[----:B------:R-:W-:-:S04]  /*2a40*/  IMAD.HI.U32 R20, R27, R17, RZ ;  /* 0x000000111b147227 */ /* 0x000fc800078e00ff */
[----:B------:R-:W-:Y:S01]  /*2a50*/  @!P4 IMAD.IADD R19, R19, 0x1, -R2 ;  /* 0x000000011313c824 */ /* 0x000fe200078e0a02 */
[----:B------:R-:W-:Y:S01]  /*2a60*/  ISETP.GT.U32.AND P4, PT, R2, R13, PT ;  /* 0x0000000d0200720c */ /* 0x000fe20003f84070 */
[----:B0-----:R-:W-:Y:S02]  /*2a70*/  IMAD.MOV.U32 R6, RZ, RZ, R3 ;  /* 0x000000ffff067224 */ /* 0x001fe400078e0003 */
[----:B------:R-:W-:-:S04]  /*2a80*/  IMAD.HI.U32 R3, R27, R18, RZ ;  /* 0x000000121b037227 */ /* 0x000fc800078e00ff */
[----:B------:R-:W-:Y:S02]  /*2a90*/  IMAD.MOV R3, RZ, RZ, -R3 ;  /* 0x000000ffff037224 */ /* 0x000fe400078e0a03 */
[----:B------:R-:W-:Y:S01]  /*2aa0*/  @!P0 IMAD.MOV R6, RZ, RZ, -R6 ;  /* 0x000000ffff068224 */ /* 0x000fe200078e0a06 */
[----:B------:R-:W-:Y:S01]  /*2ab0*/  ISETP.GE.AND P0, PT, R4, RZ, PT ;  /* 0x000000ff0400720c */ /* 0x000fe20003f06270 */
[----:B------:R-:W-:Y:S01]  /*2ac0*/  IMAD R18, R2, R3, R18 ;  /* 0x0000000302127224 */ /* 0x000fe200078e0212 */
[----:B------:R-:W-:Y:S01]  /*2ad0*/  IADD3 R3, R14, 0x60, RZ ;  /* 0x000000600e037810 */ /* 0x000fe20007ffe0ff */
[----:B------:R-:W-:Y:S01]  /*2ae0*/  @!P6 IMAD.IADD R15, R15, 0x1, -R2 ;  /* 0x000000010f0fe824 */ /* 0x000fe200078e0a02 */
[----:B------:R0:W-:Y:S01]  /*2af0*/  STL [R1+0x88], R6 ;  /* 0x0000880601007387 */ /* 0x0001e20000100800 */
[----:B------:R-:W-:Y:S01]  /*2b00*/  ISETP.GE.AND P6, PT, R0, RZ, PT ;  /* 0x000000ff0000720c */ /* 0x000fe20003fc6270 */
[----:B------:R-:W-:Y:S01]  /*2b10*/  IMAD.MOV R20, RZ, RZ, -R20 ;  /* 0x000000ffff147224 */ /* 0x000fe200078e0a14 */
[C---:B------:R-:W-:Y:S01]  /*2b20*/  ISETP.GT.U32.AND P3, PT, R2.reuse, R18, PT ;  /* 0x000000120200720c */ /* 0x040fe20003f64070 */
[----:B------:R-:W-:Y:S01]  /*2b30*/  IMAD.MOV.U32 R7, RZ, RZ, R15 ;  /* 0x000000ffff077224 */ /* 0x000fe200078e000f */
[----:B------:R-:W-:Y:S01]  /*2b40*/  IABS R0, R3 ;  /* 0x0000000300007213 */ /* 0x000fe20000000000 */
[----:B------:R-:W-:Y:S01]  /*2b50*/  IMAD R17, R2, R20, R17 ;  /* 0x0000001402117224 */ /* 0x000fe200078e0211 */
[C---:B------:R-:W-:Y:S01]  /*2b60*/  IADD3 R4, R14.reuse, 0x5c, RZ ;  /* 0x0000005c0e047810 */ /* 0x040fe20007ffe0ff */
[----:B------:R-:W-:Y:S01]  /*2b70*/  @!P5 IMAD.MOV R7, RZ, RZ, -R7 ;  /* 0x000000ffff07d224 */ /* 0x000fe200078e0a07 */
[----:B------:R-:W-:Y:S01]  /*2b80*/  IADD3 R20, R14, 0x44, RZ ;  /* 0x000000440e147810 */ /* 0x000fe20007ffe0ff */
[----:B0-----:R-:W-:Y:S01]  /*2b90*/  IMAD.MOV.U32 R6, RZ, RZ, R19 ;  /* 0x000000ffff067224 */ /* 0x001fe200078e0013 */
[----:B------:R-:W-:Y:S01]  /*2ba0*/  ISETP.GT.U32.AND P5, PT, R2, R17, PT ;  /* 0x000000110200720c */ /* 0x000fe20003fa4070 */
[----:B------:R-:W-:Y:S01]  /*2bb0*/  @!P4 IMAD.IADD R13, R13, 0x1, -R2 ;  /* 0x000000010d0dc824 */ /* 0x000fe200078e0a02 */
[----:B------:R-:W-:Y:S01]  /*2bc0*/  IABS R5, R4 ;  /* 0x0000000400057213 */ /* 0x000fe20000000000 */
[----:B------:R-:W-:Y:S01]  /*2bd0*/  @!P1 IMAD.MOV R6, RZ, RZ, -R6 ;  /* 0x000000ffff069224 */ /* 0x000fe200078e0a06 */
[----:B------:R-:W-:Y:S01]  /*2be0*/  ISETP.GE.AND P1, PT, R12, RZ, PT ;  /* 0x000000ff0c00720c */ /* 0x000fe20003f26270 */
[----:B------:R-:W-:Y:S01]  /*2bf0*/  @!P3 IMAD.IADD R18, R18, 0x1, -R2 ;  /* 0x000000011212b824 */ /* 0x000fe200078e0a02 */
[----:B------:R-:W-:Y:S01]  /*2c00*/  ISETP.GT.U32.AND P4, PT, R2, R13, PT ;  /* 0x0000000d0200720c */ /* 0x000fe20003f84070 */
[----:B------:R-:W-:Y:S01]  /*2c10*/  IMAD.HI.U32 R12, R27, R0, RZ ;  /* 0x000000001b0c7227 */ /* 0x000fe200078e00ff */
[----:B------:R0:W-:Y:S01]  /*2c20*/  STL [R1+0x84], R6 ;  /* 0x0000840601007387 */ /* 0x0001e20000100800 */
[----:B------:R-:W-:-:S02]  /*2c30*/  IADD3 R19, R14, 0x4c, RZ ;  /* 0x0000004c0e137810 */ /* 0x000fc40007ffe0ff */
[C---:B------:R-:W-:Y:S01]  /*2c40*/  ISETP.GT.U32.AND P3, PT, R2.reuse, R18, PT ;  /* 0x000000120200720c */ /* 0x040fe20003f64070 */
[----:B------:R-:W-:Y:S01]  /*2c50*/  IMAD.MOV R12, RZ, RZ, -R12 ;  /* 0x000000ffff0c7224 */ /* 0x000fe200078e0a0c */
[----:B------:R1:W-:Y:S01]  /*2c60*/  STL [R1+0x40], R7 ;  /* 0x0000400701007387 */ /* 0x0003e20000100800 */
[----:B------:R-:W-:Y:S02]  /*2c70*/  @!P5 IMAD.IADD R17, R17, 0x1, -R2 ;  /* 0x000000011111d824 */ /* 0x000fe400078e0a02 */
[C---:B------:R-:W-:Y:S02]  /*2c80*/  IMAD R0, R2.reuse, R12, R0 ;  /* 0x0000000c02007224 */ /* 0x040fe400078e0200 */
[----:B0-----:R-:W-:Y:S01]  /*2c90*/  IMAD.MOV.U32 R6, RZ, RZ, R16 ;  /* 0x000000ffff067224 */ /* 0x001fe200078e0010 */
[----:B------:R-:W-:Y:S01]  /*2ca0*/  ISETP.GT.U32.AND P5, PT, R2, R17, PT ;  /* 0x000000110200720c */ /* 0x000fe20003fa4070 */
[----:B------:R-:W-:Y:S01]  /*2cb0*/  @!P4 IMAD.IADD R13, R13, 0x1, -R2 ;  /* 0x000000010d0dc824 */ /* 0x000fe200078e0a02 */
[----:B------:R-:W-:Y:S01]  /*2cc0*/  ISETP.GE.AND P4, PT, R4, RZ, PT ;  /* 0x000000ff0400720c */ /* 0x000fe20003f86270 */
[----:B------:R-:W-:Y:S01]  /*2cd0*/  @!P2 IMAD.MOV R6, RZ, RZ, -R6 ;  /* 0x000000ffff06a224 */ /* 0x000fe200078e0a06 */
[----:B------:R-:W-:Y:S01]  /*2ce0*/  IADD3 R16, R14, 0x58, RZ ;  /* 0x000000580e107810 */ /* 0x000fe20007ffe0ff */
[----:B------:R-:W-:Y:S01]  /*2cf0*/  @!P3 IMAD.IADD R18, R18, 0x1, -R2 ;  /* 0x000000011212b824 */ /* 0x000fe200078e0a02 */
[----:B------:R-:W-:Y:S01]  /*2d00*/  ISETP.GT.U32.AND P3, PT, R2, R0, PT ;  /* 0x000000000200720c */ /* 0x000fe20003f64070 */
[----:B------:R-:W-:Y:S01]  /*2d10*/  IMAD.HI.U32 R15, R27, R5, RZ ;  /* 0x000000051b0f7227 */ /* 0x000fe200078e00ff */
[----:B------:R0:W-:Y:S01]  /*2d20*/  STL [R1+0x4c], R6 ;  /* 0x00004c0601007387 */ /* 0x0001e20000100800 */
[----:B------:R-:W-:-:S02]  /*2d30*/  IADD3 R4, R14, 0x54, RZ ;  /* 0x000000540e047810 */ /* 0x000fc40007ffe0ff */
[----:B-1----:R-:W-:Y:S01]  /*2d40*/  IMAD.MOV.U32 R7, RZ, RZ, R13 ;  /* 0x000000ffff077224 */ /* 0x002fe200078e000d */
[----:B------:R-:W-:Y:S01]  /*2d50*/  IABS R12, R16 ;  /* 0x00000010000c7213 */ /* 0x000fe20000000000 */
[----:B------:R-:W-:Y:S01]  /*2d60*/  IMAD.MOV R15, RZ, RZ, -R15 ;  /* 0x000000ffff0f7224 */ /* 0x000fe200078e0a0f */
[----:B------:R-:W-:Y:S01]  /*2d70*/  ISETP.GE.AND P2, PT, R3, RZ, PT ;  /* 0x000000ff0300720c */ /* 0x000fe20003f46270 */
[----:B------:R-:W-:Y:S01]  /*2d80*/  @!P0 IMAD.MOV R7, RZ, RZ, -R7 ;  /* 0x000000ffff078224 */ /* 0x000fe200078e0a07 */
[----:B------:R-:W-:Y:S01]  /*2d90*/  IADD3 R3, R14, 0x50, RZ ;  /* 0x000000500e037810 */ /* 0x000fe20007ffe0ff */
[----:B------:R-:W-:Y:S01]  /*2da0*/  IMAD R5, R2, R15, R5 ;  /* 0x0000000f02057224 */ /* 0x000fe200078e0205 */
[----:B------:R-:W-:Y:S01]  /*2db0*/  IABS R15, R4 ;  /* 0x00000004000f7213 */ /* 0x000fe20000000000 */
[----:B------:R-:W-:Y:S01]  /*2dc0*/  @!P3 IMAD.IADD R0, R0, 0x1, -R2 ;  /* 0x000000010000b824 */ /* 0x000fe200078e0a02 */
[----:B------:R-:W-:Y:S01]  /*2dd0*/  STL [R1+0x74], R7 ;  /* 0x0000740701007387 */ /* 0x000fe20000100800 */
[----:B0-----:R-:W-:Y:S01]  /*2de0*/  IMAD.MOV.U32 R6, RZ, RZ, R18 ;  /* 0x000000ffff067224 */ /* 0x001fe200078e0012 */
[C---:B------:R-:W-:Y:S01]  /*2df0*/  ISETP.GT.U32.AND P0, PT, R2.reuse, R5, PT ;  /* 0x000000050200720c */ /* 0x040fe20003f04070 */
[----:B------:R-:W-:Y:S01]  /*2e00*/  @!P5 IMAD.IADD R17, R17, 0x1, -R2 ;  /* 0x000000011111d824 */ /* 0x000fe200078e0a02 */
[----:B------:R-:W-:Y:S01]  /*2e10*/  ISETP.GT.U32.AND P3, PT, R2, R0, PT ;  /* 0x000000000200720c */ /* 0x000fe20003f64070 */
[----:B------:R-:W-:Y:S01]  /*2e20*/  @!P6 IMAD.MOV R6, RZ, RZ, -R6 ;  /* 0x000000ffff06e224 */ /* 0x000fe200078e0a06 */
[----:B------:R-:W-:Y:S01]  /*2e30*/  ISETP.GE.AND P5, PT, R4, RZ, PT ;  /* 0x000000ff0400720c */ /* 0x000fe20003fa6270 */
[----:B------:R-:W-:Y:S01]  /*2e40*/  IMAD.HI.U32 R18, R27, R12, RZ ;  /* 0x0000000c1b127227 */ /* 0x000fe200078e00ff */
[----:B------:R-:W-:-:S02]  /*2e50*/  IABS R13, R3 ;  /* 0x00000003000d7213 */ /* 0x000fc40000000000 */
[----:B------:R0:W-:Y:S01]  /*2e60*/  STL [R1+0x70], R6 ;  /* 0x0000700601007387 */ /* 0x0001e20000100800 */
[----:B------:R-:W-:Y:S01]  /*2e70*/  IMAD.HI.U32 R4, R27, R15, RZ ;  /* 0x0000000f1b047227 */ /* 0x000fe200078e00ff */
[----:B------:R-:W-:-:S03]  /*2e80*/  ISETP.GE.AND P6, PT, R16, RZ, PT ;  /* 0x000000ff1000720c */ /* 0x000fc60003fc6270 */
[----:B------:R-:W-:Y:S02]  /*2e90*/  IMAD.MOV R18, RZ, RZ, -R18 ;  /* 0x000000ffff127224 */ /* 0x000fe400078e0a12 */
[----:B------:R-:W-:Y:S02]  /*2ea0*/  IMAD.MOV R4, RZ, RZ, -R4 ;  /* 0x000000ffff047224 */ /* 0x000fe400078e0a04 */
[----:B------:R-:W-:Y:S02]  /*2eb0*/  @!P3 IMAD.IADD R0, R0, 0x1, -R2 ;  /* 0x000000010000b824 */ /* 0x000fe400078e0a02 */
[----:B0-----:R-:W-:Y:S02]  /*2ec0*/  IMAD.MOV.U32 R6, RZ, RZ, R17 ;  /* 0x000000ffff067224 */ /* 0x001fe400078e0011 */
[C---:B------:R-:W-:Y:S02]  /*2ed0*/  IMAD R12, R2.reuse, R18, R12 ;  /* 0x00000012020c7224 */ /* 0x040fe400078e020c */
[----:B------:R-:W-:Y:S01]  /*2ee0*/  @!P1 IMAD.MOV R6, RZ, RZ, -R6 ;  /* 0x000000ffff069224 */ /* 0x000fe200078e0a06 */
[----:B------:R-:W-:Y:S01]  /*2ef0*/  ISETP.GE.AND P1, PT, R3, RZ, PT ;  /* 0x000000ff0300720c */ /* 0x000fe20003f26270 */
[C---:B------:R-:W-:Y:S01]  /*2f00*/  IMAD R15, R2.reuse, R4, R15 ;  /* 0x00000004020f7224 */ /* 0x040fe200078e020f */
[----:B------:R-:W-:Y:S01]  /*2f10*/  ISETP.GT.U32.AND P3, PT, R2, R12, PT ;  /* 0x0000000c0200720c */ /* 0x000fe20003f64070 */
[----:B------:R-:W-:Y:S01]  /*2f20*/  @!P0 IMAD.IADD R5, R5, 0x1, -R2 ;  /* 0x0000000105058824 */ /* 0x000fe200078e0a02 */
[----:B------:R0:W-:Y:S01]  /*2f30*/  STL [R1+0x64], R6 ;  /* 0x0000640601007387 */ /* 0x0001e20000100800 */
[----:B------:R-:W-:Y:S01]  /*2f40*/  IABS R3, R20 ;  /* 0x0000001400037213 */ /* 0x000fe20000000000 */
[----:B------:R-:W-:-:S02]  /*2f50*/  IMAD.HI.U32 R16, R27, R13, RZ ;  /* 0x0000000d1b107227 */ /* 0x000fc400078e00ff */
[----:B------:R-:W-:Y:S02]  /*2f60*/  ISETP.GT.U32.AND P0, PT, R2, R5, PT ;  /* 0x000000050200720c */ /* 0x000fe40003f04070 */
[----:B------:R-:W-:Y:S02]  /*2f70*/  IMAD.MOV R16, RZ, RZ, -R16 ;  /* 0x000000ffff107224 */ /* 0x000fe400078e0a10 */
[----:B0-----:R-:W-:Y:S01]  /*2f80*/  IMAD.MOV.U32 R6, RZ, RZ, R0 ;  /* 0x000000ffff067224 */ /* 0x001fe200078e0000 */
[----:B------:R-:W-:Y:S02]  /*2f90*/  IADD3 R0, R14, 0x48, RZ ;  /* 0x000000480e007810 */ /* 0x000fe40007ffe0ff */
[----:B------:R-:W-:Y:S02]  /*2fa0*/  @!P3 IMAD.IADD R12, R12, 0x1, -R2 ;  /* 0x000000010c0cb824 */ /* 0x000fe400078e0a02 */
[----:B------:R-:W-:Y:S01]  /*2fb0*/  @!P2 IMAD.MOV R6, RZ, RZ, -R6 ;  /* 0x000000ffff06a224 */ /* 0x000fe200078e0a06 */
[C---:B------:R-:W-:Y:S01]  /*2fc0*/  ISETP.GT.U32.AND P2, PT, R2.reuse, R15, PT ;  /* 0x0000000f0200720c */ /* 0x040fe20003f44070 */
[C---:B------:R-:W-:Y:S01]  /*2fd0*/  IMAD R13, R2.reuse, R16, R13 ;  /* 0x00000010020d7224 */ /* 0x040fe200078e020d */
[----:B------:R-:W-:Y:S01]  /*2fe0*/  IABS R4, R0 ;  /* 0x0000000000047213 */ /* 0x000fe20000000000 */
[----:B------:R-:W-:Y:S01]  /*2ff0*/  @!P0 IMAD.IADD R5, R5, 0x1, -R2 ;  /* 0x0000000105058824 */ /* 0x000fe200078e0a02 */
[----:B------:R-:W-:Y:S01]  /*3000*/  ISETP.GT.U32.AND P3, PT, R2, R12, PT ;  /* 0x0000000c0200720c */ /* 0x000fe20003f64070 */
[----:B------:R0:W-:Y:S01]  /*3010*/  STL [R1+0x6c], R6 ;  /* 0x00006c0601007387 */ /* 0x0001e20000100800 */
[----:B------:R-:W-:Y:S01]  /*3020*/  ISETP.GE.AND P0, PT, R19, RZ, PT ;  /* 0x000000ff1300720c */ /* 0x000fe20003f06270 */
[----:B------:R-:W-:Y:S01]  /*3030*/  IMAD.HI.U32 R17, R27, R4, RZ ;  /* 0x000000041b117227 */ /* 0x000fe200078e00ff */
[----:B------:R-:W-:-:S02]  /*3040*/  IABS R19, R19 ;  /* 0x0000001300137213 */ /* 0x000fc40000000000 */
[----:B------:R-:W-:Y:S01]  /*3050*/  IADD3 R16, R14, 0x40, RZ ;  /* 0x000000400e107810 */ /* 0x000fe20007ffe0ff */
[----:B------:R-:W-:Y:S02]  /*3060*/  IMAD.MOV R17, RZ, RZ, -R17 ;  /* 0x000000ffff117224 */ /* 0x000fe400078e0a11 */
[----:B------:R-:W-:Y:S02]  /*3070*/  @!P2 IMAD.IADD R15, R15, 0x1, -R2 ;  /* 0x000000010f0fa824 */ /* 0x000fe400078e0a02 */
[----:B0-----:R-:W-:Y:S02]  /*3080*/  IMAD.MOV.U32 R6, RZ, RZ, R5 ;  /* 0x000000ffff067224 */ /* 0x001fe400078e0005 */
[----:B------:R-:W-:Y:S01]  /*3090*/  IMAD.HI.U32 R5, R27, R3, RZ ;  /* 0x000000031b057227 */ /* 0x000fe200078e00ff */
[----:B------:R-:W-:-:S03]  /*30a0*/  ISETP.GT.U32.AND P2, PT, R2, R15, PT ;  /* 0x0000000f0200720c */ /* 0x000fc60003f44070 */
[----:B------:R-:W-:Y:S01]  /*30b0*/  @!P4 IMAD.MOV R6, RZ, RZ, -R6 ;  /* 0x000000ffff06c224 */ /* 0x000fe200078e0a06 */
[----:B------:R-:W-:Y:S01]  /*30c0*/  ISETP.GT.U32.AND P4, PT, R2, R13, PT ;  /* 0x0000000d0200720c */ /* 0x000fe20003f84070 */
[----:B------:R-:W-:Y:S02]  /*30d0*/  IMAD.MOV R5, RZ, RZ, -R5 ;  /* 0x000000ffff057224 */ /* 0x000fe400078e0a05 */
[----:B------:R-:W-:Y:S01]  /*30e0*/  @!P3 IMAD.IADD R12, R12, 0x1, -R2 ;  /* 0x000000010c0cb824 */ /* 0x000fe200078e0a02 */
[----:B------:R0:W-:Y:S01]  /*30f0*/  STL [R1+0x60], R6 ;  /* 0x0000600601007387 */ /* 0x0001e20000100800 */
[----:B------:R-:W-:Y:S01]  /*3100*/  IMAD R4, R2, R17, R4 ;  /* 0x0000001102047224 */ /* 0x000fe200078e0204 */
[----:B------:R-:W-:Y:S01]  /*3110*/  ISETP.GE.AND P3, PT, R0, RZ, PT ;  /* 0x000000ff0000720c */ /* 0x000fe20003f66270 */
[----:B------:R-:W-:Y:S01]  /*3120*/  IMAD R3, R2, R5, R3 ;  /* 0x0000000502037224 */ /* 0x000fe200078e0203 */
[----:B------:R-:W-:Y:S01]  /*3130*/  IADD3 R5, R14, 0x3c, RZ ;  /* 0x0000003c0e057810 */ /* 0x000fe20007ffe0ff */
[----:B------:R-:W-:Y:S01]  /*3140*/  @!P2 IMAD.IADD R15, R15, 0x1, -R2 ;  /* 0x000000010f0fa824 */ /* 0x000fe200078e0a02 */
[----:B------:R-:W-:Y:S01]  /*3150*/  IABS R0, R16 ;  /* 0x0000001000007213 */ /* 0x000fe20000000000 */
[----:B------:R-:W-:Y:S01]  /*3160*/  @!P6 IMAD.MOV R12, RZ, RZ, -R12 ;  /* 0x000000ffff0ce224 */ /* 0x000fe200078e0a0c */
[----:B------:R-:W-:Y:S01]  /*3170*/  ISETP.GT.U32.AND P6, PT, R2, R4, PT ;  /* 0x000000040200720c */ /* 0x000fe20003fc4070 */
[----:B------:R-:W-:Y:S01]  /*3180*/  IMAD.HI.U32 R18, R27, R19, RZ ;  /* 0x000000131b127227 */ /* 0x000fe200078e00ff */
[----:B------:R-:W-:-:S02]  /*3190*/  IABS R17, R5 ;  /* 0x0000000500117213 */ /* 0x000fc40000000000 */
[----:B------:R1:W-:Y:S01]  /*31a0*/  STL [R1+0xe24], R12 ;  /* 0x000e240c01007387 */ /* 0x0003e20000100800 */
[----:B0-----:R-:W-:Y:S01]  /*31b0*/  IMAD.MOV.U32 R6, RZ, RZ, R15 ;  /* 0x000000ffff067224 */ /* 0x001fe200078e000f */
[----:B------:R-:W-:Y:S01]  /*31c0*/  IADD3 R15, R14, 0x38, RZ ;  /* 0x000000380e0f7810 */ /* 0x000fe20007ffe0ff */
[----:B------:R-:W-:Y:S02]  /*31d0*/  IMAD.MOV R18, RZ, RZ, -R18 ;  /* 0x000000ffff127224 */ /* 0x000fe400078e0a12 */
[----:B------:R-:W-:Y:S01]  /*31e0*/  @!P5 IMAD.MOV R6, RZ, RZ, -R6 ;  /* 0x000000ffff06d224 */ /* 0x000fe200078e0a06 */
[C---:B------:R-:W-:Y:S01]  /*31f0*/  ISETP.GT.U32.AND P5, PT, R2.reuse, R3, PT ;  /* 0x000000030200720c */ /* 0x040fe20003fa4070 */
[----:B------:R-:W-:Y:S02]  /*3200*/  IMAD R19, R2, R18, R19 ;  /* 0x0000001202137224 */ /* 0x000fe400078e0213 */
[----:B------:R-:W-:Y:S01]  /*3210*/  @!P6 IMAD.IADD R4, R4, 0x1, -R2 ;  /* 0x000000010404e824 */ /* 0x000fe200078e0a02 */
[----:B------:R-:W-:Y:S01]  /*3220*/  ISETP.GE.AND P6, PT, R20, RZ, PT ;  /* 0x000000ff1400720c */ /* 0x000fe20003fc6270 */
[----:B------:R-:W-:Y:S01]  /*3230*/  IMAD.HI.U32 R20, R27, R17, RZ ;  /* 0x000000111b147227 */ /* 0x000fe200078e00ff */
[----:B------:R-:W-:Y:S01]  /*3240*/  ISETP.GT.U32.AND P2, PT, R2, R19, PT ;  /* 0x000000130200720c */ /* 0x000fe20003f44070 */
[----:B------:R0:W-:Y:S01]  /*3250*/  STL [R1+0x3c], R6 ;  /* 0x00003c0601007387 */ /* 0x0001e20000100800 */
[----:B-1----:R-:W-:Y:S01]  /*3260*/  IADD3 R12, R14, 0x18, RZ ;  /* 0x000000180e0c7810 */ /* 0x002fe20007ffe0ff */
[----:B------:R-:W-:-:S02]  /*3270*/  IMAD.MOV R20, RZ, RZ, -R20 ;  /* 0x000000ffff147224 */ /* 0x000fc400078e0a14 */
[----:B------:R-:W-:Y:S01]  /*3280*/  IMAD.HI.U32 R18, R27, R0, RZ ;  /* 0x000000001b127227 */ /* 0x000fe200078e00ff */
[----:B------:R-:W-:-:S03]  /*3290*/  IABS R24, R12 ;  /* 0x0000000c00187213 */ /* 0x000fc60000000000 */
[--C-:B------:R-:W-:Y:S01]  /*32a0*/  @!P5 IMAD.IADD R3, R3, 0x1, -R2.reuse ;  /* 0x000000010303d824 */ /* 0x100fe200078e0a02 */
[C---:B------:R-:W-:Y:S01]  /*32b0*/  ISETP.GT.U32.AND P5, PT, R2.reuse, R4, PT ;  /* 0x000000040200720c */ /* 0x040fe20003fa4070 */
[----:B------:R-:W-:Y:S01]  /*32c0*/  IMAD R17, R2, R20, R17 ;  /* 0x0000001402117224 */ /* 0x000fe200078e0211 */
[C---:B------:R-:W-:Y:S01]  /*32d0*/  IADD3 R20, R14.reuse, 0x28, RZ ;  /* 0x000000280e147810 */ /* 0x040fe20007ffe0ff */
[----:B------:R-:W-:Y:S01]  /*32e0*/  @!P2 IMAD.IADD R19, R19, 0x1, -R2 ;  /* 0x000000011313a824 */ /* 0x000fe200078e0a02 */
[----:B0-----:R-:W-:Y:S01]  /*32f0*/  IADD3 R6, R14, 0x24, RZ ;  /* 0x000000240e067810 */ /* 0x001fe20007ffe0ff */
[----:B------:R-:W-:Y:S02]  /*3300*/  IMAD.MOV R18, RZ, RZ, -R18 ;  /* 0x000000ffff127224 */ /* 0x000fe400078e0a12 */
[----:B------:R-:W-:Y:S01]  /*3310*/  @!P4 IMAD.IADD R13, R13, 0x1, -R2 ;  /* 0x000000010d0dc824 */ /* 0x000fe200078e0a02 */
[C---:B------:R-:W-:Y:S01]  /*3320*/  ISETP.GT.U32.AND P2, PT, R2.reuse, R19, PT ;  /* 0x000000130200720c */ /* 0x040fe20003f44070 */
[----:B------:R-:W-:Y:S01]  /*3330*/  IMAD R0, R2, R18, R0 ;  /* 0x0000001202007224 */ /* 0x000fe200078e0200 */
[----:B------:R-:W-:-:S02]  /*3340*/  IABS R18, R15 ;  /* 0x0000000f00127213 */ /* 0x000fc40000000000 */
[----:B------:R-:W-:Y:S01]  /*3350*/  ISETP.GT.U32.AND P4, PT, R2, R13, PT ;  /* 0x0000000d0200720c */ /* 0x000fe20003f84070 */
[----:B------:R-:W-:Y:S01]  /*3360*/  @!P5 IMAD.IADD R4, R4, 0x1, -R2 ;  /* 0x000000010404d824 */ /* 0x000fe200078e0a02 */
[----:B------:R-:W-:Y:S02]  /*3370*/  ISETP.GT.U32.AND P5, PT, R2, R17, PT ;  /* 0x000000110200720c */ /* 0x000fe40003fa4070 */
[----:B------:R-:W-:Y:S01]  /*3380*/  IABS R21, R6 ;  /* 0x0000000600157213 */ /* 0x000fe20000000000 */
[----:B------:R-:W-:Y:S01]  /*3390*/  IMAD.MOV.U32 R7, RZ, RZ, R4 ;  /* 0x000000ffff077224 */ /* 0x000fe200078e0004 */
[----:B------:R-:W-:-:S03]  /*33a0*/  IADD3 R6, R14, 0x1c, RZ ;  /* 0x0000001c0e067810 */ /* 0x000fc60007ffe0ff */
[--C-:B------:R-:W-:Y:S01]  /*33b0*/  @!P2 IMAD.IADD R19, R19, 0x1, -R2.reuse ;  /* 0x000000011313a824 */ /* 0x100fe200078e0a02 */
[----:B------:R-:W-:Y:S01]  /*33c0*/  ISETP.GE.AND P2, PT, R16, RZ, PT ;  /* 0x000000ff1000720c */ /* 0x000fe20003f46270 */
[----:B------:R-:W-:Y:S01]  /*33d0*/  @!P3 IMAD.MOV R7, RZ, RZ, -R7 ;  /* 0x000000ffff07b224 */ /* 0x000fe200078e0a07 */
[----:B------:R-:W-:Y:S01]  /*33e0*/  IABS R23, R6 ;  /* 0x0000000600177213 */ /* 0x000fe20000000000 */
[----:B------:R-:W-:Y:S02]  /*33f0*/  IMAD.MOV.U32 R16, RZ, RZ, R19 ;  /* 0x000000ffff107224 */ /* 0x000fe400078e0013 */
[----:B------:R-:W-:Y:S01]  /*3400*/  @!P5 IMAD.IADD R17, R17, 0x1, -R2 ;  /* 0x000000011111d824 */ /* 0x000fe200078e0a02 */
[----:B------:R-:W-:Y:S01]  /*3410*/  ISETP.GE.AND P5, PT, R25, RZ, PT ;  /* 0x000000ff1900720c */ /* 0x000fe20003fa6270 */
[----:B------:R-:W-:Y:S01]  /*3420*/  IMAD.HI.U32 R19, R27, R18, RZ ;  /* 0x000000121b137227 */ /* 0x000fe200078e00ff */
[----:B------:R-:W-:Y:S02]  /*3430*/  IABS R25, R25 ;  /* 0x0000001900197213 */ /* 0x000fe40000000000 */
[----:B------:R-:W-:Y:S01]  /*3440*/  ISETP.GT.U32.AND P3, PT, R2, R17, PT ;  /* 0x000000110200720c */ /* 0x000fe20003f64070 */
[----:B------:R-:W-:-:S02]  /*3450*/  IMAD.MOV R19, RZ, RZ, -R19 ;  /* 0x000000ffff137224 */ /* 0x000fc400078e0a13 */
[----:B------:R-:W-:Y:S01]  /*3460*/  @!P4 IMAD.IADD R13, R13, 0x1, -R2 ;  /* 0x000000010d0dc824 */ /* 0x000fe200078e0a02 */
[C---:B------:R-:W-:Y:S01]  /*3470*/  ISETP.GT.U32.AND P4, PT, R2.reuse, R0, PT ;  /* 0x000000000200720c */ /* 0x040fe20003f84070 */
[----:B------:R-:W-:Y:S01]  /*3480*/  IMAD R18, R2, R19, R18 ;  /* 0x0000001302127224 */ /* 0x000fe200078e0212 */
[----:B------:R-:W-:Y:S01]  /*3490*/  IADD3 R19, R14, 0x34, RZ ;  /* 0x000000340e137810 */ /* 0x000fe20007ffe0ff */
[----:B------:R-:W-:Y:S01]  /*34a0*/  @!P1 IMAD.MOV R13, RZ, RZ, -R13 ;  /* 0x000000ffff0d9224 */ /* 0x000fe200078e0a0d */
[C---:B------:R-:W-:Y:S01]  /*34b0*/  ISETP.GT.U32.AND P1, PT, R2.reuse, R3, PT ;  /* 0x000000030200720c */ /* 0x040fe20003f24070 */
[----:B------:R-:W-:Y:S01]  /*34c0*/  @!P0 IMAD.MOV R16, RZ, RZ, -R16 ;  /* 0x000000ffff108224 */ /* 0x000fe200078e0a10 */
[----:B------:R-:W-:Y:S01]  /*34d0*/  ISETP.GE.AND P0, PT, R5, RZ, PT ;  /* 0x000000ff0500720c */ /* 0x000fe20003f06270 */
[----:B------:R-:W-:Y:S01]  /*34e0*/  IMAD.HI.U32 R5, R27, R25, RZ ;  /* 0x000000191b057227 */ /* 0x000fe200078e00ff */
[----:B------:R-:W-:Y:S03]  /*34f0*/  STL [R1+0xe28], R13 ;  /* 0x000e280d01007387 */ /* 0x000fe60000100800 */
[--C-:B------:R-:W-:Y:S01]  /*3500*/  @!P3 IMAD.IADD R17, R17, 0x1, -R2.reuse ;  /* 0x000000011111b824 */ /* 0x100fe200078e0a02 */
[----:B------:R-:W-:Y:S01]  /*3510*/  ISETP.GT.U32.AND P3, PT, R2, R18, PT ;  /* 0x000000120200720c */ /* 0x000fe20003f64070 */
[----:B------:R-:W-:Y:S01]  /*3520*/  @!P4 IMAD.IADD R0, R0, 0x1, -R2 ;  /* 0x000000010000c824 */ /* 0x000fe200078e0a02 */
[----:B------:R-:W-:Y:S01]  /*3530*/  STL [R1+0xe2c], R16 ;  /* 0x000e2c1001007387 */ /* 0x000fe20000100800 */
[----:B------:R-:W-:-:S02]  /*3540*/  IMAD.MOV R5, RZ, RZ, -R5 ;  /* 0x000000ffff057224 */ /* 0x000fc400078e0a05 */
[--C-:B------:R-:W-:Y:S01]  /*3550*/  @!P1 IMAD.IADD R3, R3, 0x1, -R2.reuse ;  /* 0x0000000103039824 */ /* 0x100fe200078e0a02 */
[----:B------:R-:W-:Y:S01]  /*3560*/  ISETP.GT.U32.AND P4, PT, R2, R0, PT ;  /* 0x000000000200720c */ /* 0x000fe20003f84070 */
[----:B------:R-:W-:Y:S01]  /*3570*/  @!P0 IMAD.MOV R17, RZ, RZ, -R17 ;  /* 0x000000ffff118224 */ /* 0x000fe200078e0a11 */
[----:B------:R-:W-:Y:S01]  /*3580*/  ISETP.GE.AND P1, PT, R15, RZ, PT ;  /* 0x000000ff0f00720c */ /* 0x000fe20003f26270 */
[----:B------:R-:W-:Y:S01]  /*3590*/  @!P6 IMAD.MOV R3, RZ, RZ, -R3 ;  /* 0x000000ffff03e224 */ /* 0x000fe200078e0a03 */
[----:B------:R-:W-:Y:S01]  /*35a0*/  STL [R1+0x34], R7 ;  /* 0x0000340701007387 */ /* 0x000fe20000100800 */
[----:B------:R-:W-:Y:S01]  /*35b0*/  ISETP.GE.AND P6, PT, R26, RZ, PT ;  /* 0x000000ff1a00720c */ /* 0x000fe20003fc6270 */
[----:B------:R-:W-:Y:S01]  /*35c0*/  IMAD R25, R2, R5, R25 ;  /* 0x0000000502197224 */ /* 0x000fe200078e0219 */
[----:B------:R-:W-:Y:S01]  /*35d0*/  IABS R26, R26 ;  /* 0x0000001a001a7213 */ /* 0x000fe20000000000 */
[----:B------:R-:W-:Y:S01]  /*35e0*/  @!P3 IMAD.IADD R18, R18, 0x1, -R2 ;  /* 0x000000011212b824 */ /* 0x000fe200078e0a02 */
[----:B------:R0:W-:Y:S01]  /*35f0*/  STL [R1+0x38], R3 ;  /* 0x0000380301007387 */ /* 0x0001e20000100800 */
[----:B------:R-:W-:Y:S01]  /*3600*/  IMAD.HI.U32 R15, R27, R22, RZ ;  /* 0x000000161b0f7227 */ /* 0x000fe200078e00ff */
[----:B------:R-:W-:-:S02]  /*3610*/  IABS R5, R9 ;  /* 0x0000000900057213 */ /* 0x000fc40000000000 */
[----:B------:R-:W-:Y:S01]  /*3620*/  ISETP.GT.U32.AND P3, PT, R2, R18, PT ;  /* 0x000000120200720c */ /* 0x000fe20003f64070 */
[----:B------:R-:W-:Y:S01]  /*3630*/  @!P4 IMAD.IADD R0, R0, 0x1, -R2 ;  /* 0x000000010000c824 */ /* 0x000fe200078e0a02 */
[----:B------:R-:W-:Y:S01]  /*3640*/  ISETP.GE.AND P4, PT, R19, RZ, PT ;  /* 0x000000ff1300720c */ /* 0x000fe20003f86270 */
[----:B------:R-:W-:Y:S01]  /*3650*/  IMAD.HI.U32 R4, R27, R26, RZ ;  /* 0x0000001a1b047227 */ /* 0x000fe200078e00ff */
[----:B------:R-:W-:-:S03]  /*3660*/  IABS R19, R19 ;  /* 0x0000001300137213 */ /* 0x000fc60000000000 */
[----:B------:R-:W-:Y:S01]  /*3670*/  @!P2 IMAD.MOV R0, RZ, RZ, -R0 ;  /* 0x000000ffff00a224 */ /* 0x000fe200078e0a00 */
[----:B------:R-:W-:Y:S01]  /*3680*/  ISETP.GE.AND P2, PT, R20, RZ, PT ;  /* 0x000000ff1400720c */ /* 0x000fe20003f46270 */
[----:B------:R-:W-:Y:S01]  /*3690*/  IMAD.MOV R4, RZ, RZ, -R4 ;  /* 0x000000ffff047224 */ /* 0x000fe200078e0a04 */
[----:B------:R-:W-:Y:S01]  /*36a0*/  IABS R20, R20 ;  /* 0x0000001400147213 */ /* 0x000fe20000000000 */
[----:B0-----:R-:W-:Y:S01]  /*36b0*/  IMAD.HI.U32 R3, R27, R21, RZ ;  /* 0x000000151b037227 */ /* 0x001fe200078e00ff */
[----:B------:R0:W-:Y:S03]  /*36c0*/  STL [R1+0x48], R0 ;  /* 0x0000480001007387 */ /* 0x0001e60000100800 */
[----:B------:R-:W-:Y:S01]  /*36d0*/  @!P3 IMAD.IADD R18, R18, 0x1, -R2 ;  /* 0x000000011212b824 */ /* 0x000fe200078e0a02 */
[----:B------:R-:W-:Y:S01]  /*36e0*/  STL [R1+0xe30], R17 ;  /* 0x000e301101007387 */ /* 0x000fe20000100800 */
[C---:B------:R-:W-:Y:S01]  /*36f0*/  ISETP.GT.U32.AND P3, PT, R2.reuse, R25, PT ;  /* 0x000000190200720c */ /* 0x040fe20003f64070 */
[----:B------:R-:W-:-:S02]  /*3700*/  IMAD R26, R2, R4, R26 ;  /* 0x00000004021a7224 */ /* 0x000fc400078e021a */
[----:B------:R-:W-:Y:S02]  /*3710*/  @!P1 IMAD.MOV R18, RZ, RZ, -R18 ;  /* 0x000000ffff129224 */ /* 0x000fe400078e0a12 */
[----:B0-----:R-:W-:-:S03]  /*3720*/  IMAD.HI.U32 R0, R27, R19, RZ ;  /* 0x000000131b007227 */ /* 0x001fc600078e00ff */
[----:B------:R0:W-:Y:S01]  /*3730*/  STL [R1+0xe34], R18 ;  /* 0x000e341201007387 */ /* 0x0001e20000100800 */
[----:B------:R-:W-:Y:S02]  /*3740*/  IMAD.MOV R0, RZ, RZ, -R0 ;  /* 0x000000ffff007224 */ /* 0x000fe400078e0a00 */
[----:B------:R-:W-:Y:S02]  /*3750*/  IMAD.MOV R3, RZ, RZ, -R3 ;  /* 0x000000ffff037224 */ /* 0x000fe400078e0a03 */
[C---:B------:R-:W-:Y:S02]  /*3760*/  IMAD R19, R2.reuse, R0, R19 ;  /* 0x0000000002137224 */ /* 0x040fe400078e0213 */
[----:B------:R-:W-:Y:S01]  /*3770*/  IMAD.HI.U32 R0, R27, R20, RZ ;  /* 0x000000141b007227 */ /* 0x000fe200078e00ff */
[----:B0-----:R-:W2:Y:S02]  /*3780*/  LDL R18, [R1+0xd6c] ;  /* 0x000d6c0001127983 */ /* 0x001ea40000100800 */
[----:B------:R-:W-:Y:S01]  /*3790*/  ISETP.GT.U32.AND P0, PT, R2, R19, PT ;  /* 0x000000130200720c */ /* 0x000fe20003f04070 */
[----:B------:R-:W-:-:S02]  /*37a0*/  IMAD.MOV R0, RZ, RZ, -R0 ;  /* 0x000000ffff007224 */ /* 0x000fc400078e0a00 */
[----:B------:R-:W-:Y:S02]  /*37b0*/  @!P3 IMAD.IADD R25, R25, 0x1, -R2 ;  /* 0x000000011919b824 */ /* 0x000fe400078e0a02 */
[----:B------:R-:W-:Y:S01]  /*37c0*/  IMAD R20, R2, R0, R20 ;  /* 0x0000000002147224 */ /* 0x000fe200078e0214 */
[----:B------:R-:W-:Y:S01]  /*37d0*/  IABS R0, c[0x0][0x178] ;  /* 0x00005e0000007a13 */ /* 0x000fe20000000000 */
[----:B------:R-:W-:-:S04]  /*37e0*/  IMAD.HI.U32 R4, R27, R23, RZ ;  /* 0x000000171b047227 */ /* 0x000fc800078e00ff */
[C---:B------:R-:W-:Y:S02]  /*37f0*/  IMAD R21, R2.reuse, R3, R21 ;  /* 0x0000000302157224 */ /* 0x040fe400078e0215 */
[----:B------:R-:W-:Y:S01]  /*3800*/  @!P0 IMAD.IADD R19, R19, 0x1, -R2 ;  /* 0x0000000113138824 */ /* 0x000fe200078e0a02 */
[C---:B------:R-:W-:Y:S01]  /*3810*/  ISETP.GT.U32.AND P0, PT, R2.reuse, R26, PT ;  /* 0x0000001a0200720c */ /* 0x040fe20003f04070 */
[----:B------:R-:W-:Y:S01]  /*3820*/  IMAD.MOV.U32 R13, RZ, RZ, R0 ;  /* 0x000000ffff0d7224 */ /* 0x000fe200078e0000 */
[C---:B------:R-:W-:Y:S01]  /*3830*/  ISETP.GT.U32.AND P1, PT, R2.reuse, R25, PT ;  /* 0x000000190200720c */ /* 0x040fe20003f24070 */
[----:B------:R-:W-:Y:S01]  /*3840*/  IMAD.MOV R15, RZ, RZ, -R15 ;  /* 0x000000ffff0f7224 */ /* 0x000fe200078e0a0f */
[----:B------:R-:W-:Y:S01]  /*3850*/  ISETP.GT.U32.AND P3, PT, R2, R19, PT ;  /* 0x000000130200720c */ /* 0x000fe20003f64070 */
[----:B------:R-:W0:Y:S01]  /*3860*/  I2F.RP R29, R13 ;  /* 0x0000000d001d7306 */ /* 0x000e220000209400 */
[----:B------:R-:W-:Y:S02]  /*3870*/  IMAD.MOV R4, RZ, RZ, -R4 ;  /* 0x000000ffff047224 */ /* 0x000fe400078e0a04 */
[----:B------:R-:W-:-:S05]  /*3880*/  IMAD.HI.U32 R3, R27, R24, RZ ;  /* 0x000000181b037227 */ /* 0x000fca00078e00ff */
[----:B------:R-:W-:-:S04]  /*3890*/  @!P0 IMAD.IADD R26, R26, 0x1, -R2 ;  /* 0x000000011a1a8824 */ /* 0x000fc800078e0a02 */
[----:B------:R-:W-:Y:S01]  /*38a0*/  @!P3 IMAD.IADD R19, R19, 0x1, -R2 ;  /* 0x000000011313b824 */ /* 0x000fe200078e0a02 */
[C---:B------:R-:W-:Y:S02]  /*38b0*/  ISETP.GT.U32.AND P0, PT, R2.reuse, R26, PT ;  /* 0x0000001a0200720c */ /* 0x040fe40003f04070 */
[C---:B------:R-:W-:Y:S01]  /*38c0*/  ISETP.GT.U32.AND P3, PT, R2.reuse, R20, PT ;  /* 0x000000140200720c */ /* 0x040fe20003f64070 */
[C---:B------:R-:W-:Y:S02]  /*38d0*/  IMAD R22, R2.reuse, R15, R22 ;  /* 0x0000000f02167224 */ /* 0x040fe400078e0216 */
[----:B------:R-:W-:Y:S01]  /*38e0*/  @!P1 IMAD.IADD R25, R25, 0x1, -R2 ;  /* 0x0000000119199824 */ /* 0x000fe200078e0a02 */
[----:B------:R-:W-:Y:S01]  /*38f0*/  ISETP.GT.U32.AND P1, PT, R2, R21, PT ;  /* 0x000000150200720c */ /* 0x000fe20003f24070 */
[----:B------:R-:W-:-:S04]  /*3900*/  IMAD.HI.U32 R0, R27, R5, RZ ;  /* 0x000000051b007227 */ /* 0x000fc800078e00ff */
[----:B------:R-:W-:Y:S02]  /*3910*/  IMAD R23, R2, R4, R23 ;  /* 0x0000000402177224 */ /* 0x000fe400078e0217 */
[--C-:B------:R-:W-:Y:S01]  /*3920*/  @!P0 IMAD.IADD R26, R26, 0x1, -R2.reuse ;  /* 0x000000011a1a8824 */ /* 0x100fe200078e0a02 */
[----:B------:R-:W-:Y:S01]  /*3930*/  ISETP.GT.U32.AND P0, PT, R2, R22, PT ;  /* 0x000000160200720c */ /* 0x000fe20003f04070 */
[----:B------:R-:W-:Y:S01]  /*3940*/  @!P3 IMAD.IADD R20, R20, 0x1, -R2 ;  /* 0x000000011414b824 */ /* 0x000fe200078e0a02 */
[----:B------:R-:W-:Y:S01]  /*3950*/  ISETP.GT.U32.AND P3, PT, R2, R23, PT ;  /* 0x000000170200720c */ /* 0x000fe20003f64070 */
[----:B------:R-:W-:Y:S02]  /*3960*/  IMAD.MOV R4, RZ, RZ, -R0 ;  /* 0x000000ffff047224 */ /* 0x000fe400078e0a00 */
[----:B0-----:R-:W0:Y:S01]  /*3970*/  MUFU.RCP R0, R29 ;  /* 0x0000001d00007308 */ /* 0x001e220000001000 */
[----:B------:R-:W-:Y:S01]  /*3980*/  @!P1 IMAD.IADD R21, R21, 0x1, -R2 ;  /* 0x0000000115159824 */ /* 0x000fe200078e0a02 */
[C---:B------:R-:W-:Y:S01]  /*3990*/  IADD3 R16, R14.reuse, 0xc, RZ ;  /* 0x0000000c0e107810 */ /* 0x040fe20007ffe0ff */
[----:B------:R-:W-:Y:S01]  /*39a0*/  IMAD.MOV R3, RZ, RZ, -R3 ;  /* 0x000000ffff037224 */ /* 0x000fe200078e0a03 */
[----:B------:R-:W-:-:S02]  /*39b0*/  IADD3 R17, R14, 0x8, RZ ;  /* 0x000000080e117810 */ /* 0x000fc40007ffe0ff */
[----:B------:R-:W-:Y:S01]  /*39c0*/  IADD3 R11, R14, 0x10, RZ ;  /* 0x000000100e0b7810 */ /* 0x000fe20007ffe0ff */
[----:B------:R-:W-:Y:S02]  /*39d0*/  IMAD R24, R2, R3, R24 ;  /* 0x0000000302187224 */ /* 0x000fe400078e0218 */
[--C-:B------:R-:W-:Y:S01]  /*39e0*/  @!P0 IMAD.IADD R22, R22, 0x1, -R2.reuse ;  /* 0x0000000116168824 */ /* 0x100fe200078e0a02 */
[C---:B------:R-:W-:Y:S01]  /*39f0*/  ISETP.GT.U32.AND P0, PT, R2.reuse, R21, PT ;  /* 0x000000150200720c */ /* 0x040fe20003f04070 */
[----:B------:R-:W-:Y:S01]  /*3a00*/  @!P3 IMAD.IADD R23, R23, 0x1, -R2 ;  /* 0x000000011717b824 */ /* 0x000fe200078e0a02 */
[----:B------:R-:W-:Y:S01]  /*3a10*/  IABS R3, R16 ;  /* 0x0000001000037213 */ /* 0x000fe20000000000 */
[C---:B------:R-:W-:Y:S01]  /*3a20*/  IMAD R5, R2.reuse, R4, R5 ;  /* 0x0000000402057224 */ /* 0x040fe200078e0205 */
[----:B------:R-:W-:Y:S01]  /*3a30*/  IABS R15, R17 ;  /* 0x00000011000f7213 */ /* 0x000fe20000000000 */
[----:B------:R-:W-:Y:S01]  /*3a40*/  @!P4 IMAD.MOV R19, RZ, RZ, -R19 ;  /* 0x000000ffff13c224 */ /* 0x000fe200078e0a13 */
[----:B------:R-:W-:-:S02]  /*3a50*/  ISETP.GT.U32.AND P1, PT, R2, R20, PT ;  /* 0x000000140200720c */ /* 0x000fc40003f24070 */
[----:B------:R-:W-:Y:S02]  /*3a60*/  IABS R4, R11 ;  /* 0x0000000b00047213 */ /* 0x000fe40000000000 */
[----:B0-----:R-:W-:Y:S01]  /*3a70*/  IADD3 R0, R0, 0xffffffe, RZ ;  /* 0x0ffffffe00007810 */ /* 0x001fe20007ffe0ff */
[----:B------:R-:W-:Y:S01]  /*3a80*/  IMAD.HI.U32 R29, R27, R3, RZ ;  /* 0x000000031b1d7227 */ /* 0x000fe200078e00ff */
[----:B------:R-:W-:-:S03]  /*3a90*/  ISETP.GT.U32.AND P4, PT, R2, R23, PT ;  /* 0x000000170200720c */ /* 0x000fc60003f84070 */
[----:B------:R-:W-:Y:S01]  /*3aa0*/  IMAD.MOV.U32 R7, RZ, RZ, R15 ;  /* 0x000000ffff077224 */ /* 0x000fe200078e000f */
[C---:B------:R-:W-:Y:S01]  /*3ab0*/  ISETP.GT.U32.AND P3, PT, R2.reuse, R22, PT ;  /* 0x000000160200720c */ /* 0x040fe20003f64070 */
[----:B------:R0:W1:Y:S01]  /*3ac0*/  F2I.FTZ.U32.TRUNC.NTZ R15, R0 ;  /* 0x00000000000f7305 */ /* 0x000062000021f000 */
[----:B------:R-:W-:Y:S02]  /*3ad0*/  IMAD.MOV R29, RZ, RZ, -R29 ;  /* 0x000000ffff1d7224 */ /* 0x000fe400078e0a1d */
[----:B------:R-:W-:Y:S01]  /*3ae0*/  @!P0 IMAD.IADD R21, R21, 0x1, -R2 ;  /* 0x0000000115158824 */ /* 0x000fe200078e0a02 */
[----:B------:R-:W-:Y:S01]  /*3af0*/  ISETP.GT.U32.AND P0, PT, R2, R5, PT ;  /* 0x000000050200720c */ /* 0x000fe20003f04070 */
[----:B0-----:R-:W-:-:S04]  /*3b00*/  IMAD.HI.U32 R0, R27, R4, RZ ;  /* 0x000000041b007227 */ /* 0x001fc800078e00ff */
[----:B------:R-:W-:Y:S02]  /*3b10*/  IMAD.MOV R0, RZ, RZ, -R0 ;  /* 0x000000ffff007224 */ /* 0x000fe400078e0a00 */
[----:B------:R-:W-:Y:S02]  /*3b20*/  IMAD R3, R2, R29, R3 ;  /* 0x0000001d02037224 */ /* 0x000fe400078e0203 */
[----:B------:R-:W-:Y:S01]  /*3b30*/  @!P1 IMAD.IADD R20, R20, 0x1, -R2 ;  /* 0x0000000114149824 */ /* 0x000fe200078e0a02 */
[C---:B------:R-:W-:Y:S01]  /*3b40*/  ISETP.GT.U32.AND P1, PT, R2.reuse, R24, PT ;  /* 0x000000180200720c */ /* 0x040fe20003f24070 */
[----:B------:R-:W-:Y:S02]  /*3b50*/  IMAD R4, R2, R0, R4 ;  /* 0x0000000002047224 */ /* 0x000fe400078e0204 */
[----:B------:R-:W-:-:S04]  /*3b60*/  IMAD.HI.U32 R0, R27, R7, RZ ;  /* 0x000000071b007227 */ /* 0x000fc800078e00ff */
[----:B------:R-:W-:Y:S01]  /*3b70*/  @!P4 IMAD.IADD R23, R23, 0x1, -R2 ;  /* 0x000000011717c824 */ /* 0x000fe200078e0a02 */
[----:B------:R-:W-:Y:S01]  /*3b80*/  ISETP.GT.U32.AND P4, PT, R2, R3, PT ;  /* 0x000000030200720c */ /* 0x000fe20003f84070 */
[----:B------:R-:W-:Y:S01]  /*3b90*/  IMAD.MOV R0, RZ, RZ, -R0 ;  /* 0x000000ffff007224 */ /* 0x000fe200078e0a00 */
[----:B------:R-:W-:Y:S01]  /*3ba0*/  IADD3 R10, R14, 0x4, RZ ;  /* 0x000000040e0a7810 */ /* 0x000fe20007ffe0ff */
[--C-:B------:R-:W-:Y:S01]  /*3bb0*/  @!P3 IMAD.IADD R22, R22, 0x1, -R2.reuse ;  /* 0x000000011616b824 */ /* 0x100fe200078e0a02 */
[C---:B------:R-:W-:Y:S01]  /*3bc0*/  ISETP.GT.U32.AND P3, PT, R2.reuse, R4, PT ;  /* 0x000000040200720c */ /* 0x040fe20003f64070 */
[----:B------:R0:W-:Y:S01]  /*3bd0*/  STL [R1+0xe38], R19 ;  /* 0x000e381301007387 */ /* 0x0001e20000100800 */
[----:B------:R-:W-:Y:S01]  /*3be0*/  IMAD R0, R2, R0, R7 ;  /* 0x0000000002007224 */ /* 0x000fe200078e0207 */
[----:B------:R-:W-:Y:S01]  /*3bf0*/  IABS R7, R10 ;  /* 0x0000000a00077213 */ /* 0x000fe20000000000 */
[----:B------:R-:W-:Y:S01]  /*3c00*/  @!P0 IMAD.IADD R5, R5, 0x1, -R2 ;  /* 0x0000000105058824 */ /* 0x000fe200078e0a02 */
[----:B------:R-:W-:Y:S01]  /*3c10*/  ISETP.GE.AND P0, PT, R14, RZ, PT ;  /* 0x000000ff0e00720c */ /* 0x000fe20003f06270 */
[----:B-1----:R-:W-:-:S02]  /*3c20*/  IMAD.MOV R29, RZ, RZ, -R15 ;  /* 0x000000ffff1d7224 */ /* 0x002fc400078e0a0f */
[--C-:B------:R-:W-:Y:S01]  /*3c30*/  @!P1 IMAD.IADD R24, R24, 0x1, -R2.reuse ;  /* 0x0000000118189824 */ /* 0x100fe200078e0a02 */
[----:B0-----:R-:W-:Y:S02]  /*3c40*/  IADD3 R19, R14, 0x24, RZ ;  /* 0x000000240e137810 */ /* 0x001fe40007ffe0ff */
[----:B------:R-:W-:Y:S01]  /*3c50*/  IABS R14, R14 ;  /* 0x0000000e000e7213 */ /* 0x000fe20000000000 */
[----:B------:R-:W-:Y:S01]  /*3c60*/  @!P4 IMAD.IADD R3, R3, 0x1, -R2 ;  /* 0x000000010303c824 */ /* 0x000fe200078e0a02 */
[----:B------:R-:W-:Y:S01]  /*3c70*/  ISETP.GE.AND P1, PT, R19, RZ, PT ;  /* 0x000000ff1300720c */ /* 0x000fe20003f26270 */
[----:B------:R-:W-:Y:S01]  /*3c80*/  IMAD.MOV.U32 R19, RZ, RZ, R7 ;  /* 0x000000ffff137224 */ /* 0x000fe200078e0007 */
[----:B------:R-:W-:Y:S01]  /*3c90*/  ISETP.GE.AND P4, PT, R28, RZ, PT ;  /* 0x000000ff1c00720c */ /* 0x000fe20003f86270 */
[----:B------:R-:W-:Y:S02]  /*3ca0*/  IMAD.MOV.U32 R7, RZ, RZ, R29 ;  /* 0x000000ffff077224 */ /* 0x000fe400078e001d */
[----:B------:R-:W-:-:S02]  /*3cb0*/  IMAD.MOV.U32 R28, RZ, RZ, R14 ;  /* 0x000000ffff1c7224 */ /* 0x000fc400078e000e */
[----:B------:R-:W-:Y:S01]  /*3cc0*/  @!P3 IMAD.IADD R4, R4, 0x1, -R2 ;  /* 0x000000010404b824 */ /* 0x000fe200078e0a02 */
[----:B------:R-:W-:Y:S01]  /*3cd0*/  ISETP.GT.U32.AND P3, PT, R2, R0, PT ;  /* 0x000000000200720c */ /* 0x000fe20003f64070 */
[----:B------:R-:W-:Y:S02]  /*3ce0*/  IMAD.MOV.U32 R14, RZ, RZ, RZ ;  /* 0x000000ffff0e7224 */ /* 0x000fe400078e00ff */
[----:B------:R-:W-:-:S04]  /*3cf0*/  IMAD.HI.U32 R2, R27, R28, RZ ;  /* 0x0000001c1b027227 */ /* 0x000fc800078e00ff */
[----:B------:R-:W-:Y:S02]  /*3d00*/  @!P1 IMAD.MOV R21, RZ, RZ, -R21 ;  /* 0x000000ffff159224 */ /* 0x000fe400078e0a15 */
[----:B------:R-:W-:Y:S02]  /*3d10*/  @!P4 IMAD.MOV R22, RZ, RZ, -R22 ;  /* 0x000000ffff16c224 */ /* 0x000fe400078e0a16 */
[----:B------:R-:W-:Y:S02]  /*3d20*/  @!P2 IMAD.MOV R20, RZ, RZ, -R20 ;  /* 0x000000ffff14a224 */ /* 0x000fe400078e0a14 */
[----:B------:R-:W-:Y:S01]  /*3d30*/  @!P5 IMAD.MOV R25, RZ, RZ, -R25 ;  /* 0x000000ffff19d224 */ /* 0x000fe200078e0a19 */
[----:B--2---:R-:W-:Y:S01]  /*3d40*/  IABS R29, R18 ;  /* 0x00000012001d7213 */ /* 0x004fe20000000000 */
[----:B------:R-:W-:-:S04]  /*3d50*/  IMAD R18, R7, R13, RZ ;  /* 0x0000000d07127224 */ /* 0x000fc800078e02ff */
[----:B------:R-:W-:-:S04]  /*3d60*/  IMAD.HI.U32 R18, R15, R18, R14 ;  /* 0x000000120f127227 */ /* 0x000fc800078e000e */
[----:B------:R-:W-:Y:S01]  /*3d70*/  IMAD.MOV R15, RZ, RZ, -R2 ;  /* 0x000000ffff0f7224 */ /* 0x000fe200078e0a02 */
[----:B------:R-:W-:-:S04]  /*3d80*/  IABS R2, c[0x0][0x17c] ;  /* 0x00005f0000027a13 */ /* 0x000fc80000000000 */
[----:B------:R-:W-:Y:S01]  /*3d90*/  ISETP.GT.U32.AND P1, PT, R2, R3, PT ;  /* 0x000000030200720c */ /* 0x000fe20003f24070 */
[----:B------:R-:W-:-:S12]  /*3da0*/  @!P3 IMAD.IADD R0, R0, 0x1, -R2 ;  /* 0x000000010000b824 */ /* 0x000fd800078e0a02 */
[----:B------:R-:W-:Y:S01]  /*3db0*/  @!P1 IMAD.IADD R3, R3, 0x1, -R2 ;  /* 0x0000000103039824 */ /* 0x000fe200078e0a02 */
[----:B------:R-:W-:Y:S02]  /*3dc0*/  ISETP.GE.AND P1, PT, R9, RZ, PT ;  /* 0x000000ff0900720c */ /* 0x000fe40003f26270 */
[----:B------:R-:W0:Y:S01]  /*3dd0*/  S2R R9, SR_TID.X ;  /* 0x0000000000097919 */ /* 0x000e220000002100 */
[C---:B------:R-:W-:Y:S01]  /*3de0*/  ISETP.GT.U32.AND P4, PT, R2.reuse, R0, PT ;  /* 0x000000000200720c */ /* 0x040fe20003f84070 */
[----:B------:R-:W-:Y:S01]  /*3df0*/  IMAD.HI.U32 R7, R27, R19, RZ ;  /* 0x000000131b077227 */ /* 0x000fe200078e00ff */
[C---:B------:R-:W-:Y:S02]  /*3e00*/  ISETP.GT.U32.AND P3, PT, R2.reuse, R24, PT ;  /* 0x000000180200720c */ /* 0x040fe40003f64070 */
[C---:B------:R-:W-:Y:S01]  /*3e10*/  ISETP.GT.U32.AND P2, PT, R2.reuse, R4, PT ;  /* 0x000000040200720c */ /* 0x040fe20003f44070 */
[----:B------:R-:W-:Y:S02]  /*3e20*/  IMAD.MOV.U32 R27, RZ, RZ, R29 ;  /* 0x000000ffff1b7224 */ /* 0x000fe400078e001d */
[----:B------:R-:W-:Y:S01]  /*3e30*/  IMAD.MOV R29, RZ, RZ, -R7 ;  /* 0x000000ffff1d7224 */ /* 0x000fe200078e0a07 */
[----:B------:R-:W-:Y:S01]  /*3e40*/  ISETP.GT.U32.AND P5, PT, R2, R5, PT ;  /* 0x000000050200720c */ /* 0x000fe20003fa4070 */
[----:B------:R-:W-:Y:S01]  /*3e50*/  IMAD.MOV.U32 R14, RZ, RZ, R26 ;  /* 0x000000ffff0e7224 */ /* 0x000fe200078e001a */
[----:B------:R-:W2:Y:S03]  /*3e60*/  LDL.LU R7, [R1+0xe6c] ;  /* 0x000e6c0001077983 */ /* 0x000ea60000300800 */
[----:B------:R-:W-:Y:S01]  /*3e70*/  @!P4 IMAD.IADD R0, R0, 0x1, -R2 ;  /* 0x000000010000c824 */ /* 0x000fe200078e0a02 */
[----:B------:R-:W-:Y:S01]  /*3e80*/  ISETP.GE.AND P4, PT, R11, RZ, PT ;  /* 0x000000ff0b00720c */ /* 0x000fe20003f86270 */
[----:B------:R-:W-:-:S02]  /*3e90*/  IMAD R26, R2, R15, R28 ;  /* 0x0000000f021a7224 */ /* 0x000fc400078e021c */
[----:B------:R-:W-:Y:S02]  /*3ea0*/  IMAD R15, R2, R29, R19 ;  /* 0x0000001d020f7224 */ /* 0x000fe400078e0213 */
[----:B------:R-:W-:-:S04]  /*3eb0*/  IMAD.HI.U32 R29, R18, R27, RZ ;  /* 0x0000001b121d7227 */ /* 0x000fc800078e00ff */
[----:B0-----:R-:W-:Y:S02]  /*3ec0*/  IMAD.SHL.U32 R11, R9, 0x40, RZ ;  /* 0x00000040090b7824 */ /* 0x001fe400078e00ff */
[----:B------:R-:W-:-:S03]  /*3ed0*/  @!P3 IMAD.IADD R24, R24, 0x1, -R2 ;  /* 0x000000011818b824 */ /* 0x000fc600078e0a02 */
[----:B------:R-:W-:Y:S01]  /*3ee0*/  LOP3.LUT R18, R11, 0x1800, RZ, 0xc0, !PT ;  /* 0x000018000b127812 */ /* 0x000fe200078ec0ff */
[----:B------:R-:W-:Y:S01]  /*3ef0*/  @!P2 IMAD.IADD R4, R4, 0x1, -R2 ;  /* 0x000000010404a824 */ /* 0x000fe200078e0a02 */
[----:B------:R-:W0:Y:S01]  /*3f00*/  S2R R11, SR_TID.X ;  /* 0x00000000000b7919 */ /* 0x000e220000002100 */
[C---:B------:R-:W-:Y:S02]  /*3f10*/  ISETP.GT.U32.AND P3, PT, R2.reuse, R26, PT ;  /* 0x0000001a0200720c */ /* 0x040fe40003f64070 */
[----:B------:R-:W-:Y:S01]  /*3f20*/  ISETP.GT.U32.AND P2, PT, R2, R15, PT ;  /* 0x0000000f0200720c */ /* 0x000fe20003f44070 */
[----:B------:R-:W-:Y:S01]  /*3f30*/  @!P6 IMAD.MOV R14, RZ, RZ, -R14 ;  /* 0x000000ffff0ee224 */ /* 0x000fe200078e0a0e */
[----:B------:R-:W-:Y:S01]  /*3f40*/  ISETP.GE.AND P6, PT, R6, RZ, PT ;  /* 0x000000ff0600720c */ /* 0x000fe20003fc6270 */
[--C-:B------:R-:W-:Y:S01]  /*3f50*/  @!P5 IMAD.IADD R5, R5, 0x1, -R2.reuse ;  /* 0x000000010505d824 */ /* 0x100fe200078e0a02 */
[----:B------:R-:W-:Y:S01]  /*3f60*/  ISETP.GE.AND P5, PT, R12, RZ, PT ;  /* 0x000000ff0c00720c */ /* 0x000fe20003fa6270 */
[----:B------:R-:W-:Y:S01]  /*3f70*/  IMAD.MOV R29, RZ, RZ, -R29 ;  /* 0x000000ffff1d7224 */ /* 0x000fe200078e0a1d */
[----:B------:R-:W-:Y:S04]  /*3f80*/  STL [R1+0xe48], R25 ;  /* 0x000e481901007387 */ /* 0x000fe80000100800 */
[----:B------:R1:W-:Y:S01]  /*3f90*/  STL [R1+0xe4c], R14 ;  /* 0x000e4c0e01007387 */ /* 0x0003e20000100800 */
[----:B------:R-:W-:-:S02]  /*3fa0*/  @!P3 IMAD.IADD R26, R26, 0x1, -R2 ;  /* 0x000000011a1ab824 */ /* 0x000fc400078e0a02 */
[----:B------:R-:W-:Y:S02]  /*3fb0*/  @!P2 IMAD.IADD R15, R15, 0x1, -R2 ;  /* 0x000000010f0fa824 */ /* 0x000fe400078e0a02 */
[----:B------:R-:W-:Y:S01]  /*3fc0*/  IMAD R12, R13, R29, R27 ;  /* 0x0000001d0d0c7224 */ /* 0x000fe200078e021b */
[C---:B------:R-:W-:Y:S01]  /*3fd0*/  ISETP.GT.U32.AND P2, PT, R2.reuse, R26, PT ;  /* 0x0000001a0200720c */ /* 0x040fe20003f44070 */
[C---:B------:R-:W-:Y:S01]  /*3fe0*/  IMAD.SHL.U32 R29, R9.reuse, 0x2, RZ ;  /* 0x00000002091d7824 */ /* 0x040fe200078e00ff */
[----:B-1----:R-:W-:Y:S01]  /*3ff0*/  LOP3.LUT R14, R9, 0x7, RZ, 0xc0, !PT ;  /* 0x00000007090e7812 */ /* 0x002fe200078ec0ff */
[----:B------:R-:W-:Y:S01]  /*4000*/  @!P6 IMAD.MOV R23, RZ, RZ, -R23 ;  /* 0x000000ffff17e224 */ /* 0x000fe200078e0a17 */
[----:B------:R-:W-:Y:S01]  /*4010*/  ISETP.GT.U32.AND P6, PT, R2, R15, PT ;  /* 0x0000000f0200720c */ /* 0x000fe20003fc4070 */
[----:B------:R-:W-:Y:S01]  /*4020*/  @!P5 IMAD.MOV R24, RZ, RZ, -R24 ;  /* 0x000000ffff18d224 */ /* 0x000fe200078e0a18 */
[----:B------:R-:W-:Y:S01]  /*4030*/  ISETP.GE.AND P5, PT, R16, RZ, PT ;  /* 0x000000ff1000720c */ /* 0x000fe20003fa6270 */
[----:B------:R-:W-:Y:S01]  /*4040*/  IMAD.SHL.U32 R27, R14, 0x10, RZ ;  /* 0x000000100e1b7824 */ /* 0x000fe200078e00ff */
[----:B------:R-:W-:Y:S01]  /*4050*/  LOP3.LUT R16, R29, 0x10, RZ, 0xc0, !PT ;  /* 0x000000101d107812 */ /* 0x000fe200078ec0ff */
[----:B------:R-:W-:Y:S01]  /*4060*/  STL [R1+0xe50], R20 ;  /* 0x000e501401007387 */ /* 0x000fe20000100800 */
[----:B0-----:R-:W-:-:S02]  /*4070*/  LOP3.LUT R11, R11, 0x180, RZ, 0xc0, !PT ;  /* 0x000001800b0b7812 */ /* 0x001fc400078ec0ff */
[----:B------:R-:W-:Y:S01]  /*4080*/  LOP3.LUT R27, R27, 0x30, R29, 0x78, !PT ;  /* 0x000000301b1b7812 */ /* 0x000fe200078e781d */
[----:B------:R-:W-:Y:S01]  /*4090*/  STL [R1+0xe54], R21 ;  /* 0x000e541501007387 */ /* 0x000fe20000100800 */
[C---:B------:R-:W-:Y:S01]  /*40a0*/  IMAD R29, R14.reuse, 0x100, R18 ;  /* 0x000001000e1d7824 */ /* 0x040fe200078e0212 */
[----:B------:R-:W-:Y:S02]  /*40b0*/  LEA.HI R16, R11, R16, RZ, 0x1e ;  /* 0x000000100b107211 */ /* 0x000fe400078ff0ff */
[----:B------:R-:W-:Y:S01]  /*40c0*/  STL [R1+0xe58], R22 ;  /* 0x000e581601007387 */ /* 0x000fe20000100800 */
[----:B------:R-:W-:Y:S02]  /*40d0*/  IMAD R14, R14, 0x410, RZ ;  /* 0x000004100e0e7824 */ /* 0x000fe400078e02ff */
[----:B------:R-:W-:Y:S01]  /*40e0*/  IMAD.SHL.U32 R11, R9, 0x200, RZ ;  /* 0x00000200090b7824 */ /* 0x000fe200078e00ff */
[----:B------:R-:W3:Y:S04]  /*40f0*/  LDL.LU R6, [R1+0xe68] ;  /* 0x000e680001067983 */ /* 0x000ee80000300800 */
[----:B------:R-:W4:Y:S01]  /*4100*/  LDL.LU R28, [R1+0xe64] ;  /* 0x000e6400011c7983 */ /* 0x000f220000300800 */
[----:B------:R-:W-:-:S03]  /*4110*/  @!P2 IMAD.IADD R26, R26, 0x1, -R2 ;  /* 0x000000011a1aa824 */ /* 0x000fc600078e0a02 */
[----:B------:R-:W-:Y:S01]  /*4120*/  STL [R1+0xe5c], R23 ;  /* 0x000e5c1701007387 */ /* 0x000fe20000100800 */
[----:B------:R-:W-:-:S03]  /*4130*/  @!P6 IMAD.IADD R15, R15, 0x1, -R2 ;  /* 0x000000010f0fe824 */ /* 0x000fc600078e0a02 */
[----:B------:R-:W-:Y:S01]  /*4140*/  STL [R1+0xe60], R24 ;  /* 0x000e601801007387 */ /* 0x000fe20000100800 */
[----:B------:R-:W-:-:S03]  /*4150*/  LOP3.LUT R14, R14, R16, RZ, 0x3c, !PT ;  /* 0x000000100e0e7212 */ /* 0x000fc600078e3cff */
[----:B------:R-:W3:Y:S01]  /*4160*/  LDL.LU R25, [R1+0x10] ;  /* 0x0000100001197983 */ /* 0x000ee20000300800 */
[----:B------:R-:W-:-:S03]  /*4170*/  LOP3.LUT R2, R11, 0x2000, RZ, 0xc0, !PT ;  /* 0x000020000b027812 */ /* 0x000fc600078ec0ff */
[----:B------:R-:W4:Y:S01]  /*4180*/  LDL.LU R19, [R1+0xc] ;  /* 0x00000c0001137983 */ /* 0x000f220000300800 */
[----:B------:R-:W-:-:S03]  /*4190*/  ISETP.GE.AND P6, PT, R10, RZ, PT ;  /* 0x000000ff0a00720c */ /* 0x000fc60003fc6270 */
[----:B------:R-:W4:Y:S01]  /*41a0*/  LDL.LU R11, [R1+0x8] ;  /* 0x00000800010b7983 */ /* 0x000f220000300800 */
[----:B------:R-:W-:Y:S01]  /*41b0*/  IMAD.IADD R2, R2, 0x1, R14 ;  /* 0x0000000102027824 */ /* 0x000fe200078e020e */
[----:B------:R-:W-:Y:S02]  /*41c0*/  LOP3.LUT R9, R9, 0x7f, RZ, 0xc0, !PT ;  /* 0x0000007f09097812 */ /* 0x000fe400078ec0ff */
[----:B------:R-:W4:Y:S01]  /*41d0*/  LDL.LU R10, [R1+0x4] ;  /* 0x00000400010a7983 */ /* 0x000f220000300800 */
[----:B------:R-:W-:-:S03]  /*41e0*/  IMAD.IADD R16, R29, 0x1, R27 ;  /* 0x000000011d107824 */ /* 0x000fc600078e021b */
[----:B------:R0:W-:Y:S04]  /*41f0*/  STL [R1+0xd70], R2 ;  /* 0x000d700201007387 */ /* 0x0001e80000100800 */
[----:B------:R1:W-:Y:S01]  /*4200*/  STL [R1+0x730], R16 ;  /* 0x0007301001007387 */ /* 0x0003e20000100800 */
[----:B0-----:R-:W-:-:S03]  /*4210*/  IMAD R2, R9, c[0x0][0x18c], RZ ;  /* 0x0000630009027a24 */ /* 0x001fc600078e02ff */
[----:B------:R-:W4:Y:S01]  /*4220*/  LDL.LU R9, [R1+0xb0] ;  /* 0x0000b00001097983 */ /* 0x000f220000300800 */
[----:B------:R-:W-:-:S13]  /*4230*/  ISETP.GT.U32.AND P3, PT, R13, R12, PT ;  /* 0x0000000c0d00720c */ /* 0x000fda0003f64070 */
[----:B------:R-:W-:-:S05]  /*4240*/  @!P3 IMAD.IADD R12, R12, 0x1, -R13 ;  /* 0x000000010c0cb824 */ /* 0x000fca00078e0a0d */
[----:B------:R-:W-:Y:S01]  /*4250*/  ISETP.GT.U32.AND P3, PT, R13, R12, PT ;  /* 0x0000000c0d00720c */ /* 0x000fe20003f64070 */
[----:B------:R-:W-:Y:S01]  /*4260*/  IMAD.MOV.U32 R27, RZ, RZ, R4 ;  /* 0x000000ffff1b7224 */ /* 0x000fe200078e0004 */
[----:B------:R-:W-:Y:S01]  /*4270*/  ISETP.GE.AND P2, PT, R17, RZ, PT ;  /* 0x000000ff1100720c */ /* 0x000fe20003f46270 */
[----:B------:R-:W-:Y:S01]  /*4280*/  @!P1 IMAD.MOV R5, RZ, RZ, -R5 ;  /* 0x000000ffff059224 */ /* 0x000fe200078e0a05 */
[----:B------:R-:W-:-:S09]  /*4290*/  ISETP.NE.AND P1, PT, RZ, c[0x0][0x17c], PT ;  /* 0x00005f00ff007a0c */ /* 0x000fd20003f25270 */
[----:B------:R-:W-:Y:S01]  /*42a0*/  @!P3 IMAD.IADD R12, R12, 0x1, -R13 ;  /* 0x000000010c0cb824 */ /* 0x000fe200078e0a0d */
[----:B------:R-:W-:-:S04]  /*42b0*/  LEA R4, P3, R2, c[0x0][0x168], 0x1 ;  /* 0x00005a0002047a11 */ /* 0x000fc800078608ff */
[----:B------:R0:W-:Y:S01]  /*42c0*/  STL [R1+0x7c], R12 ;  /* 0x00007c0c01007387 */ /* 0x0001e20000100800 */
[----:B------:R-:W-:-:S03]  /*42d0*/  LOP3.LUT R29, RZ, c[0x0][0x17c], RZ, 0x33, !PT ;  /* 0x00005f00ff1d7a12 */ /* 0x000fc600078e33ff */
[----:B------:R-:W4:Y:S04]  /*42e0*/  LDL.LU R18, [R1+0xa8] ;  /* 0x0000a80001127983 */ /* 0x000f280000300800 */
[----:B------:R-:W4:Y:S04]  /*42f0*/  LDL.LU R17, [R1+0x30] ;  /* 0x0000300001117983 */ /* 0x000f280000300800 */
[----:B-1----:R-:W4:Y:S04]  /*4300*/  LDL.LU R16, [R1+0x2c] ;  /* 0x00002c0001107983 */ /* 0x002f280000300800 */
[----:B------:R-:W4:Y:S04]  /*4310*/  LDL.LU R13, [R1+0x68] ;  /* 0x00006800010d7983 */ /* 0x000f280000300800 */
[----:B0-----:R-:W4:Y:S04]  /*4320*/  LDL.LU R12, [R1+0xa0] ;  /* 0x0000a000010c7983 */ /* 0x001f280000300800 */
[----:B------:R3:W-:Y:S01]  /*4330*/  STL [R1+0xda4], R4 ;  /* 0x000da40401007387 */ /* 0x0007e20000100800 */
[----:B--2---:R-:W-:-:S02]  /*4340*/  SEL R7, R29, R7, !P1 ;  /* 0x000000071d077207 */ /* 0x004fc40004800000 */
[C---:B---3--:R-:W-:Y:S02]  /*4350*/  SEL R4, R29.reuse, R25, !P1 ;  /* 0x000000191d047207 */ /* 0x048fe40004800000 */
[----:B----4-:R-:W-:-:S03]  /*4360*/  SEL R2, R29, R19, !P1 ;  /* 0x000000131d027207 */ /* 0x010fc60004800000 */
[----:B------:R0:W-:Y:S01]  /*4370*/  STL [R1+0x28], R4 ;  /* 0x0000280401007387 */ /* 0x0001e20000100800 */
[----:B------:R-:W-:-:S03]  /*4380*/  SEL R11, R29, R11, !P1 ;  /* 0x0000000b1d0b7207 */ /* 0x000fc60004800000 */
[----:B------:R1:W-:Y:S01]  /*4390*/  STL [R1+0x24], R2 ;  /* 0x0000240201007387 */ /* 0x0003e20000100800 */
[----:B0-----:R-:W-:-:S03]  /*43a0*/  SEL R4, R29, R10, !P1 ;  /* 0x0000000a1d047207 */ /* 0x001fc60004800000 */
[----:B------:R-:W-:Y:S01]  /*43b0*/  STL [R1+0x20], R11 ;  /* 0x0000200b01007387 */ /* 0x000fe20000100800 */
[C---:B------:R-:W-:Y:S02]  /*43c0*/  SEL R10, R29.reuse, R6, !P1 ;  /* 0x000000061d0a7207 */ /* 0x040fe40004800000 */
[C---:B-1----:R-:W-:Y:S02]  /*43d0*/  SEL R2, R29.reuse, R28, !P1 ;  /* 0x0000001c1d027207 */ /* 0x042fe40004800000 */
[----:B------:R-:W2:Y:S04]  /*43e0*/  LDL.LU R28, [R1+0xa4] ;  /* 0x0000a400011c7983 */ /* 0x000ea80000300800 */
[----:B------:R0:W-:Y:S01]  /*43f0*/  STL [R1+0x1c], R4 ;  /* 0x00001c0401007387 */ /* 0x0001e20000100800 */
[----:B------:R-:W-:-:S03]  /*4400*/  SEL R6, R29, R9, !P1 ;  /* 0x000000091d067207 */ /* 0x000fc60004800000 */
[----:B0-----:R-:W3:Y:S04]  /*4410*/  LDL.LU R4, [R1+0xac] ;  /* 0x0000ac0001047983 */ /* 0x001ee80000300800 */
[----:B------:R0:W-:Y:S04]  /*4420*/  STL [R1+0x18], R2 ;  /* 0x0000180201007387 */ /* 0x0001e80000100800 */
[----:B0-----:R-:W4:Y:S04]  /*4430*/  LDL.LU R2, [R1+0xb8] ;  /* 0x0000b80001027983 */ /* 0x001f280000300800 */
[----:B------:R0:W-:Y:S04]  /*4440*/  STL [R1+0x14], R10 ;  /* 0x0000140a01007387 */ /* 0x0001e80000100800 */
[----:B------:R-:W4:Y:S04]  /*4450*/  LDL.LU R24, [R1+0xc0] ;  /* 0x0000c00001187983 */ /* 0x000f280000300800 */
[----:B------:R1:W-:Y:S04]  /*4460*/  STL [R1+0x10], R7 ;  /* 0x0000100701007387 */ /* 0x0003e80000100800 */
[----:B------:R-:W4:Y:S04]  /*4470*/  LDL.LU R23, [R1+0xc4] ;  /* 0x0000c40001177983 */ /* 0x000f280000300800 */
[----:B------:R0:W-:Y:S04]  /*4480*/  STL [R1+0x44], R6 ;  /* 0x0000440601007387 */ /* 0x0001e80000100800 */
[----:B------:R-:W4:Y:S04]  /*4490*/  LDL.LU R22, [R1+0xc8] ;  /* 0x0000c80001167983 */ /* 0x000f280000300800 */
[----:B------:R-:W4:Y:S04]  /*44a0*/  LDL.LU R21, [R1+0xbc] ;  /* 0x0000bc0001157983 */ /* 0x000f280000300800 */
[----:B------:R-:W4:Y:S04]  /*44b0*/  LDL.LU R20, [R1+0xb4] ;  /* 0x0000b40001147983 */ /* 0x000f280000300800 */
[----:B------:R-:W4:Y:S04]  /*44c0*/  LDL.LU R14, [R1+0x8c] ;  /* 0x00008c00010e7983 */ /* 0x000f280000300800 */
[----:B------:R-:W4:Y:S04]  /*44d0*/  LDL.LU R25, [R1+0x90] ;  /* 0x0000900001197983 */ /* 0x000f280000300800 */
[----:B------:R-:W4:Y:S04]  /*44e0*/  LDL.LU R11, [R1+0x94] ;  /* 0x00009400010b7983 */ /* 0x000f280000300800 */
[----:B0-----:R-:W4:Y:S04]  /*44f0*/  LDL.LU R10, [R1+0x98] ;  /* 0x00009800010a7983 */ /* 0x001f280000300800 */
[----:B------:R-:W4:Y:S01]  /*4500*/  LDL.LU R9, [R1+0x9c] ;  /* 0x00009c0001097983 */ /* 0x000f220000300800 */
[----:B------:R-:W-:-:S02]  /*4510*/  SEL R18, R29, R18, !P1 ;  /* 0x000000121d127207 */ /* 0x000fc40004800000 */
[C---:B-1----:R-:W-:Y:S02]  /*4520*/  SEL R7, R29.reuse, R17, !P1 ;  /* 0x000000111d077207 */ /* 0x042fe40004800000 */
[C---:B------:R-:W-:Y:S01]  /*4530*/  SEL R6, R29.reuse, R16, !P1 ;  /* 0x000000101d067207 */ /* 0x040fe20004800000 */
[----:B------:R-:W-:Y:S01]  /*4540*/  STL [R1+0x5c], R18 ;  /* 0x00005c1201007387 */ /* 0x000fe20000100800 */
[----:B------:R-:W-:-:S03]  /*4550*/  SEL R8, R29, R8, !P1 ;  /* 0x000000081d087207 */ /* 0x000fc60004800000 */
[----:B------:R0:W-:Y:S04]  /*4560*/  STL [R1+0x58], R7 ;  /* 0x0000580701007387 */ /* 0x0001e80000100800 */
[----:B------:R1:W-:Y:S01]  /*4570*/  STL [R1+0x54], R6 ;  /* 0x0000540601007387 */ /* 0x0003e20000100800 */
[----:B0-----:R-:W-:-:S03]  /*4580*/  SEL R7, R29, R13, !P1 ;  /* 0x0000000d1d077207 */ /* 0x001fc60004800000 */
[----:B------:R0:W-:Y:S01]  /*4590*/  STL [R1+0x50], R8 ;  /* 0x0000500801007387 */ /* 0x0001e20000100800 */
[----:B-1----:R-:W-:-:S03]  /*45a0*/  SEL R6, R29, R12, !P1 ;  /* 0x0000000c1d067207 */ /* 0x002fc60004800000 */
        /* <DEDUP_REMOVED lines=8> */
[----:B0-----:R-:W4:Y:S04]  /*4630*/  LDL.LU R8, [R1+0x6c] ;  /* 0x00006c0001087983 */ /* 0x001f280000300800 */
[----:B-1----:R-:W4:Y:S04]  /*4640*/  LDL.LU R7, [R1+0x60] ;  /* 0x0000600001077983 */ /* 0x002f280000300800 */
[----:B------:R-:W4:Y:S01]  /*4650*/  LDL.LU R6, [R1+0x3c] ;  /* 0x00003c0001067983 */ /* 0x000f220000300800 */
[----:B--2---:R-:W-:-:S05]  /*4660*/  SEL R28, R29, R28, !P1 ;  /* 0x0000001c1d1c7207 */ /* 0x004fca0004800000 */
[----:B------:R0:W-:Y:S01]  /*4670*/  STL [R1+0xa8], R28 ;  /* 0x0000a81c01007387 */ /* 0x0001e20000100800 */
[----:B---3--:R-:W-:-:S03]  /*4680*/  SEL R4, R29, R4, !P1 ;  /* 0x000000041d047207 */ /* 0x008fc60004800000 */
[----:B0-----:R-:W2:Y:S04]  /*4690*/  LDL.LU R28, [R1+0x34] ;  /* 0x00003400011c7983 */ /* 0x001ea80000300800 */
[----:B------:R0:W-:Y:S01]  /*46a0*/  STL [R1+0xb0], R4 ;  /* 0x0000b00401007387 */ /* 0x0001e20000100800 */
[----:B----4-:R-:W-:-:S03]  /*46b0*/  SEL R2, R29, R2, !P1 ;  /* 0x000000021d027207 */ /* 0x010fc60004800000 */
[----:B0-----:R-:W3:Y:S04]  /*46c0*/  LDL.LU R4, [R1+0x38] ;  /* 0x0000380001047983 */ /* 0x001ee80000300800 */
[----:B------:R0:W-:Y:S01]  /*46d0*/  STL [R1+0xdc], R2 ;  /* 0x0000dc0201007387 */ /* 0x0001e20000100800 */
[----:B------:R-:W-:-:S03]  /*46e0*/  SEL R24, R29, R24, !P1 ;  /* 0x000000181d187207 */ /* 0x000fc60004800000 */
[----:B0-----:R-:W4:Y:S01]  /*46f0*/  LDL.LU R2, [R1+0x48] ;  /* 0x0000480001027983 */ /* 0x001f220000300800 */
[----:B------:R-:W-:-:S03]  /*4700*/  SEL R23, R29, R23, !P1 ;  /* 0x000000171d177207 */ /* 0x000fc60004800000 */
[----:B------:R0:W-:Y:S01]  /*4710*/  STL [R1+0xd8], R24 ;  /* 0x0000d81801007387 */ /* 0x0001e20000100800 */
[C---:B------:R-:W-:Y:S02]  /*4720*/  SEL R22, R29.reuse, R22, !P1 ;  /* 0x000000161d167207 */ /* 0x040fe40004800000 */
[C---:B------:R-:W-:Y:S01]  /*4730*/  SEL R21, R29.reuse, R21, !P1 ;  /* 0x000000151d157207 */ /* 0x040fe20004800000 */
[----:B0-----:R-:W2:Y:S01]  /*4740*/  LDL.LU R24, [R1+0xe60] ;  /* 0x000e600001187983 */ /* 0x001ea20000300800 */
[----:B------:R-:W-:-:S03]  /*4750*/  SEL R20, R29, R20, !P1 ;  /* 0x000000141d147207 */ /* 0x000fc60004800000 */
[----:B------:R0:W-:Y:S01]  /*4760*/  STL [R1+0xd4], R23 ;  /* 0x0000d41701007387 */ /* 0x0001e20000100800 */
[----:B------:R-:W-:-:S03]  /*4770*/  SEL R14, R29, R14, !P1 ;  /* 0x0000000e1d0e7207 */ /* 0x000fc60004800000 */
[----:B0-----:R-:W2:Y:S01]  /*4780*/  LDL.LU R23, [R1+0xe5c] ;  /* 0x000e5c0001177983 */ /* 0x001ea20000300800 */
[----:B------:R-:W-:-:S03]  /*4790*/  SEL R25, R29, R25, !P1 ;  /* 0x000000191d197207 */ /* 0x000fc60004800000 */
[----:B------:R0:W-:Y:S01]  /*47a0*/  STL [R1+0xd0], R22 ;  /* 0x0000d01601007387 */ /* 0x0001e20000100800 */
[C---:B------:R-:W-:Y:S02]  /*47b0*/  SEL R11, R29.reuse, R11, !P1 ;  /* 0x0000000b1d0b7207 */ /* 0x040fe40004800000 */
[C---:B------:R-:W-:Y:S01]  /*47c0*/  SEL R10, R29.reuse, R10, !P1 ;  /* 0x0000000a1d0a7207 */ /* 0x040fe20004800000 */
[----:B0-----:R-:W2:Y:S04]  /*47d0*/  LDL.LU R22, [R1+0xe58] ;  /* 0x000e580001167983 */ /* 0x001ea80000300800 */
[----:B------:R0:W-:Y:S01]  /*47e0*/  STL [R1+0xcc], R21 ;  /* 0x0000cc1501007387 */ /* 0x0001e20000100800 */
[----:B------:R-:W-:-:S03]  /*47f0*/  SEL R9, R29, R9, !P1 ;  /* 0x000000091d097207 */ /* 0x000fc60004800000 */
[----:B0-----:R-:W2:Y:S04]  /*4800*/  LDL.LU R21, [R1+0xe54] ;  /* 0x000e540001157983 */ /* 0x001ea80000300800 */
[----:B------:R0:W-:Y:S04]  /*4810*/  STL [R1+0xc8], R20 ;  /* 0x0000c81401007387 */ /* 0x0001e80000100800 */
        /* <DEDUP_REMOVED lines=8> */
[----:B0-----:R-:W3:Y:S04]  /*48a0*/  LDL.LU R10, [R1+0xe40] ;  /* 0x000e4000010a7983 */ /* 0x001ee80000300800 */
[----:B------:R0:W-:Y:S04]  /*48b0*/  STL [R1+0xb4], R9 ;  /* 0x0000b40901007387 */ /* 0x0001e80000100800 */
[----:B0-----:R-:W4:Y:S01]  /*48c0*/  LDL.LU R9, [R1+0xe3c] ;  /* 0x000e3c0001097983 */ /* 0x001f220000300800 */
[----:B------:R-:W-:-:S02]  /*48d0*/  SEL R19, R29, R19, !P1 ;  /* 0x000000131d137207 */ /* 0x000fc40004800000 */
[C---:B------:R-:W-:Y:S02]  /*48e0*/  SEL R18, R29.reuse, R18, !P1 ;  /* 0x000000121d127207 */ /* 0x040fe40004800000 */
[C---:B------:R-:W-:Y:S02]  /*48f0*/  SEL R17, R29.reuse, R17, !P1 ;  /* 0x000000111d117207 */ /* 0x040fe40004800000 */
[C---:B------:R-:W-:Y:S02]  /*4900*/  SEL R16, R29.reuse, R16, !P1 ;  /* 0x000000101d107207 */ /* 0x040fe40004800000 */
[C---:B------:R-:W-:Y:S02]  /*4910*/  SEL R13, R29.reuse, R13, !P1 ;  /* 0x0000000d1d0d7207 */ /* 0x040fe40004800000 */
[C---:B------:R-:W-:Y:S02]  /*4920*/  SEL R12, R29.reuse, R12, !P1 ;  /* 0x0000000c1d0c7207 */ /* 0x040fe40004800000 */
[----:B--2---:R-:W-:-:S02]  /*4930*/  SEL R11, R29, R11, !P1 ;  /* 0x0000000b1d0b7207 */ /* 0x004fc40004800000 */
[C---:B---3--:R-:W-:Y:S02]  /*4940*/  SEL R10, R29.reuse, R10, !P1 ;  /* 0x0000000a1d0a7207 */ /* 0x048fe40004800000 */
[----:B----4-:R-:W-:-:S05]  /*4950*/  SEL R9, R29, R9, !P1 ;  /* 0x000000091d097207 */ /* 0x010fca0004800000 */
[----:B------:R0:W-:Y:S04]  /*4960*/  STL [R1+0xac], R9 ;  /* 0x0000ac0901007387 */ /* 0x0001e80000100800 */
[----:B0-----:R-:W2:Y:S04]  /*4970*/  LDL.LU R9, [R1+0x64] ;  /* 0x0000640001097983 */ /* 0x001ea80000300800 */
[----:B------:R0:W-:Y:S04]  /*4980*/  STL [R1+0xa4], R10 ;  /* 0x0000a40a01007387 */ /* 0x0001e80000100800 */
[----:B0-----:R-:W3:Y:S04]  /*4990*/  LDL.LU R10, [R1+0x70] ;  /* 0x00007000010a7983 */ /* 0x001ee80000300800 */
[----:B------:R0:W-:Y:S04]  /*49a0*/  STL [R1+0x9c], R11 ;  /* 0x00009c0b01007387 */ /* 0x0001e80000100800 */
[----:B0-----:R-:W4:Y:S04]  /*49b0*/  LDL.LU R11, [R1+0x74] ;  /* 0x00007400010b7983 */ /* 0x001f280000300800 */
        /* <DEDUP_REMOVED lines=11> */
[----:B0-----:R-:W2:Y:S01]  /*4a70*/  LDL.LU R12, [R1+0xe24] ;  /* 0x000e2400010c7983 */ /* 0x001ea20000300800 */
[----:B---3--:R-:W-:-:S02]  /*4a80*/  SEL R10, R29, R10, !P1 ;  /* 0x0000000a1d0a7207 */ /* 0x008fc40004800000 */
[----:B----4-:R-:W-:-:S05]  /*4a90*/  SEL R11, R29, R11, !P1 ;  /* 0x0000000b1d0b7207 */ /* 0x010fca0004800000 */
[----:B------:R2:W-:Y:S04]  /*4aa0*/  STL [R1+0x80], R11 ;  /* 0x0000800b01007387 */ /* 0x0005e80000100800 */
[----:B------:R0:W-:Y:S01]  /*4ab0*/  STL [R1+0x78], R10 ;  /* 0x0000780a01007387 */ /* 0x0001e20000100800 */
[C---:B--2---:R-:W-:Y:S02]  /*4ac0*/  SEL R11, R29.reuse, R9, !P1 ;  /* 0x000000091d0b7207 */ /* 0x044fe40004800000 */
[C---:B------:R-:W-:Y:S02]  /*4ad0*/  SEL R9, R29.reuse, R7, !P1 ;  /* 0x000000071d097207 */ /* 0x040fe40004800000 */
[C---:B0-----:R-:W-:Y:S01]  /*4ae0*/  SEL R10, R29.reuse, R8, !P1 ;  /* 0x000000081d0a7207 */ /* 0x041fe20004800000 */
[----:B------:R-:W-:Y:S01]  /*4af0*/  STL [R1+0x74], R11 ;  /* 0x0000740b01007387 */ /* 0x000fe20000100800 */
[----:B------:R-:W-:-:S03]  /*4b00*/  SEL R7, R29, R6, !P1 ;  /* 0x000000061d077207 */ /* 0x000fc60004800000 */
[----:B------:R-:W-:Y:S04]  /*4b10*/  STL [R1+0x70], R10 ;  /* 0x0000700a01007387 */ /* 0x000fe80000100800 */
[----:B------:R-:W-:Y:S01]  /*4b20*/  STL [R1+0x6c], R9 ;  /* 0x00006c0901007387 */ /* 0x000fe20000100800 */
[C---:B------:R-:W-:Y:S02]  /*4b30*/  SEL R6, R29.reuse, R13, !P1 ;  /* 0x0000000d1d067207 */ /* 0x040fe40004800000 */
[----:B------:R-:W-:-:S05]  /*4b40*/  SEL R8, R29, R12, !P1 ;  /* 0x0000000c1d087207 */ /* 0x000fca0004800000 */
[----:B------:R0:W-:Y:S04]  /*4b50*/  STL [R1+0x64], R8 ;  /* 0x0000640801007387 */ /* 0x0001e80000100800 */
[----:B------:R1:W-:Y:S04]  /*4b60*/  STL [R1+0x60], R7 ;  /* 0x0000600701007387 */ /* 0x0003e80000100800 */
[----:B------:R2:W-:Y:S01]  /*4b70*/  STL [R1+0x4c], R6 ;  /* 0x00004c0601007387 */ /* 0x0005e20000100800 */
[C---:B0-----:R-:W-:Y:S02]  /*4b80*/  SEL R8, R29.reuse, R16, !P1 ;  /* 0x000000101d087207 */ /* 0x041fe40004800000 */
[----:B-1----:R-:W-:-:S03]  /*4b90*/  SEL R7, R29, R28, !P1 ;  /* 0x0000001c1d077207 */ /* 0x002fc60004800000 */
[----:B------:R-:W-:Y:S01]  /*4ba0*/  STL [R1+0x40], R8 ;  /* 0x0000400801007387 */ /* 0x000fe20000100800 */
[----:B--2---:R-:W-:-:S03]  /*4bb0*/  SEL R6, R29, R4, !P1 ;  /* 0x000000041d067207 */ /* 0x004fc60004800000 */
[----:B------:R-:W-:Y:S01]  /*4bc0*/  STL [R1+0x3c], R7 ;  /* 0x00003c0701007387 */ /* 0x000fe20000100800 */
[C---:B------:R-:W-:Y:S02]  /*4bd0*/  SEL R4, R29.reuse, R2, !P1 ;  /* 0x000000021d047207 */ /* 0x040fe40004800000 */
[C---:B------:R-:W-:Y:S01]  /*4be0*/  SEL R2, R29.reuse, R17, !P1 ;  /* 0x000000111d027207 */ /* 0x040fe20004800000 */
[----:B------:R0:W-:Y:S04]  /*4bf0*/  STL [R1+0x38], R6 ;  /* 0x0000380601007387 */ /* 0x0001e80000100800 */
[----:B------:R1:W-:Y:S01]  /*4c00*/  STL [R1+0x34], R4 ;  /* 0x0000340401007387 */ /* 0x0003e20000100800 */
[----:B0-----:R-:W-:-:S03]  /*4c10*/  SEL R6, R29, R18, !P1 ;  /* 0x000000121d067207 */ /* 0x001fc60004800000 */
[----:B------:R-:W-:Y:S01]  /*4c20*/  STL [R1+0x30], R2 ;  /* 0x0000300201007387 */ /* 0x000fe20000100800 */
[----:B-1----:R-:W-:-:S03]  /*4c30*/  SEL R4, R29, R19, !P1 ;  /* 0x000000131d047207 */ /* 0x002fc60004800000 */
[----:B------:R0:W-:Y:S04]  /*4c40*/  STL [R1+0x2c], R6 ;  /* 0x00002c0601007387 */ /* 0x0001e80000100800 */
[----:B------:R-:W2:Y:S04]  /*4c50*/  LDL.LU R17, [R1+0x28] ;  /* 0x0000280001117983 */ /* 0x000ea80000300800 */
[----:B------:R1:W-:Y:S04]  /*4c60*/  STL [R1+0xc], R4 ;  /* 0x00000c0401007387 */ /* 0x0003e80000100800 */
[----:B------:R-:W3:Y:S04]  /*4c70*/  LDL.LU R28, [R1+0x24] ;  /* 0x00002400011c7983 */ /* 0x000ee80000300800 */
[----:B0-----:R-:W0:Y:S01]  /*4c80*/  S2R R6, SR_TID.X ;  /* 0x0000000000067919 */ /* 0x001e220000002100 */
[----:B------:R-:W-:-:S02]  /*4c90*/  SEL R2, R29, R25, !P1 ;  /* 0x000000191d027207 */ /* 0x000fc40004800000 */
[----:B-1----:R-:W-:-:S03]  /*4ca0*/  SEL R4, R29, R14, !P1 ;  /* 0x0000000e1d047207 */ /* 0x002fc60004800000 */
[----:B------:R1:W-:Y:S04]  /*4cb0*/  STL [R1+0x8], R2 ;  /* 0x0000080201007387 */ /* 0x0003e80000100800 */
[----:B------:R-:W4:Y:S01]  /*4cc0*/  LDL.LU R7, [R1+0x20] ;  /* 0x0000200001077983 */ /* 0x000f220000300800 */
[----:B------:R-:W-:-:S03]  /*4cd0*/  @!P4 IMAD.MOV R27, RZ, RZ, -R27 ;  /* 0x000000ffff1bc224 */ /* 0x000fc600078e0a1b */
[----:B------:R-:W4:Y:S01]  /*4ce0*/  LDL.LU R8, [R1+0x1c] ;  /* 0x00001c0001087983 */ /* 0x000f220000300800 */
[C---:B------:R-:W-:Y:S02]  /*4cf0*/  SEL R21, R29.reuse, R21, !P1 ;  /* 0x000000151d157207 */ /* 0x040fe40004800000 */
[C---:B-1----:R-:W-:Y:S01]  /*4d00*/  SEL R2, R29.reuse, R20, !P1 ;  /* 0x000000141d027207 */ /* 0x042fe20004800000 */
[----:B------:R-:W4:Y:S01]  /*4d10*/  LDL.LU R9, [R1+0x18] ;  /* 0x0000180001097983 */ /* 0x000f220000300800 */
[----:B------:R-:W-:Y:S01]  /*4d20*/  @!P5 IMAD.MOV R3, RZ, RZ, -R3 ;  /* 0x000000ffff03d224 */ /* 0x000fe200078e0a03 */
[C---:B------:R-:W-:Y:S02]  /*4d30*/  SEL R22, R29.reuse, R22, !P1 ;  /* 0x000000161d167207 */ /* 0x040fe40004800000 */
[----:B------:R-:W4:Y:S01]  /*4d40*/  LDL.LU R10, [R1+0x14] ;  /* 0x00001400010a7983 */ /* 0x000f220000300800 */
[----:B------:R-:W-:Y:S01]  /*4d50*/  @!P2 IMAD.MOV R0, RZ, RZ, -R0 ;  /* 0x000000ffff00a224 */ /* 0x000fe200078e0a00 */
[----:B------:R-:W-:-:S02]  /*4d60*/  SEL R23, R29, R23, !P1 ;  /* 0x000000171d177207 */ /* 0x000fc40004800000 */
[----:B------:R-:W4:Y:S01]  /*4d70*/  LDL.LU R11, [R1+0x10] ;  /* 0x00001000010b7983 */ /* 0x000f220000300800 */
[----:B0-----:R-:W-:Y:S01]  /*4d80*/  LOP3.LUT R6, R6, 0x7f, RZ, 0xc0, !PT ;  /* 0x0000007f06067812 */ /* 0x001fe200078ec0ff */
[----:B------:R-:W-:Y:S02]  /*4d90*/  @!P6 IMAD.MOV R15, RZ, RZ, -R15 ;  /* 0x000000ffff0fe224 */ /* 0x000fe400078e0a0f */
[----:B------:R-:W4:Y:S01]  /*4da0*/  LDL.LU R12, [R1+0x44] ;  /* 0x00004400010c7983 */ /* 0x000f220000300800 */
[C---:B------:R-:W-:Y:S01]  /*4db0*/  SEL R24, R29.reuse, R24, !P1 ;  /* 0x000000181d187207 */ /* 0x040fe20004800000 */
[----:B------:R-:W-:Y:S02]  /*4dc0*/  @!P0 IMAD.MOV R26, RZ, RZ, -R26 ;  /* 0x000000ffff1a8224 */ /* 0x000fe400078e0a1a */
[----:B------:R-:W4:Y:S01]  /*4dd0*/  LDL.LU R13, [R1+0x5c] ;  /* 0x00005c00010d7983 */ /* 0x000f220000300800 */
[----:B------:R-:W-:-:S03]  /*4de0*/  SEL R5, R29, R5, !P1 ;  /* 0x000000051d057207 */ /* 0x000fc60004800000 */
[----:B------:R-:W-:Y:S01]  /*4df0*/  STL [R1+0xda8], R4 ;  /* 0x000da80401007387 */ /* 0x000fe20000100800 */
[----:B------:R-:W-:-:S03]  /*4e00*/  SEL R27, R29, R27, !P1 ;  /* 0x0000001b1d1b7207 */ /* 0x000fc60004800000 */
[----:B------:R-:W-:Y:S01]  /*4e10*/  STL [R1+0xdac], R2 ;  /* 0x000dac0201007387 */ /* 0x000fe20000100800 */
[C---:B------:R-:W-:Y:S01]  /*4e20*/  SEL R3, R29.reuse, R3, !P1 ;  /* 0x000000031d037207 */ /* 0x040fe20004800000 */
[----:B------:R-:W-:Y:S02]  /*4e30*/  IMAD R6, R6, c[0x0][0x18c], RZ ;  /* 0x0000630006067a24 */ /* 0x000fe400078e02ff */
[----:B------:R-:W-:Y:S01]  /*4e40*/  STL [R1+0xdb0], R21 ;  /* 0x000db01501007387 */ /* 0x000fe20000100800 */
[----:B------:R-:W-:-:S03]  /*4e50*/  SEL R0, R29, R0, !P1 ;  /* 0x000000001d007207 */ /* 0x000fc60004800000 */
[----:B------:R-:W-:Y:S01]  /*4e60*/  STL [R1+0xdb4], R22 ;  /* 0x000db41601007387 */ /* 0x000fe20000100800 */
[----:B------:R-:W-:-:S03]  /*4e70*/  SEL R15, R29, R15, !P1 ;  /* 0x0000000f1d0f7207 */ /* 0x000fc60004800000 */
[----:B------:R0:W-:Y:S01]  /*4e80*/  STL [R1+0xdb8], R23 ;  /* 0x000db81701007387 */ /* 0x0001e20000100800 */
[----:B------:R-:W-:-:S03]  /*4e90*/  SEL R26, R29, R26, !P1 ;  /* 0x0000001a1d1a7207 */ /* 0x000fc60004800000 */
[----:B------:R-:W-:Y:S01]  /*4ea0*/  STL [R1+0xdbc], R24 ;  /* 0x000dbc1801007387 */ /* 0x000fe20000100800 */
[----:B------:R-:W-:-:S03]  /*4eb0*/  LEA.HI.X.SX32 R6, R6, c[0x0][0x16c], 0x1, P3 ;  /* 0x00005b0006067a11 */ /* 0x000fc600018f0eff */
[----:B------:R1:W-:Y:S04]  /*4ec0*/  STL [R1+0xdc0], R5 ;  /* 0x000dc00501007387 */ /* 0x0003e80000100800 */
[----:B------:R-:W-:Y:S04]  /*4ed0*/  STL [R1+0xdc4], R27 ;  /* 0x000dc41b01007387 */ /* 0x000fe80000100800 */
[----:B------:R-:W-:Y:S04]  /*4ee0*/  STL [R1+0xdc8], R3 ;  /* 0x000dc80301007387 */ /* 0x000fe80000100800 */
[----:B------:R0:W-:Y:S04]  /*4ef0*/  STL [R1+0xdcc], R0 ;  /* 0x000dcc0001007387 */ /* 0x0001e80000100800 */
[----:B------:R-:W-:Y:S04]  /*4f00*/  STL [R1+0xdd0], R15 ;  /* 0x000dd00f01007387 */ /* 0x000fe80000100800 */
[----:B------:R-:W-:Y:S04]  /*4f10*/  STL [R1+0xdd4], R26 ;  /* 0x000dd41a01007387 */ /* 0x000fe80000100800 */
[----:B------:R-:W4:Y:S04]  /*4f20*/  LDL.LU R14, [R1+0x58] ;  /* 0x00005800010e7983 */ /* 0x000f280000300800 */
[----:B------:R-:W4:Y:S04]  /*4f30*/  LDL.LU R16, [R1+0x54] ;  /* 0x0000540001107983 */ /* 0x000f280000300800 */
[----:B------:R-:W-:Y:S01]  /*4f40*/  STL [R1+0xdd8], R6 ;  /* 0x000dd80601007387 */ /* 0x000fe20000100800 */
[----:B--2---:R-:W-:-:S03]  /*4f50*/  IMAD R29, R17, c[0x0][0x190], RZ ;  /* 0x00006400111d7a24 */ /* 0x004fc600078e02ff */
[----:B------:R-:W2:Y:S04]  /*4f60*/  LDL.LU R17, [R1+0x50] ;  /* 0x0000500001117983 */ /* 0x000ea80000300800 */
[----:B------:R-:W2:Y:S01]  /*4f70*/  LDL.LU R18, [R1+0x68] ;  /* 0x0000680001127983 */ /* 0x000ea20000300800 */
[----:B---3--:R-:W-:-:S03]  /*4f80*/  IMAD R28, R28, c[0x0][0x190], RZ ;  /* 0x000064001c1c7a24 */ /* 0x008fc600078e02ff */
[----:B------:R-:W-:Y:S04]  /*4f90*/  STL [R1+0xddc], R29 ;  /* 0x000ddc1d01007387 */ /* 0x000fe80000100800 */
[----:B------:R-:W3:Y:S04]  /*4fa0*/  LDL.LU R19, [R1+0xa0] ;  /* 0x0000a00001137983 */ /* 0x000ee80000300800 */
[----:B------:R-:W3:Y:S04]  /*4fb0*/  LDL.LU R20, [R1+0xa8] ;  /* 0x0000a80001147983 */ /* 0x000ee80000300800 */
[----:B------:R-:W-:Y:S04]  /*4fc0*/  STL [R1+0xde0], R28 ;  /* 0x000de01c01007387 */ /* 0x000fe80000100800 */
[----:B------:R-:W3:Y:S04]  /*4fd0*/  LDL.LU R25, [R1+0xb0] ;  /* 0x0000b00001197983 */ /* 0x000ee80000300800 */
[----:B0-----:R-:W1:Y:S04]  /*4fe0*/  LDL.LU R23, [R1+0xdc] ;  /* 0x0000dc0001177983 */ /* 0x001e680000300800 */
[----:B------:R-:W3:Y:S04]  /*4ff0*/  LDL.LU R22, [R1+0xd8] ;  /* 0x0000d80001167983 */ /* 0x000ee80000300800 */
[----:B------:R-:W3:Y:S01]  /*5000*/  LDL.LU R21, [R1+0xd4] ;  /* 0x0000d40001157983 */ /* 0x000ee20000300800 */
[----:B----4-:R-:W-:-:S02]  /*5010*/  IMAD R7, R7, c[0x0][0x190], RZ ;  /* 0x0000640007077a24 */ /* 0x010fc400078e02ff */
[----:B------:R-:W-:Y:S01]  /*5020*/  IMAD R8, R8, c[0x0][0x190], RZ ;  /* 0x0000640008087a24 */ /* 0x000fe200078e02ff */
[----:B------:R-:W4:Y:S01]  /*5030*/  LDL.LU R2, [R1+0xd0] ;  /* 0x0000d00001027983 */ /* 0x000f220000300800 */
[----:B------:R-:W-:Y:S02]  /*5040*/  IMAD R9, R9, c[0x0][0x190], RZ ;  /* 0x0000640009097a24 */ /* 0x000fe400078e02ff */
[----:B------:R-:W-:Y:S01]  /*5050*/  IMAD R10, R10, c[0x0][0x190], RZ ;  /* 0x000064000a0a7a24 */ /* 0x000fe200078e02ff */
[----:B------:R-:W4:Y:S01]  /*5060*/  LDL.LU R4, [R1+0xcc] ;  /* 0x0000cc0001047983 */ /* 0x000f220000300800 */
[----:B------:R-:W-:Y:S02]  /*5070*/  IMAD R11, R11, c[0x0][0x190], RZ ;  /* 0x000064000b0b7a24 */ /* 0x000fe400078e02ff */
[----:B------:R-:W-:Y:S01]  /*5080*/  IMAD R12, R12, c[0x0][0x190], RZ ;  /* 0x000064000c0c7a24 */ /* 0x000fe200078e02ff */
[----:B------:R-:W-:Y:S01]  /*5090*/  STL [R1+0xde4], R7 ;  /* 0x000de40701007387 */ /* 0x000fe20000100800 */
[----:B------:R-:W-:-:S03]  /*50a0*/  IMAD R13, R13, c[0x0][0x190], RZ ;  /* 0x000064000d0d7a24 */ /* 0x000fc600078e02ff */
[----:B------:R-:W-:Y:S04]  /*50b0*/  STL [R1+0xde8], R8 ;  /* 0x000de80801007387 */ /* 0x000fe80000100800 */
[----:B------:R-:W-:Y:S04]  /*50c0*/  STL [R1+0xdec], R9 ;  /* 0x000dec0901007387 */ /* 0x000fe80000100800 */
[----:B------:R-:W-:Y:S04]  /*50d0*/  STL [R1+0xdf0], R10 ;  /* 0x000df00a01007387 */ /* 0x000fe80000100800 */
[----:B------:R-:W-:Y:S04]  /*50e0*/  STL [R1+0xdf4], R11 ;  /* 0x000df40b01007387 */ /* 0x000fe80000100800 */
[----:B------:R-:W-:Y:S04]  /*50f0*/  STL [R1+0xdf8], R12 ;  /* 0x000df80c01007387 */ /* 0x000fe80000100800 */
[----:B------:R-:W-:Y:S01]  /*5100*/  STL [R1+0xdfc], R13 ;  /* 0x000dfc0d01007387 */ /* 0x000fe20000100800 */
[----:B------:R-:W-:-:S02]  /*5110*/  IMAD R14, R14, c[0x0][0x190], RZ ;  /* 0x000064000e0e7a24 */ /* 0x000fc400078e02ff */
[----:B------:R-:W-:-:S03]  /*5120*/  IMAD R16, R16, c[0x0][0x190], RZ ;  /* 0x0000640010107a24 */ /* 0x000fc600078e02ff */
[----:B------:R-:W-:Y:S04]  /*5130*/  STL [R1+0xe00], R14 ;  /* 0x000e000e01007387 */ /* 0x000fe80000100800 */
[----:B------:R-:W-:Y:S01]  /*5140*/  STL [R1+0xe04], R16 ;  /* 0x000e041001007387 */ /* 0x000fe20000100800 */
[----:B--2---:R-:W-:Y:S02]  /*5150*/  IMAD R17, R17, c[0x0][0x190], RZ ;  /* 0x0000640011117a24 */ /* 0x004fe400078e02ff */
[----:B------:R-:W-:-:S03]  /*5160*/  IMAD R18, R18, c[0x0][0x190], RZ ;  /* 0x0000640012127a24 */ /* 0x000fc600078e02ff */
[----:B------:R-:W-:Y:S01]  /*5170*/  STL [R1+0xe08], R17 ;  /* 0x000e081101007387 */ /* 0x000fe20000100800 */
[----:B---3--:R-:W-:-:S03]  /*5180*/  IMAD R19, R19, c[0x0][0x190], RZ ;  /* 0x0000640013137a24 */ /* 0x008fc600078e02ff */
[----:B------:R-:W-:Y:S01]  /*5190*/  STL [R1+0xe0c], R18 ;  /* 0x000e0c1201007387 */ /* 0x000fe20000100800 */
[----:B------:R-:W-:-:S03]  /*51a0*/  IMAD R20, R20, c[0x0][0x190], RZ ;  /* 0x0000640014147a24 */ /* 0x000fc600078e02ff */
[----:B------:R-:W-:Y:S01]  /*51b0*/  STL [R1+0xe10], R19 ;  /* 0x000e101301007387 */ /* 0x000fe20000100800 */
[----:B------:R-:W-:-:S03]  /*51c0*/  IMAD R25, R25, c[0x0][0x190], RZ ;  /* 0x0000640019197a24 */ /* 0x000fc600078e02ff */
[----:B------:R-:W-:Y:S01]  /*51d0*/  STL [R1+0xe14], R20 ;  /* 0x000e141401007387 */ /* 0x000fe20000100800 */
[----:B-1----:R-:W-:-:S03]  /*51e0*/  IMAD R5, R23, c[0x0][0x190], RZ ;  /* 0x0000640017057a24 */ /* 0x002fc600078e02ff */
[----:B------:R0:W-:Y:S01]  /*51f0*/  STL [R1+0xe18], R25 ;  /* 0x000e181901007387 */ /* 0x0001e20000100800 */
[----:B------:R-:W-:-:S03]  /*5200*/  IMAD R0, R22, c[0x0][0x190], RZ ;  /* 0x0000640016007a24 */ /* 0x000fc600078e02ff */
[----:B------:R-:W-:Y:S01]  /*5210*/  STL [R1+0x10], R5 ;  /* 0x0000100501007387 */ /* 0x000fe20000100800 */
[----:B------:R-:W-:-:S03]  /*5220*/  IMAD R3, R21, c[0x0][0x190], RZ ;  /* 0x0000640015037a24 */ /* 0x000fc600078e02ff */
[----:B------:R1:W-:Y:S04]  /*5230*/  STL [R1+0x14], R0 ;  /* 0x0000140001007387 */ /* 0x0003e80000100800 */
[----:B------:R-:W-:Y:S04]  /*5240*/  STL [R1+0x18], R3 ;  /* 0x0000180301007387 */ /* 0x000fe80000100800 */
[----:B0-----:R-:W2:Y:S01]  /*5250*/  LDL.LU R25, [R1+0xc0] ;  /* 0x0000c00001197983 */ /* 0x001ea20000300800 */
[----:B----4-:R-:W-:Y:S02]  /*5260*/  IMAD R2, R2, c[0x0][0x190], RZ ;  /* 0x0000640002027a24 */ /* 0x010fe400078e02ff */
[----:B-1----:R-:W-:-:S03]  /*5270*/  IMAD R0, R4, c[0x0][0x190], RZ ;  /* 0x0000640004007a24 */ /* 0x002fc600078e02ff */
[----:B------:R-:W-:Y:S04]  /*5280*/  STL [R1+0x1c], R2 ;  /* 0x00001c0201007387 */ /* 0x000fe80000100800 */
[----:B--2---:R0:W-:Y:S04]  /*5290*/  STL [R1+0xe1c], R25 ;  /* 0x000e1c1901007387 */ /* 0x0041e80000100800 */
[----:B------:R-:W-:Y:S04]  /*52a0*/  STL [R1+0x20], R0 ;  /* 0x0000200001007387 */ /* 0x000fe80000100800 */
[----:B0-----:R-:W2:Y:S04]  /*52b0*/  LDL.LU R25, [R1+0xc4] ;  /* 0x0000c40001197983 */ /* 0x001ea80000300800 */
[----:B--2---:R0:W-:Y:S04]  /*52c0*/  STL [R1+0xe20], R25 ;  /* 0x000e201901007387 */ /* 0x0041e80000100800 */
[----:B0-----:R-:W2:Y:S04]  /*52d0*/  LDL.LU R25, [R1+0xc8] ;  /* 0x0000c80001197983 */ /* 0x001ea80000300800 */
[----:B------:R-:W3:Y:S04]  /*52e0*/  LDL.LU R20, [R1+0xbc] ;  /* 0x0000bc0001147983 */ /* 0x000ee80000300800 */
[----:B------:R-:W4:Y:S04]  /*52f0*/  LDL.LU R19, [R1+0xb8] ;  /* 0x0000b80001137983 */ /* 0x000f280000300800 */
[----:B------:R-:W3:Y:S04]  /*5300*/  LDL.LU R18, [R1+0xb4] ;  /* 0x0000b40001127983 */ /* 0x000ee80000300800 */
        /* <DEDUP_REMOVED lines=24> */
[----:B------:R-:W3:Y:S01]  /*5490*/  LDL.LU R4, [R1+0x8] ;  /* 0x0000080001047983 */ /* 0x000ee20000300800 */
[----:B--2---:R-:W-:-:S05]  /*54a0*/  IMAD R25, R25, c[0x0][0x190], RZ ;  /* 0x0000640019197a24 */ /* 0x004fca00078e02ff */
[----:B------:R0:W-:Y:S04]  /*54b0*/  STL [R1+0x24], R25 ;  /* 0x0000241901007387 */ /* 0x0001e80000100800 */
[----:B0-----:R-:W2:Y:S02]  /*54c0*/  LDL.LU R25, [R1+0xe20] ;  /* 0x000e200001197983 */ /* 0x001ea40000300800 */
[----:B--2---:R-:W-:-:S05]  /*54d0*/  IMAD R25, R25, c[0x0][0x190], RZ ;  /* 0x0000640019197a24 */ /* 0x004fca00078e02ff */
[----:B------:R0:W-:Y:S04]  /*54e0*/  STL [R1+0x28], R25 ;  /* 0x0000281901007387 */ /* 0x0001e80000100800 */
[----:B0-----:R-:W2:Y:S01]  /*54f0*/  LDL.LU R25, [R1+0xe1c] ;  /* 0x000e1c0001197983 */ /* 0x001ea20000300800 */
[----:B---3--:R-:W-:Y:S02]  /*5500*/  IMAD R20, R20, c[0x0][0x190], RZ ;  /* 0x0000640014147a24 */ /* 0x008fe400078e02ff */
[----:B----4-:R-:W-:Y:S02]  /*5510*/  IMAD R19, R19, c[0x0][0x190], RZ ;  /* 0x0000640013137a24 */ /* 0x010fe400078e02ff */
[----:B------:R-:W-:Y:S02]  /*5520*/  IMAD R18, R18, c[0x0][0x190], RZ ;  /* 0x0000640012127a24 */ /* 0x000fe400078e02ff */
[----:B------:R-:W-:-:S02]  /*5530*/  IMAD R17, R17, c[0x0][0x190], RZ ;  /* 0x0000640011117a24 */ /* 0x000fc400078e02ff */
[----:B------:R-:W-:Y:S02]  /*5540*/  IMAD R16, R16, c[0x0][0x190], RZ ;  /* 0x0000640010107a24 */ /* 0x000fe400078e02ff */
[----:B------:R-:W-:Y:S02]  /*5550*/  IMAD R14, R14, c[0x0][0x190], RZ ;  /* 0x000064000e0e7a24 */ /* 0x000fe400078e02ff */
[----:B------:R-:W-:Y:S02]  /*5560*/  IMAD R13, R13, c[0x0][0x190], RZ ;  /* 0x000064000d0d7a24 */ /* 0x000fe400078e02ff */
[----:B------:R-:W-:Y:S02]  /*5570*/  IMAD R12, R12, c[0x0][0x190], RZ ;  /* 0x000064000c0c7a24 */ /* 0x000fe400078e02ff */
        /* <DEDUP_REMOVED lines=20> */
[----:B--2---:R-:W-:-:S05]  /*56c0*/  IMAD R25, R25, c[0x0][0x190], RZ ;  /* 0x0000640019197a24 */ /* 0x004fca00078e02ff */
        /* <DEDUP_REMOVED lines=57> */
[----:B0-----:R-:W2:Y:S02]  /*5a60*/  LDL.LU R4, [R1+0xda8] ;  /* 0x000da80001047983 */ /* 0x001ea40000300800 */
[----:B--2---:R-:W-:-:S05]  /*5a70*/  IMAD R4, R4, c[0x0][0x190], RZ ;  /* 0x0000640004047a24 */ /* 0x004fca00078e02ff */
[----:B------:R0:W-:Y:S04]  /*5a80*/  STL [R1+0x4], R4 ;  /* 0x0000040401007387 */ /* 0x0001e80000100800 */
[----:B0-----:R-:W2:Y:S01]  /*5a90*/  LDL.LU R4, [R1+0xda4] ;  /* 0x000da40001047983 */ /* 0x001ea20000300800 */
[----:B------:R-:W-:Y:S02]  /*5aa0*/  IMAD R2, R2, c[0x0][0x190], RZ ;  /* 0x0000640002027a24 */ /* 0x000fe400078e02ff */
[----:B------:R-:W-:Y:S02]  /*5ab0*/  IMAD R21, R21, c[0x0][0x190], RZ ;  /* 0x0000640015157a24 */ /* 0x000fe400078e02ff */
[----:B------:R-:W-:Y:S02]  /*5ac0*/  IMAD R22, R22, c[0x0][0x190], RZ ;  /* 0x0000640016167a24 */ /* 0x000fe400078e02ff */
[----:B------:R-:W-:Y:S01]  /*5ad0*/  IMAD R23, R23, c[0x0][0x190], RZ ;  /* 0x0000640017177a24 */ /* 0x000fe200078e02ff */
[----:B------:R2:W-:Y:S01]  /*5ae0*/  STL [R1+0xd88], R2 ;  /* 0x000d880201007387 */ /* 0x0005e20000100800 */
[----:B------:R-:W-:-:S02]  /*5af0*/  IMAD R24, R24, c[0x0][0x190], RZ ;  /* 0x0000640018187a24 */ /* 0x000fc400078e02ff */
[----:B------:R-:W-:Y:S01]  /*5b00*/  IMAD R5, R5, c[0x0][0x190], RZ ;  /* 0x0000640005057a24 */ /* 0x000fe200078e02ff */
[----:B------:R0:W-:Y:S01]  /*5b10*/  STL [R1+0xd8c], R21 ;  /* 0x000d8c1501007387 */ /* 0x0001e20000100800 */
[----:B------:R-:W-:-:S03]  /*5b20*/  IMAD R27, R27, c[0x0][0x190], RZ ;  /* 0x000064001b1b7a24 */ /* 0x000fc600078e02ff */
[----:B------:R-:W-:Y:S04]  /*5b30*/  STL [R1+0xd90], R22 ;  /* 0x000d901601007387 */ /* 0x000fe80000100800 */
[----:B------:R-:W-:Y:S04]  /*5b40*/  STL [R1+0xd94], R23 ;  /* 0x000d941701007387 */ /* 0x000fe80000100800 */
[----:B------:R-:W-:Y:S04]  /*5b50*/  STL [R1+0xd98], R24 ;  /* 0x000d981801007387 */ /* 0x000fe80000100800 */
[----:B------:R1:W-:Y:S04]  /*5b60*/  STL [R1+0xd9c], R5 ;  /* 0x000d9c0501007387 */ /* 0x0003e80000100800 */
[----:B------:R-:W-:Y:S01]  /*5b70*/  STL [R1+0xda0], R27 ;  /* 0x000da01b01007387 */ /* 0x000fe20000100800 */
[----:B--2---:R-:W-:-:S02]  /*5b80*/  LEA R2, P6, R29, R4, 0x1 ;  /* 0x000000041d027211 */ /* 0x004fc400078c08ff */
[-C--:B0-----:R-:W-:Y:S02]  /*5b90*/  LEA R21, P5, R28, R4.reuse, 0x1 ;  /* 0x000000041c157211 */ /* 0x081fe400078a08ff */
[-C--:B-1----:R-:W-:Y:S01]  /*5ba0*/  LEA R5, P3, R7, R4.reuse, 0x1 ;  /* 0x0000000407057211 */ /* 0x082fe200078608ff */
[----:B------:R0:W-:Y:S04]  /*5bb0*/  STL [R1+0xd28], R2 ;  /* 0x000d280201007387 */ /* 0x0001e80000100800 */
[----:B------:R1:W-:Y:S04]  /*5bc0*/  STL [R1+0xd2c], R21 ;  /* 0x000d2c1501007387 */ /* 0x0003e80000100800 */
[----:B------:R2:W-:Y:S01]  /*5bd0*/  STL [R1+0xd30], R5 ;  /* 0x000d300501007387 */ /* 0x0005e20000100800 */
[----:B0-----:R-:W-:-:S02]  /*5be0*/  LEA R2, P2, R8, R4, 0x1 ;  /* 0x0000000408027211 */ /* 0x001fc400078408ff */
[----:B-1----:R-:W-:-:S03]  /*5bf0*/  LEA R21, P1, R9, R4, 0x1 ;  /* 0x0000000409157211 */ /* 0x002fc600078208ff */
[----:B------:R0:W-:Y:S01]  /*5c00*/  STL [R1+0xd34], R2 ;  /* 0x000d340201007387 */ /* 0x0001e20000100800 */
[----:B--2---:R-:W-:-:S03]  /*5c10*/  LEA R5, P0, R10, R4, 0x1 ;  /* 0x000000040a057211 */ /* 0x004fc600078008ff */
[----:B------:R-:W-:Y:S04]  /*5c20*/  STL [R1+0xd38], R21 ;  /* 0x000d381501007387 */ /* 0x000fe80000100800 */
[----:B------:R-:W2:Y:S01]  /*5c30*/  LDL.LU R23, [R1+0x10] ;  /* 0x0000100001177983 */ /* 0x000ea20000300800 */
[----:B0-----:R-:W-:-:S03]  /*5c40*/  LEA R2, P4, R11, R4, 0x1 ;  /* 0x000000040b027211 */ /* 0x001fc600078808ff */
[----:B------:R0:W-:Y:S04]  /*5c50*/  STL [R1+0xd3c], R5 ;  /* 0x000d3c0501007387 */ /* 0x0001e80000100800 */
[----:B------:R1:W-:Y:S01]  /*5c60*/  STL [R1+0xd40], R2 ;  /* 0x000d400201007387 */ /* 0x0003e20000100800 */
[----:B0-----:R-:W-:Y:S02]  /*5c70*/  LEA.HI.X.SX32 R5, R29, R6, 0x1, P6 ;  /* 0x000000061d057211 */ /* 0x001fe400030f0eff */
[----:B------:R-:W-:Y:S02]  /*5c80*/  LEA R21, P6, R12, R4, 0x1 ;  /* 0x000000040c157211 */ /* 0x000fe400078c08ff */
[----:B-1----:R-:W-:Y:S01]  /*5c90*/  LEA.HI.X.SX32 R2, R28, R6, 0x1, P5 ;  /* 0x000000061c027211 */ /* 0x002fe200028f0eff */
[----:B------:R0:W-:Y:S04]  /*5ca0*/  STL [R1+0xd20], R5 ;  /* 0x000d200501007387 */ /* 0x0001e80000100800 */
[----:B------:R1:W-:Y:S04]  /*5cb0*/  STL [R1+0xd24], R21 ;  /* 0x000d241501007387 */ /* 0x0003e80000100800 */
[----:B------:R-:W2:Y:S01]  /*5cc0*/  LDL.LU R22, [R1+0x18] ;  /* 0x0000180001167983 */ /* 0x000ea20000300800 */
[----:B0-----:R-:W-:-:S03]  /*5cd0*/  LEA R5, P5, R13, R4, 0x1 ;  /* 0x000000040d057211 */ /* 0x001fc600078a08ff */
[----:B------:R0:W-:Y:S04]  /*5ce0*/  STL [R1+0xd18], R2 ;  /* 0x000d180201007387 */ /* 0x0001e80000100800 */
[----:B------:R3:W-:Y:S04]  /*5cf0*/  STL [R1+0xd1c], R5 ;  /* 0x000d1c0501007387 */ /* 0x0007e80000100800 */
[----:B-1----:R-:W2:Y:S01]  /*5d00*/  LDL.LU R21, [R1+0x1c] ;  /* 0x00001c0001157983 */ /* 0x002ea20000300800 */
[----:B0-----:R-:W-:Y:S02]  /*5d10*/  LEA.HI.X.SX32 R2, R7, R6, 0x1, P3 ;  /* 0x0000000607027211 */ /* 0x001fe400018f0eff */
[----:B---3--:R-:W-:-:S03]  /*5d20*/  LEA R5, P3, R14, R4, 0x1 ;  /* 0x000000040e057211 */ /* 0x008fc600078608ff */
[----:B------:R0:W-:Y:S04]  /*5d30*/  STL [R1+0xd10], R2 ;  /* 0x000d100201007387 */ /* 0x0001e80000100800 */
[----:B------:R1:W-:Y:S01]  /*5d40*/  STL [R1+0xd14], R5 ;  /* 0x000d140501007387 */ /* 0x0003e20000100800 */
[-C--:B------:R-:W-:Y:S02]  /*5d50*/  LEA.HI.X.SX32 R7, R9, R6.reuse, 0x1, P1 ;  /* 0x0000000609077211 */ /* 0x080fe400008f0eff */
[----:B0-----:R-:W-:Y:S02]  /*5d60*/  LEA.HI.X.SX32 R2, R8, R6, 0x1, P2 ;  /* 0x0000000608027211 */ /* 0x001fe400010f0eff */
[----:B-1----:R-:W-:-:S03]  /*5d70*/  LEA R5, P2, R16, R4, 0x1 ;  /* 0x0000000410057211 */ /* 0x002fc600078408ff */
[----:B------:R0:W-:Y:S01]  /*5d80*/  STL [R1+0xd08], R2 ;  /* 0x000d080201007387 */ /* 0x0001e20000100800 */
[----:B------:R-:W-:-:S03]  /*5d90*/  LEA.HI.X.SX32 R8, R10, R6, 0x1, P0 ;  /* 0x000000060a087211 */ /* 0x000fc600000f0eff */
[----:B0-----:R-:W3:Y:S04]  /*5da0*/  LDL.LU R2, [R1+0x24] ;  /* 0x0000240001027983 */ /* 0x001ee80000300800 */
[----:B------:R0:W-:Y:S04]  /*5db0*/  STL [R1+0xd0c], R5 ;  /* 0x000d0c0501007387 */ /* 0x0001e80000100800 */
[----:B------:R1:W-:Y:S01]  /*5dc0*/  STL [R1+0xd00], R7 ;  /* 0x000d000701007387 */ /* 0x0003e20000100800 */
[-C--:B0-----:R-:W-:Y:S02]  /*5dd0*/  LEA R5, P1, R17, R4.reuse, 0x1 ;  /* 0x0000000411057211 */ /* 0x081fe400078208ff */
[----:B-1----:R-:W-:-:S03]  /*5de0*/  LEA R7, P0, R18, R4, 0x1 ;  /* 0x0000000412077211 */ /* 0x002fc600078008ff */
[----:B------:R0:W-:Y:S04]  /*5df0*/  STL [R1+0xd04], R5 ;  /* 0x000d040501007387 */ /* 0x0001e80000100800 */
[----:B------:R-:W-:Y:S01]  /*5e00*/  STL [R1+0xcf8], R8 ;  /* 0x000cf80801007387 */ /* 0x000fe20000100800 */
[----:B0-----:R-:W-:-:S03]  /*5e10*/  LEA.HI.X.SX32 R5, R11, R6, 0x1, P4 ;  /* 0x000000060b057211 */ /* 0x001fc600020f0eff */
[----:B------:R-:W3:Y:S04]  /*5e20*/  LDL.LU R11, [R1+0x44] ;  /* 0x00004400010b7983 */ /* 0x000ee80000300800 */
[----:B------:R4:W-:Y:S04]  /*5e30*/  STL [R1+0xcfc], R7 ;  /* 0x000cfc0701007387 */ /* 0x0009e80000100800 */
[----:B------:R0:W-:Y:S04]  /*5e40*/  STL [R1+0xcf0], R5 ;  /* 0x000cf00501007387 */ /* 0x0001e80000100800 */
[----:B------:R-:W3:Y:S01]  /*5e50*/  LDL.LU R10, [R1+0x48] ;  /* 0x00004800010a7983 */ /* 0x000ee20000300800 */
[----:B----4-:R-:W-:-:S02]  /*5e60*/  LEA R7, P4, R19, R4, 0x1 ;  /* 0x0000000413077211 */ /* 0x010fc400078808ff */
[----:B0-----:R-:W-:-:S03]  /*5e70*/  LEA.HI.X.SX32 R5, R12, R6, 0x1, P6 ;  /* 0x000000060c057211 */ /* 0x001fc600030f0eff */
[----:B------:R0:W-:Y:S04]  /*5e80*/  STL [R1+0xcf4], R7 ;  /* 0x000cf40701007387 */ /* 0x0001e80000100800 */
[----:B------:R-:W4:Y:S04]  /*5e90*/  LDL.LU R12, [R1+0x28] ;  /* 0x00002800010c7983 */ /* 0x000f280000300800 */
[----:B------:R1:W-:Y:S01]  /*5ea0*/  STL [R1+0xce8], R5 ;  /* 0x000ce80501007387 */ /* 0x0003e20000100800 */
[----:B0-----:R-:W-:-:S03]  /*5eb0*/  LEA R7, P6, R20, R4, 0x1 ;  /* 0x0000000414077211 */ /* 0x001fc600078c08ff */
[----:B------:R-:W3:Y:S04]  /*5ec0*/  LDL.LU R9, [R1+0x50] ;  /* 0x0000500001097983 */ /* 0x000ee80000300800 */
[----:B------:R-:W-:Y:S01]  /*5ed0*/  STL [R1+0xcec], R7 ;  /* 0x000cec0701007387 */ /* 0x000fe20000100800 */
[----:B-1----:R-:W-:-:S03]  /*5ee0*/  LEA.HI.X.SX32 R5, R13, R6, 0x1, P5 ;  /* 0x000000060d057211 */ /* 0x002fc600028f0eff */
[----:B------:R-:W3:Y:S04]  /*5ef0*/  LDL.LU R13, [R1+0x20] ;  /* 0x00002000010d7983 */ /* 0x000ee80000300800 */
[----:B------:R-:W3:Y:S04]  /*5f00*/  LDL.LU R8, [R1+0x54] ;  /* 0x0000540001087983 */ /* 0x000ee80000300800 */
[----:B------:R0:W-:Y:S02]  /*5f10*/  STL [R1+0xce0], R5 ;  /* 0x000ce00501007387 */ /* 0x0001e40000100800 */
[----:B0-----:R-:W-:-:S02]  /*5f20*/  LEA.HI.X.SX32 R5, R14, R6, 0x1, P3 ;  /* 0x000000060e057211 */ /* 0x001fc400018f0eff */
[----:B------:R-:W3:Y:S01]  /*5f30*/  LDL.LU R14, [R1+0x14] ;  /* 0x00001400010e7983 */ /* 0x000ee20000300800 */
[----:B------:R-:W-:-:S05]  /*5f40*/  LEA R7, P5, R25, R4, 0x1 ;  /* 0x0000000419077211 */ /* 0x000fca00078a08ff */
[----:B------:R0:W-:Y:S04]  /*5f50*/  STL [R1+0xce4], R7 ;  /* 0x000ce40701007387 */ /* 0x0001e80000100800 */
[----:B------:R-:W4:Y:S01]  /*5f60*/  LDL.LU R29, [R1+0x58] ;  /* 0x00005800011d7983 */ /* 0x000f220000300800 */
[----:B------:R-:W-:-:S03]  /*5f70*/  LEA.HI.X.SX32 R16, R16, R6, 0x1, P2 ;  /* 0x0000000610107211 */ /* 0x000fc600010f0eff */
[----:B------:R2:W-:Y:S04]  /*5f80*/  STL [R1+0xcd8], R5 ;  /* 0x000cd80501007387 */ /* 0x0005e80000100800 */
[----:B0-----:R-:W4:Y:S01]  /*5f90*/  LDL.LU R7, [R1+0x5c] ;  /* 0x00005c0001077983 */ /* 0x001f220000300800 */
[----:B------:R-:W-:Y:S02]  /*5fa0*/  LEA.HI.X.SX32 R17, R17, R6, 0x1, P1 ;  /* 0x0000000611117211 */ /* 0x000fe400008f0eff */
[----:B--2---:R-:W-:-:S05]  /*5fb0*/  LEA R5, P3, R23, R4, 0x1 ;  /* 0x0000000417057211 */ /* 0x004fca00078608ff */
[----:B------:R-:W-:Y:S04]  /*5fc0*/  STL [R1+0xcdc], R5 ;  /* 0x000cdc0501007387 */ /* 0x000fe80000100800 */
[----:B------:R0:W-:Y:S04]  /*5fd0*/  STL [R1+0xcd0], R16 ;  /* 0x000cd01001007387 */ /* 0x0001e80000100800 */
[----:B------:R-:W2:Y:S01]  /*5fe0*/  LDL.LU R28, [R1+0x68] ;  /* 0x00006800011c7983 */ /* 0x000ea20000300800 */
[----:B0-----:R-:W-:Y:S02]  /*5ff0*/  LEA.HI.X.SX32 R16, R18, R6, 0x1, P0 ;  /* 0x0000000612107211 */ /* 0x001fe400000f0eff */
[----:B---3--:R-:W-:-:S05]  /*6000*/  LEA R5, P2, R14, R4, 0x1 ;  /* 0x000000040e057211 */ /* 0x008fca00078408ff */
[----:B------:R0:W-:Y:S04]  /*6010*/  STL [R1+0xcd4], R5 ;  /* 0x000cd40501007387 */ /* 0x0001e80000100800 */
[----:B------:R-:W-:Y:S04]  /*6020*/  STL [R1+0xcc8], R17 ;  /* 0x000cc81101007387 */ /* 0x000fe80000100800 */
[----:B------:R-:W3:Y:S01]  /*6030*/  LDL.LU R27, [R1+0x98] ;  /* 0x00009800011b7983 */ /* 0x000ee20000300800 */
[----:B0-----:R-:W-:-:S05]  /*6040*/  LEA R5, P1, R22, R4, 0x1 ;  /* 0x0000000416057211 */ /* 0x001fca00078208ff */
[----:B------:R0:W-:Y:S04]  /*6050*/  STL [R1+0xccc], R5 ;  /* 0x000ccc0501007387 */ /* 0x0001e80000100800 */
[----:B------:R-:W-:Y:S01]  /*6060*/  STL [R1+0xcc0], R16 ;  /* 0x000cc01001007387 */ /* 0x000fe20000100800 */
[----:B0-----:R-:W-:-:S05]  /*6070*/  LEA R5, P0, R21, R4, 0x1 ;  /* 0x0000000415057211 */ /* 0x001fca00078008ff */
[----:B------:R0:W-:Y:S04]  /*6080*/  STL [R1+0xcc4], R5 ;  /* 0x000cc40501007387 */ /* 0x0001e80000100800 */
[----:B0-----:R-:W3:Y:S01]  /*6090*/  LDL.LU R5, [R1+0x94] ;  /* 0x0000940001057983 */ /* 0x001ee20000300800 */
[----:B------:R-:W-:Y:S02]  /*60a0*/  LEA.HI.X.SX32 R17, R19, R6, 0x1, P4 ;  /* 0x0000000613117211 */ /* 0x000fe400020f0eff */
[----:B------:R-:W-:Y:S02]  /*60b0*/  LEA R16, P4, R13, R4, 0x1 ;  /* 0x000000040d107211 */ /* 0x000fe400078808ff */
[----:B------:R-:W-:Y:S01]  /*60c0*/  LEA.HI.X.SX32 R18, R20, R6, 0x1, P6 ;  /* 0x0000000614127211 */ /* 0x000fe200030f0eff */
[----:B------:R0:W-:Y:S04]  /*60d0*/  STL [R1+0xcb8], R17 ;  /* 0x000cb81101007387 */ /* 0x0001e80000100800 */
[----:B------:R1:W-:Y:S01]  /*60e0*/  STL [R1+0xcbc], R16 ;  /* 0x000cbc1001007387 */ /* 0x0003e20000100800 */
[----:B0-----:R-:W-:-:S03]  /*60f0*/  LEA R17, P6, R2, R4, 0x1 ;  /* 0x0000000402117211 */ /* 0x001fc600078c08ff */
[----:B------:R4:W-:Y:S01]  /*6100*/  STL [R1+0xcb0], R18 ;  /* 0x000cb01201007387 */ /* 0x0009e20000100800 */
[----:B-1----:R-:W-:-:S03]  /*6110*/  LEA.HI.X.SX32 R16, R25, R6, 0x1, P5 ;  /* 0x0000000619107211 */ /* 0x002fc600028f0eff */
[----:B------:R-:W3:Y:S04]  /*6120*/  LDL.LU R24, [R1+0x90] ;  /* 0x0000900001187983 */ /* 0x000ee80000300800 */
[----:B------:R0:W-:Y:S01]  /*6130*/  STL [R1+0xcb4], R17 ;  /* 0x000cb41101007387 */ /* 0x0001e20000100800 */
[----:B----4-:R-:W-:-:S03]  /*6140*/  LEA R18, P5, R12, R4, 0x1 ;  /* 0x000000040c127211 */ /* 0x010fc600078a08ff */
[----:B------:R1:W-:Y:S01]  /*6150*/  STL [R1+0xb64], R16 ;  /* 0x000b641001007387 */ /* 0x0003e20000100800 */
[----:B0-----:R-:W-:-:S03]  /*6160*/  LEA.HI.X.SX32 R17, R23, R6, 0x1, P3 ;  /* 0x0000000617117211 */ /* 0x001fc600018f0eff */
[----:B------:R-:W-:Y:S01]  /*6170*/  STL [R1+0xb84], R18 ;  /* 0x000b841201007387 */ /* 0x000fe20000100800 */
[----:B-1----:R-:W-:-:S03]  /*6180*/  LEA R16, P3, R11, R4, 0x1 ;  /* 0x000000040b107211 */ /* 0x002fc600078608ff */
[----:B------:R-:W4:Y:S04]  /*6190*/  LDL.LU R23, [R1+0x8c] ;  /* 0x00008c0001177983 */ /* 0x000f280000300800 */
[----:B------:R0:W-:Y:S04]  /*61a0*/  STL [R1+0xb68], R17 ;  /* 0x000b681101007387 */ /* 0x0001e80000100800 */
[----:B------:R1:W-:Y:S01]  /*61b0*/  STL [R1+0xb8c], R16 ;  /* 0x000b8c1001007387 */ /* 0x0003e20000100800 */
[-C--:B0-----:R-:W-:Y:S02]  /*61c0*/  LEA.HI.X.SX32 R17, R14, R6.reuse, 0x1, P2 ;  /* 0x000000060e117211 */ /* 0x081fe400010f0eff */
[----:B------:R-:W-:-:S02]  /*61d0*/  LEA.HI.X.SX32 R14, R22, R6, 0x1, P1 ;  /* 0x00000006160e7211 */ /* 0x000fc400008f0eff */
[-C--:B-1----:R-:W-:Y:S01]  /*61e0*/  LEA R16, P2, R10, R4.reuse, 0x1 ;  /* 0x000000040a107211 */ /* 0x082fe200078408ff */
[----:B------:R0:W-:Y:S04]  /*61f0*/  STL [R1+0xb6c], R17 ;  /* 0x000b6c1101007387 */ /* 0x0001e80000100800 */
[----:B------:R-:W4:Y:S04]  /*6200*/  LDL.LU R22, [R1+0x88] ;  /* 0x0000880001167983 */ /* 0x000f280000300800 */
[----:B------:R1:W-:Y:S01]  /*6210*/  STL [R1+0xb94], R16 ;  /* 0x000b941001007387 */ /* 0x0003e20000100800 */
[----:B0-----:R-:W-:-:S03]  /*6220*/  LEA R17, P1, R9, R4, 0x1 ;  /* 0x0000000409117211 */ /* 0x001fc600078208ff */
[----:B------:R0:W-:Y:S01]  /*6230*/  STL [R1+0xb70], R14 ;  /* 0x000b700e01007387 */ /* 0x0001e20000100800 */
[----:B-1----:R-:W-:-:S03]  /*6240*/  LEA.HI.X.SX32 R16, R21, R6, 0x1, P0 ;  /* 0x0000000615107211 */ /* 0x002fc600000f0eff */
[----:B------:R-:W-:Y:S01]  /*6250*/  STL [R1+0xb9c], R17 ;  /* 0x000b9c1101007387 */ /* 0x000fe20000100800 */
[----:B0-----:R-:W-:-:S03]  /*6260*/  LEA R14, P0, R8, R4, 0x1 ;  /* 0x00000004080e7211 */ /* 0x001fc600078008ff */
[----:B------:R-:W4:Y:S04]  /*6270*/  LDL.LU R21, [R1+0x84] ;  /* 0x0000840001157983 */ /* 0x000f280000300800 */
[----:B------:R0:W-:Y:S04]  /*6280*/  STL [R1+0xb74], R16 ;  /* 0x000b741001007387 */ /* 0x0001e80000100800 */
[----:B------:R1:W-:Y:S01]  /*6290*/  STL [R1+0xba4], R14 ;  /* 0x000ba40e01007387 */ /* 0x0003e20000100800 */
[----:B0-----:R-:W-:Y:S02]  /*62a0*/  LEA.HI.X.SX32 R16, R13, R6, 0x1, P4 ;  /* 0x000000060d107211 */ /* 0x001fe400020f0eff */
[----:B-1----:R-:W-:-:S03]  /*62b0*/  LEA R14, P4, R29, R4, 0x1 ;  /* 0x000000041d0e7211 */ /* 0x002fc600078808ff */
[----:B------:R-:W-:Y:S01]  /*62c0*/  STL [R1+0xb78], R16 ;  /* 0x000b781001007387 */ /* 0x000fe20000100800 */
[----:B------:R-:W-:-:S03]  /*62d0*/  LEA.HI.X.SX32 R13, R2, R6, 0x1, P6 ;  /* 0x00000006020d7211 */ /* 0x000fc600030f0eff */
[----:B------:R-:W4:Y:S04]  /*62e0*/  LDL.LU R2, [R1+0x80] ;  /* 0x0000800001027983 */ /* 0x000f280000300800 */
[----:B------:R0:W-:Y:S04]  /*62f0*/  STL [R1+0xbac], R14 ;  /* 0x000bac0e01007387 */ /* 0x0001e80000100800 */
[----:B------:R1:W-:Y:S01]  /*6300*/  STL [R1+0xb7c], R13 ;  /* 0x000b7c0d01007387 */ /* 0x0003e20000100800 */
[----:B0-----:R-:W-:-:S05]  /*6310*/  LEA R14, P6, R7, R4, 0x1 ;  /* 0x00000004070e7211 */ /* 0x001fca00078c08ff */
[----:B------:R-:W-:Y:S01]  /*6320*/  STL [R1+0xbb4], R14 ;  /* 0x000bb40e01007387 */ /* 0x000fe20000100800 */
[----:B-1----:R-:W-:-:S03]  /*6330*/  LEA.HI.X.SX32 R13, R12, R6, 0x1, P5 ;  /* 0x000000060c0d7211 */ /* 0x002fc600028f0eff */
[----:B------:R-:W4:Y:S01]  /*6340*/  LDL.LU R25, [R1+0x78] ;  /* 0x0000780001197983 */ /* 0x000f220000300800 */
[----:B--2---:R-:W-:-:S03]  /*6350*/  LEA R12, P5, R28, R4, 0x1 ;  /* 0x000000041c0c7211 */ /* 0x004fc600078a08ff */
[----:B------:R-:W-:Y:S01]  /*6360*/  STL [R1+0xb80], R13 ;  /* 0x000b800d01007387 */ /* 0x000fe20000100800 */
[----:B------:R-:W-:-:S03]  /*6370*/  LEA.HI.X.SX32 R11, R11, R6, 0x1, P3 ;  /* 0x000000060b0b7211 */ /* 0x000fc600018f0eff */
[----:B------:R-:W-:Y:S04]  /*6380*/  STL [R1+0xbbc], R12 ;  /* 0x000bbc0c01007387 */ /* 0x000fe80000100800 */
[----:B------:R-:W2:Y:S04]  /*6390*/  LDL.LU R20, [R1+0x74] ;  /* 0x0000740001147983 */ /* 0x000ea80000300800 */
[----:B------:R0:W-:Y:S04]  /*63a0*/  STL [R1+0xb88], R11 ;  /* 0x000b880b01007387 */ /* 0x0001e80000100800 */
[----:B------:R-:W2:Y:S01]  /*63b0*/  LDL.LU R19, [R1+0x70] ;  /* 0x0000700001137983 */ /* 0x000ea20000300800 */
[----:B0-----:R-:W-:-:S02]  /*63c0*/  LEA.HI.X.SX32 R11, R10, R6, 0x1, P2 ;  /* 0x000000060a0b7211 */ /* 0x001fc400010f0eff */
[----:B------:R-:W-:Y:S02]  /*63d0*/  LEA.HI.X.SX32 R9, R9, R6, 0x1, P1 ;  /* 0x0000000609097211 */ /* 0x000fe400008f0eff */
[----:B---3--:R-:W-:-:S05]  /*63e0*/  LEA R12, P3, R27, R4, 0x1 ;  /* 0x000000041b0c7211 */ /* 0x008fca00078608ff */
[----:B------:R-:W-:Y:S04]  /*63f0*/  STL [R1+0xbc4], R12 ;  /* 0x000bc40c01007387 */ /* 0x000fe80000100800 */
[----:B------:R-:W3:Y:S04]  /*6400*/  LDL.LU R18, [R1+0x6c] ;  /* 0x00006c0001127983 */ /* 0x000ee80000300800 */
[----:B------:R-:W-:Y:S04]  /*6410*/  STL [R1+0xb90], R11 ;  /* 0x000b900b01007387 */ /* 0x000fe80000100800 */
[----:B------:R-:W3:Y:S01]  /*6420*/  LDL.LU R17, [R1+0x64] ;  /* 0x0000640001117983 */ /* 0x000ee20000300800 */
[----:B------:R-:W-:-:S05]  /*6430*/  LEA R10, P2, R5, R4, 0x1 ;  /* 0x00000004050a7211 */ /* 0x000fca00078408ff */
[----:B------:R0:W-:Y:S04]  /*6440*/  STL [R1+0xbcc], R10 ;  /* 0x000bcc0a01007387 */ /* 0x0001e80000100800 */
[----:B------:R-:W3:Y:S04]  /*6450*/  LDL.LU R16, [R1+0x60] ;  /* 0x0000600001107983 */ /* 0x000ee80000300800 */
[----:B------:R1:W-:Y:S04]  /*6460*/  STL [R1+0xb98], R9 ;  /* 0x000b980901007387 */ /* 0x0003e80000100800 */
[----:B------:R-:W3:Y:S01]  /*6470*/  LDL.LU R14, [R1+0x4c] ;  /* 0x00004c00010e7983 */ /* 0x000ee20000300800 */
[----:B0-----:R-:W-:-:S02]  /*6480*/  LEA R10, P1, R24, R4, 0x1 ;  /* 0x00000004180a7211 */ /* 0x001fc400078208ff */
[----:B-1----:R-:W-:-:S03]  /*6490*/  LEA.HI.X.SX32 R9, R8, R6, 0x1, P0 ;  /* 0x0000000608097211 */ /* 0x002fc600000f0eff */
[----:B------:R-:W-:Y:S04]  /*64a0*/  STL [R1+0xbd4], R10 ;  /* 0x000bd40a01007387 */ /* 0x000fe80000100800 */
[----:B------:R-:W3:Y:S04]  /*64b0*/  LDL.LU R13, [R1+0x40] ;  /* 0x00004000010d7983 */ /* 0x000ee80000300800 */
[----:B------:R0:W-:Y:S04]  /*64c0*/  STL [R1+0xba0], R9 ;  /* 0x000ba00901007387 */ /* 0x0001e80000100800 */
[----:B------:R-:W3:Y:S01]  /*64d0*/  LDL.LU R12, [R1+0x3c] ;  /* 0x00003c00010c7983 */ /* 0x000ee20000300800 */
[----:B----4-:R-:W-:-:S02]  /*64e0*/  LEA R8, P0, R23, R4, 0x1 ;  /* 0x0000000417087211 */ /* 0x010fc400078008ff */
[----:B0-----:R-:W-:-:S03]  /*64f0*/  LEA.HI.X.SX32 R9, R29, R6, 0x1, P4 ;  /* 0x000000061d097211 */ /* 0x001fc600020f0eff */
[----:B------:R0:W-:Y:S01]  /*6500*/  STL [R1+0xbdc], R8 ;  /* 0x000bdc0801007387 */ /* 0x0001e20000100800 */
[----:B------:R-:W-:-:S03]  /*6510*/  LEA.HI.X.SX32 R7, R7, R6, 0x1, P6 ;  /* 0x0000000607077211 */ /* 0x000fc600030f0eff */
[----:B------:R-:W4:Y:S04]  /*6520*/  LDL.LU R29, [R1+0x38] ;  /* 0x00003800011d7983 */ /* 0x000f280000300800 */
[----:B------:R1:W-:Y:S04]  /*6530*/  STL [R1+0xba8], R9 ;  /* 0x000ba80901007387 */ /* 0x0003e80000100800 */
[----:B------:R-:W4:Y:S01]  /*6540*/  LDL.LU R11, [R1+0x34] ;  /* 0x00003400010b7983 */ /* 0x000f220000300800 */
[----:B0-----:R-:W-:-:S05]  /*6550*/  LEA R8, P4, R22, R4, 0x1 ;  /* 0x0000000416087211 */ /* 0x001fca00078808ff */
[----:B------:R0:W-:Y:S04]  /*6560*/  STL [R1+0xbe4], R8 ;  /* 0x000be40801007387 */ /* 0x0001e80000100800 */
[----:B------:R-:W4:Y:S04]  /*6570*/  LDL.LU R10, [R1+0x30] ;  /* 0x00003000010a7983 */ /* 0x000f280000300800 */
[----:B------:R0:W-:Y:S01]  /*6580*/  STL [R1+0xbb0], R7 ;  /* 0x000bb00701007387 */ /* 0x0001e20000100800 */
[----:B------:R-:W-:-:S03]  /*6590*/  LEA.HI.X.SX32 R27, R27, R6, 0x1, P3 ;  /* 0x000000061b1b7211 */ /* 0x000fc600018f0eff */
[----:B-1----:R-:W4:Y:S01]  /*65a0*/  LDL.LU R9, [R1+0x2c] ;  /* 0x00002c0001097983 */ /* 0x002f220000300800 */
[----:B0-----:R-:W-:Y:S02]  /*65b0*/  LEA R8, P6, R21, R4, 0x1 ;  /* 0x0000000415087211 */ /* 0x001fe400078c08ff */
[----:B------:R-:W-:-:S03]  /*65c0*/  LEA.HI.X.SX32 R7, R28, R6, 0x1, P5 ;  /* 0x000000061c077211 */ /* 0x000fc600028f0eff */
[----:B------:R0:W-:Y:S01]  /*65d0*/  STL [R1+0xbec], R8 ;  /* 0x000bec0801007387 */ /* 0x0001e20000100800 */
[----:B------:R-:W-:-:S03]  /*65e0*/  LEA.HI.X.SX32 R5, R5, R6, 0x1, P2 ;  /* 0x0000000605057211 */ /* 0x000fc600010f0eff */
[----:B0-----:R-:W4:Y:S04]  /*65f0*/  LDL.LU R8, [R1+0xc] ;  /* 0x00000c0001087983 */ /* 0x001f280000300800 */
[----:B------:R0:W-:Y:S01]  /*6600*/  STL [R1+0xbb8], R7 ;  /* 0x000bb80701007387 */ /* 0x0001e20000100800 */
[----:B------:R-:W-:-:S03]  /*6610*/  LEA R28, P5, R2, R4, 0x1 ;  /* 0x00000004021c7211 */ /* 0x000fc600078a08ff */
[----:B0-----:R-:W4:Y:S04]  /*6620*/  LDL.LU R7, [R1+0x8] ;  /* 0x0000080001077983 */ /* 0x001f280000300800 */
[----:B------:R0:W-:Y:S04]  /*6630*/  STL [R1+0xbf4], R28 ;  /* 0x000bf41c01007387 */ /* 0x0001e80000100800 */
[----:B0-----:R-:W4:Y:S04]  /*6640*/  LDL.LU R28, [R1+0x4] ;  /* 0x00000400011c7983 */ /* 0x001f280000300800 */
[----:B------:R0:W-:Y:S02]  /*6650*/  STL [R1+0xbc0], R27 ;  /* 0x000bc01b01007387 */ /* 0x0001e40000100800 */
[----:B0-----:R-:W-:-:S05]  /*6660*/  LEA R27, P3, R25, R4, 0x1 ;  /* 0x00000004191b7211 */ /* 0x001fca00078608ff */
[----:B------:R0:W-:Y:S01]  /*6670*/  STL [R1+0xbfc], R27 ;  /* 0x000bfc1b01007387 */ /* 0x0001e20000100800 */
[----:B------:R-:W-:-:S03]  /*6680*/  LEA.HI.X.SX32 R24, R24, R6, 0x1, P1 ;  /* 0x0000000618187211 */ /* 0x000fc600008f0eff */
[----:B0-----:R-:W4:Y:S04]  /*6690*/  LDL.LU R27, [R1+0xda0] ;  /* 0x000da000011b7983 */ /* 0x001f280000300800 */
[----:B------:R2:W-:Y:S02]  /*66a0*/  STL [R1+0xbc8], R5 ;  /* 0x000bc80501007387 */ /* 0x0005e40000100800 */
[----:B--2---:R-:W-:-:S05]  /*66b0*/  LEA R5, P2, R20, R4, 0x1 ;  /* 0x0000000414057211 */ /* 0x004fca00078408ff */
[----:B------:R0:W-:Y:S01]  /*66c0*/  STL [R1+0xc04], R5 ;  /* 0x000c040501007387 */ /* 0x0001e20000100800 */
[----:B------:R-:W-:-:S03]  /*66d0*/  LEA.HI.X.SX32 R23, R23, R6, 0x1, P0 ;  /* 0x0000000617177211 */ /* 0x000fc600000f0eff */
[----:B0-----:R-:W2:Y:S04]  /*66e0*/  LDL.LU R5, [R1+0xd9c] ;  /* 0x000d9c0001057983 */ /* 0x001ea80000300800 */
[----:B------:R0:W-:Y:S02]  /*66f0*/  STL [R1+0xbd0], R24 ;  /* 0x000bd01801007387 */ /* 0x0001e40000100800 */
[----:B0-----:R-:W-:-:S05]  /*6700*/  LEA R24, P1, R19, R4, 0x1 ;  /* 0x0000000413187211 */ /* 0x001fca00078208ff */
[----:B------:R0:W-:Y:S01]  /*6710*/  STL [R1+0xc0c], R24 ;  /* 0x000c0c1801007387 */ /* 0x0001e20000100800 */
[----:B------:R-:W-:-:S03]  /*6720*/  LEA.HI.X.SX32 R22, R22, R6, 0x1, P4 ;  /* 0x0000000616167211 */ /* 0x000fc600020f0eff */
[----:B0-----:R-:W2:Y:S04]  /*6730*/  LDL.LU R24, [R1+0xd98] ;  /* 0x000d980001187983 */ /* 0x001ea80000300800 */
[----:B------:R3:W-:Y:S01]  /*6740*/  STL [R1+0xbd8], R23 ;  /* 0x000bd81701007387 */ /* 0x0007e20000100800 */
[-C--:B------:R-:W-:Y:S02]  /*6750*/  LEA.HI.X.SX32 R21, R21, R6.reuse, 0x1, P6 ;  /* 0x0000000615157211 */ /* 0x080fe400030f0eff */
[----:B------:R-:W-:Y:S02]  /*6760*/  LEA.HI.X.SX32 R2, R2, R6, 0x1, P5 ;  /* 0x0000000602027211 */ /* 0x000fe400028f0eff */
[----:B---3--:R-:W-:-:S05]  /*6770*/  LEA R23, P0, R18, R4, 0x1 ;  /* 0x0000000412177211 */ /* 0x008fca00078008ff */
[----:B------:R0:W-:Y:S04]  /*6780*/  STL [R1+0xc14], R23 ;  /* 0x000c141701007387 */ /* 0x0001e80000100800 */
[----:B0-----:R-:W3:Y:S04]  /*6790*/  LDL.LU R23, [R1+0xd94] ;  /* 0x000d940001177983 */ /* 0x001ee80000300800 */
[----:B------:R0:W-:Y:S02]  /*67a0*/  STL [R1+0xbe0], R22 ;  /* 0x000be01601007387 */ /* 0x0001e40000100800 */
[----:B0-----:R-:W-:-:S05]  /*67b0*/  LEA R22, P4, R17, R4, 0x1 ;  /* 0x0000000411167211 */ /* 0x001fca00078808ff */
[----:B------:R0:W-:Y:S04]  /*67c0*/  STL [R1+0xc1c], R22 ;  /* 0x000c1c1601007387 */ /* 0x0001e80000100800 */
[----:B0-----:R-:W2:Y:S04]  /*67d0*/  LDL.LU R22, [R1+0xd90] ;  /* 0x000d900001167983 */ /* 0x001ea80000300800 */
[----:B------:R0:W-:Y:S02]  /*67e0*/  STL [R1+0xbe8], R21 ;  /* 0x000be81501007387 */ /* 0x0001e40000100800 */
[----:B0-----:R-:W-:-:S05]  /*67f0*/  LEA R21, P6, R16, R4, 0x1 ;  /* 0x0000000410157211 */ /* 0x001fca00078c08ff */
[----:B------:R0:W-:Y:S04]  /*6800*/  STL [R1+0xc24], R21 ;  /* 0x000c241501007387 */ /* 0x0001e80000100800 */
[----:B0-----:R-:W2:Y:S04]  /*6810*/  LDL.LU R21, [R1+0xd8c] ;  /* 0x000d8c0001157983 */ /* 0x001ea80000300800 */
[----:B------:R0:W-:Y:S02]  /*6820*/  STL [R1+0xbf0], R2 ;  /* 0x000bf00201007387 */ /* 0x0001e40000100800 */
[----:B0-----:R-:W-:-:S05]  /*6830*/  LEA R2, P5, R14, R4, 0x1 ;  /* 0x000000040e027211 */ /* 0x001fca00078a08ff */
[----:B------:R0:W-:Y:S04]  /*6840*/  STL [R1+0xc2c], R2 ;  /* 0x000c2c0201007387 */ /* 0x0001e80000100800 */
[----:B0-----:R-:W3:Y:S01]  /*6850*/  LDL.LU R2, [R1+0xd88] ;  /* 0x000d880001027983 */ /* 0x001ee20000300800 */
[----:B------:R-:W-:-:S05]  /*6860*/  LEA.HI.X.SX32 R25, R25, R6, 0x1, P3 ;  /* 0x0000000619197211 */ /* 0x000fca00018f0eff */
[----:B------:R0:W-:Y:S02]  /*6870*/  STL [R1+0xbf8], R25 ;  /* 0x000bf81901007387 */ /* 0x0001e40000100800 */
[----:B0-----:R-:W-:-:S05]  /*6880*/  LEA R25, P3, R13, R4, 0x1 ;  /* 0x000000040d197211 */ /* 0x001fca00078608ff */
[----:B------:R0:W-:Y:S02]  /*6890*/  STL [R1+0xc34], R25 ;  /* 0x000c341901007387 */ /* 0x0001e40000100800 */
[----:B0-----:R-:W-:Y:S02]  /*68a0*/  LEA.HI.X.SX32 R25, R20, R6, 0x1, P2 ;  /* 0x0000000614197211 */ /* 0x001fe400010f0eff */
[----:B------:R-:W-:-:S03]  /*68b0*/  LEA R20, P2, R12, R4, 0x1 ;  /* 0x000000040c147211 */ /* 0x000fc600078408ff */
[----:B------:R0:W-:Y:S04]  /*68c0*/  STL [R1+0xc00], R25 ;  /* 0x000c001901007387 */ /* 0x0001e80000100800 */
[----:B------:R1:W-:Y:S01]  /*68d0*/  STL [R1+0xc3c], R20 ;  /* 0x000c3c1401007387 */ /* 0x0003e20000100800 */
[----:B0-----:R-:W-:Y:S02]  /*68e0*/  LEA.HI.X.SX32 R25, R19, R6, 0x1, P1 ;  /* 0x0000000613197211 */ /* 0x001fe400008f0eff */
[----:B----4-:R-:W-:Y:S02]  /*68f0*/  LEA R19, P1, R29, R4, 0x1 ;  /* 0x000000041d137211 */ /* 0x010fe400078208ff */
[----:B-1----:R-:W-:Y:S01]  /*6900*/  LEA.HI.X.SX32 R20, R18, R6, 0x1, P0 ;  /* 0x0000000612147211 */ /* 0x002fe200000f0eff */
[----:B------:R-:W-:Y:S01]  /*6910*/  STL [R1+0xc08], R25 ;  /* 0x000c081901007387 */ /* 0x000fe20000100800 */
[----:B------:R-:W-:-:S03]  /*6920*/  LEA R18, P0, R11, R4, 0x1 ;  /* 0x000000040b127211 */ /* 0x000fc600078008ff */
[----:B------:R0:W-:Y:S04]  /*6930*/  STL [R1+0xc44], R19 ;  /* 0x000c441301007387 */ /* 0x0001e80000100800 */
[----:B------:R-:W-:Y:S01]  /*6940*/  STL [R1+0xc10], R20 ;  /* 0x000c101401007387 */ /* 0x000fe20000100800 */
[----:B0-----:R-:W-:Y:S02]  /*6950*/  LEA.HI.X.SX32 R19, R17, R6, 0x1, P4 ;  /* 0x0000000611137211 */ /* 0x001fe400020f0eff */
[----:B------:R-:W-:Y:S01]  /*6960*/  LEA R17, P4, R10, R4, 0x1 ;  /* 0x000000040a117211 */ /* 0x000fe200078808ff */
[----:B------:R0:W-:Y:S04]  /*6970*/  STL [R1+0xc4c], R18 ;  /* 0x000c4c1201007387 */ /* 0x0001e80000100800 */
[----:B------:R-:W-:Y:S04]  /*6980*/  STL [R1+0xc18], R19 ;  /* 0x000c181301007387 */ /* 0x000fe80000100800 */
[----:B------:R1:W-:Y:S01]  /*6990*/  STL [R1+0xc54], R17 ;  /* 0x000c541101007387 */ /* 0x0003e20000100800 */
[----:B0-----:R-:W-:-:S02]  /*69a0*/  LEA.HI.X.SX32 R18, R16, R6, 0x1, P6 ;  /* 0x0000000610127211 */ /* 0x001fc400030f0eff */
[----:B------:R-:W-:-:S03]  /*69b0*/  LEA R16, P6, R9, R4, 0x1 ;  /* 0x0000000409107211 */ /* 0x000fc600078c08ff */
[----:B------:R-:W-:Y:S01]  /*69c0*/  STL [R1+0xc20], R18 ;  /* 0x000c201201007387 */ /* 0x000fe20000100800 */
[----:B-1----:R-:W-:Y:S02]  /*69d0*/  LEA.HI.X.SX32 R17, R14, R6, 0x1, P5 ;  /* 0x000000060e117211 */ /* 0x002fe400028f0eff */
[----:B------:R-:W-:Y:S01]  /*69e0*/  LEA R14, P5, R8, R4, 0x1 ;  /* 0x00000004080e7211 */ /* 0x000fe200078a08ff */
[----:B------:R0:W-:Y:S04]  /*69f0*/  STL [R1+0xc5c], R16 ;  /* 0x000c5c1001007387 */ /* 0x0001e80000100800 */
[----:B------:R-:W-:Y:S04]  /*6a00*/  STL [R1+0xc28], R17 ;  /* 0x000c281101007387 */ /* 0x000fe80000100800 */
[----:B------:R1:W-:Y:S01]  /*6a10*/  STL [R1+0xc64], R14 ;  /* 0x000c640e01007387 */ /* 0x0003e20000100800 */
[----:B0-----:R-:W-:-:S02]  /*6a20*/  LEA.HI.X.SX32 R16, R13, R6, 0x1, P3 ;  /* 0x000000060d107211 */ /* 0x001fc400018f0eff */
[----:B------:R-:W-:-:S03]  /*6a30*/  LEA R13, P3, R7, R4, 0x1 ;  /* 0x00000004070d7211 */ /* 0x000fc600078608ff */
[----:B------:R-:W-:Y:S01]  /*6a40*/  STL [R1+0xc30], R16 ;  /* 0x000c301001007387 */ /* 0x000fe20000100800 */
[----:B-1----:R-:W-:-:S03]  /*6a50*/  LEA.HI.X.SX32 R14, R12, R6, 0x1, P2 ;  /* 0x000000060c0e7211 */ /* 0x002fc600010f0eff */
[----:B------:R0:W-:Y:S04]  /*6a60*/  STL [R1+0xc6c], R13 ;  /* 0x000c6c0d01007387 */ /* 0x0001e80000100800 */
[----:B------:R-:W-:Y:S01]  /*6a70*/  STL [R1+0xc38], R14 ;  /* 0x000c380e01007387 */ /* 0x000fe20000100800 */
[----:B0-----:R-:W-:-:S03]  /*6a80*/  LEA.HI.X.SX32 R13, R29, R6, 0x1, P1 ;  /* 0x000000061d0d7211 */ /* 0x001fc600008f0eff */
[----:B------:R-:W4:Y:S01]  /*6a90*/  LDL R29, [R1+0xd6c] ;  /* 0x000d6c00011d7983 */ /* 0x000f220000100800 */
[----:B------:R-:W-:-:S05]  /*6aa0*/  LEA R12, P2, R28, R4, 0x1 ;  /* 0x000000041c0c7211 */ /* 0x000fca00078408ff */
[----:B------:R-:W-:Y:S04]  /*6ab0*/  STL [R1+0xc74], R12 ;  /* 0x000c740c01007387 */ /* 0x000fe80000100800 */
[----:B------:R0:W-:Y:S02]  /*6ac0*/  STL [R1+0xc40], R13 ;  /* 0x000c400d01007387 */ /* 0x0001e40000100800 */
[----:B0-----:R-:W-:Y:S01]  /*6ad0*/  LEA.HI.X.SX32 R13, R11, R6, 0x1, P0 ;  /* 0x000000060b0d7211 */ /* 0x001fe200000f0eff */
[----:B------:R-:W-:Y:S02]  /*6ae0*/  IMAD R3, R3, c[0x0][0x190], RZ ;  /* 0x0000640003037a24 */ /* 0x000fe400078e02ff */
[----:B------:R-:W-:Y:S02]  /*6af0*/  IMAD R0, R0, c[0x0][0x190], RZ ;  /* 0x0000640000007a24 */ /* 0x000fe400078e02ff */
[----:B------:R-:W-:-:S02]  /*6b00*/  IMAD R15, R15, c[0x0][0x190], RZ ;  /* 0x000064000f0f7a24 */ /* 0x000fc400078e02ff */
[----:B------:R-:W-:Y:S01]  /*6b10*/  IMAD R26, R26, c[0x0][0x190], RZ ;  /* 0x000064001a1a7a24 */ /* 0x000fe200078e02ff */
[-C--:B--2---:R-:W-:Y:S02]  /*6b20*/  LEA R11, P0, R21, R4.reuse, 0x1 ;  /* 0x00000004150b7211 */ /* 0x084fe400078008ff */
[----:B---3--:R-:W-:-:S05]  /*6b30*/  LEA R12, P1, R2, R4, 0x1 ;  /* 0x00000004020c7211 */ /* 0x008fca00078208ff */
        /* <DEDUP_REMOVED lines=17> */
[----:B------:R0:W-:Y:S01]  /*6c50*/  STL [R1+0xc68], R9 ;  /* 0x000c680901007387 */ /* 0x0001e20000100800 */
[----:B-1----:R-:W-:-:S03]  /*6c60*/  LEA.HI.X.SX32 R8, R28, R6, 0x1, P2 ;  /* 0x000000061c087211 */ /* 0x002fc600010f0eff */
[----:B------:R1:W-:Y:S04]  /*6c70*/  STL [R1+0xc9c], R7 ;  /* 0x000c9c0701007387 */ /* 0x0003e80000100800 */
[----:B------:R2:W-:Y:S01]  /*6c80*/  STL [R1+0xc70], R8 ;  /* 0x000c700801007387 */ /* 0x0005e20000100800 */
[----:B0-----:R-:W-:Y:S02]  /*6c90*/  LEA R9, P2, R27, R4, 0x1 ;  /* 0x000000041b097211 */ /* 0x001fe400078408ff */
[-C--:B-1----:R-:W-:Y:S02]  /*6ca0*/  LEA.HI.X.SX32 R7, R2, R6.reuse, 0x1, P1 ;  /* 0x0000000602077211 */ /* 0x082fe400008f0eff */
[----:B------:R-:W-:Y:S02]  /*6cb0*/  LEA.HI.X.SX32 R2, R21, R6, 0x1, P0 ;  /* 0x0000000615027211 */ /* 0x000fe400000f0eff */
[-C--:B--2---:R-:W-:Y:S01]  /*6cc0*/  LEA R8, P1, R3, R4.reuse, 0x1 ;  /* 0x0000000403087211 */ /* 0x084fe200078208ff */
[----:B------:R-:W-:Y:S04]  /*6cd0*/  STL [R1+0xca0], R9 ;  /* 0x000ca00901007387 */ /* 0x000fe80000100800 */
[----:B------:R0:W-:Y:S04]  /*6ce0*/  STL [R1+0xc78], R7 ;  /* 0x000c780701007387 */ /* 0x0001e80000100800 */
[----:B------:R1:W-:Y:S04]  /*6cf0*/  STL [R1+0xca4], R8 ;  /* 0x000ca40801007387 */ /* 0x0003e80000100800 */
[----:B------:R2:W-:Y:S01]  /*6d00*/  STL [R1+0xc80], R2 ;  /* 0x000c800201007387 */ /* 0x0005e20000100800 */
[----:B0-----:R-:W-:-:S02]  /*6d10*/  LEA R7, P0, R0, R4, 0x1 ;  /* 0x0000000400077211 */ /* 0x001fc400078008ff */
[----:B-1----:R-:W-:-:S03]  /*6d20*/  LEA.HI.X.SX32 R8, R22, R6, 0x1, P4 ;  /* 0x0000000616087211 */ /* 0x002fc600020f0eff */
[----:B------:R0:W-:Y:S01]  /*6d30*/  STL [R1+0xca8], R7 ;  /* 0x000ca80701007387 */ /* 0x0001e20000100800 */
[----:B--2---:R-:W-:-:S03]  /*6d40*/  LEA R2, P4, R15, R4, 0x1 ;  /* 0x000000040f027211 */ /* 0x004fc600078808ff */
[----:B------:R-:W-:Y:S04]  /*6d50*/  STL [R1+0xc88], R8 ;  /* 0x000c880801007387 */ /* 0x000fe80000100800 */
[----:B------:R1:W-:Y:S01]  /*6d60*/  STL [R1+0xcac], R2 ;  /* 0x000cac0201007387 */ /* 0x0003e20000100800 */
[----:B0-----:R-:W-:Y:S02]  /*6d70*/  LEA.HI.X.SX32 R7, R23, R6, 0x1, P6 ;  /* 0x0000000617077211 */ /* 0x001fe400030f0eff */
[----:B------:R-:W-:Y:S02]  /*6d80*/  LEA R4, P6, R26, R4, 0x1 ;  /* 0x000000041a047211 */ /* 0x000fe400078c08ff */
[-C--:B------:R-:W-:Y:S01]  /*6d90*/  LEA.HI.X.SX32 R5, R5, R6.reuse, 0x1, P3 ;  /* 0x0000000605057211 */ /* 0x080fe200018f0eff */
[----:B------:R-:W-:Y:S01]  /*6da0*/  STL [R1+0xc90], R7 ;  /* 0x000c900701007387 */ /* 0x000fe20000100800 */
[----:B-1----:R-:W-:-:S03]  /*6db0*/  LEA.HI.X.SX32 R2, R24, R6, 0x1, P5 ;  /* 0x0000000618027211 */ /* 0x002fc600028f0eff */
[----:B------:R0:W-:Y:S01]  /*6dc0*/  STL [R1+0xb60], R4 ;  /* 0x000b600401007387 */ /* 0x0001e20000100800 */
[----:B------:R-:W-:-:S03]  /*6dd0*/  LEA.HI.X.SX32 R0, R0, R6, 0x1, P0 ;  /* 0x0000000600007211 */ /* 0x000fc600000f0eff */
[----:B------:R1:W-:Y:S01]  /*6de0*/  STL [R1+0xb48], R2 ;  /* 0x000b480201007387 */ /* 0x0003e20000100800 */
[----:B0-----:R-:W-:-:S03]  /*6df0*/  LEA.HI.X.SX32 R4, R27, R6, 0x1, P2 ;  /* 0x000000061b047211 */ /* 0x001fc600010f0eff */
[----:B------:R-:W-:Y:S01]  /*6e00*/  STL [R1+0xb4c], R5 ;  /* 0x000b4c0501007387 */ /* 0x000fe20000100800 */
[----:B-1----:R-:W-:-:S03]  /*6e10*/  LEA.HI.X.SX32 R2, R3, R6, 0x1, P1 ;  /* 0x0000000603027211 */ /* 0x002fc600008f0eff */
[----:B------:R-:W-:Y:S01]  /*6e20*/  STL [R1+0xb50], R4 ;  /* 0x000b500401007387 */ /* 0x000fe20000100800 */
[----:B------:R-:W-:-:S03]  /*6e30*/  LEA.HI.X.SX32 R3, R15, R6, 0x1, P4 ;  /* 0x000000060f037211 */ /* 0x000fc600020f0eff */
[----:B------:R-:W-:Y:S04]  /*6e40*/  STL [R1+0xb54], R2 ;  /* 0x000b540201007387 */ /* 0x000fe80000100800 */
[----:B------:R0:W-:Y:S04]  /*6e50*/  STL [R1+0xb58], R0 ;  /* 0x000b580001007387 */ /* 0x0001e80000100800 */
[----:B------:R-:W-:Y:S01]  /*6e60*/  STL [R1+0xb5c], R3 ;  /* 0x000b5c0301007387 */ /* 0x000fe20000100800 */
[----:B0-----:R-:W-:-:S05]  /*6e70*/  LEA.HI.X.SX32 R0, R26, R6, 0x1, P6 ;  /* 0x000000061a007211 */ /* 0x001fca00030f0eff */
[----:B------:R0:W-:Y:S04]  /*6e80*/  STL [R1+0xb44], R0 ;  /* 0x000b440001007387 */ /* 0x0001e80000100800 */
        /* <DEDUP_REMOVED lines=190> */
[----:B------:R-:W1:Y:S04]  /*7a70*/  S2R R2, SR_TID.X ;  /* 0x0000000000027919 */ /* 0x000e680000002100 */
        /* <DEDUP_REMOVED lines=19> */
[----:B------:R-:W-:Y:S01]  /*7bb0*/  STL [R1+0x540], RZ ;  /* 0x000540ff01007387 */ /* 0x000fe20000100800 */
[----:B----4-:R-:W-:-:S03]  /*7bc0*/  ISETP.GE.AND P1, PT, R29, RZ, PT ;  /* 0x000000ff1d00720c */ /* 0x010fc60003f26270 */
[----:B------:R-:W-:Y:S01]  /*7bd0*/  STL [R1+0x544], RZ ;  /* 0x000544ff01007387 */ /* 0x000fe20000100800 */
[----:B-1----:R-:W-:-:S03]  /*7be0*/  LOP3.LUT R29, R2, 0x1ff, RZ, 0xc0, !PT ;  /* 0x000001ff021d7812 */ /* 0x002fc600078ec0ff */
[----:B------:R-:W-:Y:S04]  /*7bf0*/  STL [R1+0x548], RZ ;  /* 0x000548ff01007387 */ /* 0x000fe80000100800 */
[----:B------:R-:W-:Y:S01]  /*7c00*/  STL [R1+0x54c], RZ ;  /* 0x00054cff01007387 */ /* 0x000fe20000100800 */
[----:B------:R-:W-:-:S03]  /*7c10*/  LOP3.LUT R2, R2, 0x180, RZ, 0xc0, !PT ;  /* 0x0000018002027812 */ /* 0x000fc600078ec0ff */
[----:B------:R-:W-:Y:S04]  /*7c20*/  STL [R1+0x530], RZ ;  /* 0x000530ff01007387 */ /* 0x000fe80000100800 */
[----:B------:R-:W-:Y:S04]  /*7c30*/  STL [R1+0x534], RZ ;  /* 0x000534ff01007387 */ /* 0x000fe80000100800 */
[----:B------:R-:W-:Y:S01]  /*7c40*/  STL [R1+0x538], RZ ;  /* 0x000538ff01007387 */ /* 0x000fe20000100800 */
[----:B0-----:R-:W-:-:S03]  /*7c50*/  IMAD.SHL.U32 R0, R29, 0x2, RZ ;  /* 0x000000021d007824 */ /* 0x001fc600078e00ff */
[----:B------:R-:W-:Y:S01]  /*7c60*/  STL [R1+0x53c], RZ ;  /* 0x00053cff01007387 */ /* 0x000fe20000100800 */
[----:B------:R-:W-:-:S03]  /*7c70*/  SHF.R.U32.HI R28, RZ, 0x3, R2 ;  /* 0x00000003ff1c7819 */ /* 0x000fc60000011602 */
[----:B------:R-:W-:Y:S04]  /*7c80*/  STL [R1+0x520], RZ ;  /* 0x000520ff01007387 */ /* 0x000fe80000100800 */
[----:B------:R-:W-:Y:S04]  /*7c90*/  STL [R1+0x524], RZ ;  /* 0x000524ff01007387 */ /* 0x000fe80000100800 */
[----:B------:R-:W-:Y:S04]  /*7ca0*/  STL [R1+0x528], RZ ;  /* 0x000528ff01007387 */ /* 0x000fe80000100800 */
[----:B------:R-:W-:Y:S01]  /*7cb0*/  STL [R1+0x52c], RZ ;  /* 0x00052cff01007387 */ /* 0x000fe20000100800 */
[----:B------:R-:W-:-:S03]  /*7cc0*/  LOP3.LUT R28, R0, R28, RZ, 0x3c, !PT ;  /* 0x0000001c001c7212 */ /* 0x000fc600078e3cff */
[----:B------:R-:W-:Y:S04]  /*7cd0*/  STL [R1+0x4a0], RZ ;  /* 0x0004a0ff01007387 */ /* 0x000fe80000100800 */
[----:B------:R-:W-:Y:S01]  /*7ce0*/  STL [R1+0x4a4], RZ ;  /* 0x0004a4ff01007387 */ /* 0x000fe20000100800 */
[----:B------:R-:W-:-:S03]  /*7cf0*/  IMAD.MOV.U32 R3, RZ, RZ, c[0x0][0x188] ;  /* 0x00006200ff037624 */ /* 0x000fc600078e00ff */
[----:B------:R-:W-:Y:S04]  /*7d00*/  STL [R1+0x4a8], RZ ;  /* 0x0004a8ff01007387 */ /* 0x000fe80000100800 */
[----:B------:R-:W-:Y:S04]  /*7d10*/  STL [R1+0x4ac], RZ ;  /* 0x0004acff01007387 */ /* 0x000fe80000100800 */
[----:B------:R-:W-:Y:S04]  /*7d20*/  STL [R1+0x490], RZ ;  /* 0x000490ff01007387 */ /* 0x000fe80000100800 */
[----:B------:R-:W-:Y:S04]  /*7d30*/  STL [R1+0x494], RZ ;  /* 0x000494ff01007387 */ /* 0x000fe80000100800 */
[----:B------:R-:W-:Y:S01]  /*7d40*/  STL [R1+0x498], RZ ;  /* 0x000498ff01007387 */ /* 0x000fe20000100800 */
[----:B------:R-:W-:-:S03]  /*7d50*/  IMAD R29, R3, 0x5f, RZ ;  /* 0x0000005f031d7824 */ /* 0x000fc600078e02ff */
[----:B------:R-:W-:Y:S01]  /*7d60*/  STL [R1+0x49c], RZ ;  /* 0x00049cff01007387 */ /* 0x000fe20000100800 */
[----:B------:R-:W-:-:S03]  /*7d70*/  IMAD R25, R3, 0x5b, RZ ;  /* 0x0000005b03197824 */ /* 0x000fc600078e02ff */
[----:B------:R0:W-:Y:S02]  /*7d80*/  STL [R1+0xd74], R28 ;  /* 0x000d741c01007387 */ /* 0x0001e40000100800 */
[----:B0-----:R-:W-:-:S05]  /*7d90*/  IMAD R28, R3, 0x63, RZ ;  /* 0x00000063031c7824 */ /* 0x001fca00078e02ff */
[----:B------:R-:W-:Y:S04]  /*7da0*/  STL [R1+0xd78], R28 ;  /* 0x000d781c01007387 */ /* 0x000fe80000100800 */
[----:B------:R-:W-:Y:S04]  /*7db0*/  STL [R1+0xd7c], R29 ;  /* 0x000d7c1d01007387 */ /* 0x000fe80000100800 */
[----:B------:R0:W-:Y:S02]  /*7dc0*/  STL [R1+0xd80], R25 ;  /* 0x000d801901007387 */ /* 0x0001e40000100800 */
[----:B0-----:R-:W-:-:S05]  /*7dd0*/  IMAD R25, R3, 0xb6, RZ ;  /* 0x000000b603197824 */ /* 0x001fca00078e02ff */
[----:B------:R0:W-:Y:S04]  /*7de0*/  STL [R1+0xd84], R25 ;  /* 0x000d841901007387 */ /* 0x0001e80000100800 */
[----:B------:R-:W0:Y:S04]  /*7df0*/  LDL.LU R2, [R1+0xe0] ;  /* 0x0000e00001027983 */ /* 0x000e280000300800 */
[----:B------:R-:W2:Y:S01]  /*7e00*/  LDL.LU R0, [R1+0x7c] ;  /* 0x00007c0001007983 */ /* 0x000ea20000300800 */
[----:B------:R-:W-:Y:S01]  /*7e10*/  ISETP.NE.AND P0, PT, RZ, c[0x0][0x178], PT ;  /* 0x00005e00ff007a0c */ /* 0x000fe20003f05270 */
[----:B------:R-:W-:-:S02]  /*7e20*/  IMAD.SHL.U32 R5, R3, 0x80, RZ ;  /* 0x0000008003057824 */ /* 0x000fc400078e00ff */
[C---:B------:R-:W-:Y:S02]  /*7e30*/  IMAD R29, R3.reuse, 0xf6, RZ ;  /* 0x000000f6031d7824 */ /* 0x040fe400078e02ff */
[C---:B------:R-:W-:Y:S02]  /*7e40*/  IMAD R22, R3.reuse, 0x57, RZ ;  /* 0x0000005703167824 */ /* 0x040fe400078e02ff */
[C---:B------:R-:W-:Y:S02]  /*7e50*/  IMAD R28, R3.reuse, 0xae, RZ ;  /* 0x000000ae031c7824 */ /* 0x040fe400078e02ff */
[C---:B------:R-:W-:Y:S02]  /*7e60*/  IMAD R19, R3.reuse, 0x53, RZ ;  /* 0x0000005303137824 */ /* 0x040fe400078e02ff */
[C---:B------:R-:W-:Y:S02]  /*7e70*/  IMAD R27, R3.reuse, 0xa2, RZ ;  /* 0x000000a2031b7824 */ /* 0x040fe400078e02ff */
[----:B------:R-:W-:-:S02]  /*7e80*/  IMAD R16, R3, 0x4f, RZ ;  /* 0x0000004f03107824 */ /* 0x000fc400078e02ff */
        /* <DEDUP_REMOVED lines=16> */
[----:B------:R-:W-:Y:S02]  /*7f90*/  IMAD R8, R3, 0xd4, RZ ;  /* 0x000000d403087824 */ /* 0x000fe400078e02ff */
[----:B--2---:R-:W-:Y:S01]  /*7fa0*/  @!P1 IMAD.MOV R0, RZ, RZ, -R0 ;  /* 0x000000ffff009224 */ /* 0x004fe200078e0a00 */
[----:B------:R-:W-:-:S02]  /*7fb0*/  @!P0 LOP3.LUT R0, RZ, c[0x0][0x178], RZ, 0x33, !PT ;  /* 0x00005e00ff008a12 */ /* 0x000fc400078e33ff */
[----:B0-----:R-:W-:-:S03]  /*7fc0*/  SHF.R.S32.HI R25, RZ, 0x7, R2 ;  /* 0x00000007ff197819 */ /* 0x001fc60000011402 */
[----:B------:R-:W-:Y:S01]  /*7fd0*/  IMAD R4, R0, c[0x0][0x184], RZ ;  /* 0x0000610000047a24 */ /* 0x000fe200078e02ff */
[----:B------:R-:W-:Y:S01]  /*7fe0*/  SHF.R.S32.HI R0, RZ, 0x1f, R5 ;  /* 0x0000001fff007819 */ /* 0x000fe20000011405 */
[----:B------:R0:W-:Y:S03]  /*7ff0*/  STL [R1+0xd48], R25 ;  /* 0x000d481901007387 */ /* 0x0001e60000100800 */
[----:B------:R-:W-:Y:S01]  /*8000*/  SHF.L.U64.HI R0, R5, 0x1, R0 ;  /* 0x0000000105007819 */ /* 0x000fe20000010200 */
[C---:B------:R-:W-:Y:S01]  /*8010*/  IMAD R5, R3.reuse, 0xfe, RZ ;  /* 0x000000fe03057824 */ /* 0x040fe200078e02ff */
[----:B------:R-:W-:Y:S01]  /*8020*/  LEA R2, P0, R4, c[0x0][0x160], 0x1 ;  /* 0x0000580004027a11 */ /* 0x000fe200078008ff */
[----:B0-----:R-:W-:-:S03]  /*8030*/  IMAD R25, R3, 0xfa, RZ ;  /* 0x000000fa03197824 */ /* 0x001fc600078e02ff */
[-C--:B------:R-:W-:Y:S02]  /*8040*/  IADD3 R5, P2, R5, R2.reuse, RZ ;  /* 0x0000000205057210 */ /* 0x080fe40007f5e0ff */
[-C--:B------:R-:W-:Y:S02]  /*8050*/  IADD3 R29, P5, R29, R2.reuse, RZ ;  /* 0x000000021d1d7210 */ /* 0x080fe40007fbe0ff */
[----:B------:R-:W-:Y:S01]  /*8060*/  IADD3 R25, P4, R25, R2, RZ ;  /* 0x0000000219197210 */ /* 0x000fe20007f9e0ff */
[----:B------:R-:W-:Y:S04]  /*8070*/  STL [R1+0x744], R2 ;  /* 0x0007440201007387 */ /* 0x000fe80000100800 */
[----:B------:R0:W-:Y:S04]  /*8080*/  STL [R1+0x750], R5 ;  /* 0x0007500501007387 */ /* 0x0001e80000100800 */
[----:B------:R1:W-:Y:S01]  /*8090*/  STL [R1+0x760], R25 ;  /* 0x0007601901007387 */ /* 0x0003e20000100800 */
[----:B------:R-:W-:-:S03]  /*80a0*/  LEA.HI.X.SX32 R4, R4, c[0x0][0x164], 0x1, P0 ;  /* 0x0000590004047a11 */ /* 0x000fc600000f0eff */
[----:B------:R2:W-:Y:S01]  /*80b0*/  STL [R1+0x770], R29 ;  /* 0x0007701d01007387 */ /* 0x0005e20000100800 */
[C---:B0-----:R-:W-:Y:S02]  /*80c0*/  IMAD R5, R3.reuse, 0xf2, RZ ;  /* 0x000000f203057824 */ /* 0x041fe400078e02ff */
[----:B-1----:R-:W-:-:S03]  /*80d0*/  IMAD R25, R3, 0xee, RZ ;  /* 0x000000ee03197824 */ /* 0x002fc600078e02ff */
[-C--:B------:R-:W-:Y:S01]  /*80e0*/  IADD3 R5, P6, R5, R2.reuse, RZ ;  /* 0x0000000205057210 */ /* 0x080fe20007fde0ff */
[----:B--2---:R-:W-:Y:S01]  /*80f0*/  IMAD R29, R3, 0xea, RZ ;  /* 0x000000ea031d7824 */ /* 0x004fe200078e02ff */
[-C--:B------:R-:W-:Y:S01]  /*8100*/  IADD3 R25, P0, R25, R2.reuse, RZ ;  /* 0x0000000219197210 */ /* 0x080fe20007f1e0ff */
[----:B------:R-:W-:Y:S03]  /*8110*/  STL [R1+0x740], R4 ;  /* 0x0007400401007387 */ /* 0x000fe60000100800 */
[----:B------:R-:W-:Y:S01]  /*8120*/  IADD3 R29, P3, R29, R2, RZ ;  /* 0x000000021d1d7210 */ /* 0x000fe20007f7e0ff */
[----:B------:R0:W-:Y:S04]  /*8130*/  STL [R1+0x780], R5 ;  /* 0x0007800501007387 */ /* 0x0001e80000100800 */
[----:B------:R1:W-:Y:S04]  /*8140*/  STL [R1+0x790], R25 ;  /* 0x0007901901007387 */ /* 0x0003e80000100800 */
[----:B------:R2:W-:Y:S01]  /*8150*/  STL [R1+0x7a0], R29 ;  /* 0x0007a01d01007387 */ /* 0x0005e20000100800 */
[----:B0-----:R-:W-:-:S02]  /*8160*/  IMAD R5, R3, 0x7f, RZ ;  /* 0x0000007f03057824 */ /* 0x001fc400078e02ff */
[C---:B-1----:R-:W-:Y:S02]  /*8170*/  IMAD R25, R3.reuse, 0xe2, RZ ;  /* 0x000000e203197824 */ /* 0x042fe400078e02ff */
[C---:B--2---:R-:W-:Y:S02]  /*8180*/  IMAD R29, R3.reuse, 0x7d, RZ ;  /* 0x0000007d031d7824 */ /* 0x044fe400078e02ff */
[----:B------:R-:W-:Y:S01]  /*8190*/  IMAD R3, R3, 0xe6, RZ ;  /* 0x000000e603037824 */ /* 0x000fe200078e02ff */
[----:B------:R-:W-:-:S04]  /*81a0*/  LEA.HI.X.SX32 R5, R5, R4, 0x1, P2 ;  /* 0x0000000405057211 */ /* 0x000fc800010f0eff */
[-C--:B------:R-:W-:Y:S02]  /*81b0*/  IADD3 R3, P1, R3, R2.reuse, RZ ;  /* 0x0000000203037210 */ /* 0x080fe40007f3e0ff */
[----:B------:R-:W-:Y:S02]  /*81c0*/  IADD3 R25, P2, R25, R2, RZ ;  /* 0x0000000219197210 */ /* 0x000fe40007f5e0ff */
[----:B------:R-:W-:Y:S01]  /*81d0*/  LEA.HI.X.SX32 R29, R29, R4, 0x1, P4 ;  /* 0x000000041d1d7211 */ /* 0x000fe200020f0eff */
[----:B------:R0:W-:Y:S04]  /*81e0*/  STL [R1+0x7b0], R3 ;  /* 0x0007b00301007387 */ /* 0x0001e80000100800 */
[----:B------:R1:W-:Y:S04]  /*81f0*/  STL [R1+0x74c], R5 ;  /* 0x00074c0501007387 */ /* 0x0003e80000100800 */
[----:B------:R2:W-:Y:S01]  /*8200*/  STL [R1+0x7c0], R25 ;  /* 0x0007c01901007387 */ /* 0x0005e20000100800 */
[----:B0-----:R-:W-:-:S03]  /*8210*/  IMAD.MOV.U32 R3, RZ, RZ, c[0x0][0x188] ;  /* 0x00006200ff037624 */ /* 0x001fc600078e00ff */
[----:B------:R0:W-:Y:S01]  /*8220*/  STL [R1+0x75c], R29 ;  /* 0x00075c1d01007387 */ /* 0x0001e20000100800 */
[C---:B-1----:R-:W-:Y:S02]  /*8230*/  IMAD R5, R3.reuse, 0x7b, RZ ;  /* 0x0000007b03057824 */ /* 0x042fe400078e02ff */
[C---:B--2---:R-:W-:Y:S02]  /*8240*/  IMAD R25, R3.reuse, 0xda, RZ ;  /* 0x000000da03197824 */ /* 0x044fe400078e02ff */
[C---:B0-----:R-:W-:Y:S02]  /*8250*/  IMAD R29, R3.reuse, 0x79, RZ ;  /* 0x00000079031d7824 */ /* 0x041fe400078e02ff */
        /* <DEDUP_REMOVED lines=42> */
[----:B------:R-:W-:-:S03]  /*8500*/  IADD3 R25, P4, R25, R2, RZ ;  /* 0x0000000219197210 */ /* 0x000fc60007f9e0ff */
[----:B------:R0:W-:Y:S04]  /*8510*/  STL [R1+0x830], R3 ;  /* 0x0008300301007387 */ /* 0x0001e80000100800 */
[----:B------:R-:W-:Y:S01]  /*8520*/  STL [R1+0x7cc], R5 ;  /* 0x0007cc0501007387 */ /* 0x000fe20000100800 */
[----:B0-----:R-:W-:-:S03]  /*8530*/  IMAD.MOV.U32 R3, RZ, RZ, c[0x0][0x188] ;  /* 0x00006200ff037624 */ /* 0x001fc600078e00ff */
[----:B------:R0:W-:Y:S01]  /*8540*/  STL [R1+0x840], R25 ;  /* 0x0008401901007387 */ /* 0x0001e20000100800 */
[----:B------:R-:W-:Y:S01]  /*8550*/  LEA.HI.X.SX32 R29, R29, R4, 0x1, P5 ;  /* 0x000000041d1d7211 */ /* 0x000fe200028f0eff */
[----:B0-----:R-:W-:-:S04]  /*8560*/  IMAD R25, R3, 0xbe, RZ ;  /* 0x000000be03197824 */ /* 0x001fc800078e02ff */
[----:B------:R-:W-:Y:S01]  /*8570*/  STL [R1+0x7dc], R29 ;  /* 0x0007dc1d01007387 */ /* 0x000fe20000100800 */
[----:B------:R-:W-:-:S05]  /*8580*/  IADD3 R25, P5, R25, R2, RZ ;  /* 0x0000000219197210 */ /* 0x000fca0007fbe0ff */
[----:B------:R0:W-:Y:S04]  /*8590*/  STL [R1+0x850], R25 ;  /* 0x0008501901007387 */ /* 0x0001e80000100800 */
[----:B0-----:R-:W2:Y:S01]  /*85a0*/  LDL.LU R25, [R1+0xd84] ;  /* 0x000d840001197983 */ /* 0x001ea20000300800 */
[C---:B------:R-:W-:Y:S02]  /*85b0*/  IMAD R5, R3.reuse, 0xba, RZ ;  /* 0x000000ba03057824 */ /* 0x040fe400078e02ff */
[C---:B------:R-:W-:Y:S02]  /*85c0*/  IMAD R29, R3.reuse, 0x69, RZ ;  /* 0x00000069031d7824 */ /* 0x040fe400078e02ff */
[----:B------:R-:W-:-:S03]  /*85d0*/  IMAD R3, R3, 0x6b, RZ ;  /* 0x0000006b03037824 */ /* 0x000fc600078e02ff */
[-C--:B------:R-:W-:Y:S02]  /*85e0*/  LEA.HI.X.SX32 R29, R29, R4.reuse, 0x1, P0 ;  /* 0x000000041d1d7211 */ /* 0x080fe400000f0eff */
[----:B------:R-:W-:Y:S02]  /*85f0*/  LEA.HI.X.SX32 R3, R3, R4, 0x1, P6 ;  /* 0x0000000403037211 */ /* 0x000fe400030f0eff */
[----:B------:R-:W-:-:S03]  /*8600*/  IADD3 R5, P6, R5, R2, RZ ;  /* 0x0000000205057210 */ /* 0x000fc60007fde0ff */
[----:B------:R0:W-:Y:S04]  /*8610*/  STL [R1+0x7ec], R3 ;  /* 0x0007ec0301007387 */ /* 0x0001e80000100800 */
[----:B------:R-:W-:Y:S04]  /*8620*/  STL [R1+0x860], R5 ;  /* 0x0008600501007387 */ /* 0x000fe80000100800 */
[----:B------:R1:W-:Y:S01]  /*8630*/  STL [R1+0x7fc], R29 ;  /* 0x0007fc1d01007387 */ /* 0x0003e20000100800 */
[----:B0-----:R-:W-:Y:S02]  /*8640*/  IMAD.MOV.U32 R3, RZ, RZ, c[0x0][0x188] ;  /* 0x00006200ff037624 */ /* 0x001fe400078e00ff */
[----:B-1----:R-:W-:-:S02]  /*8650*/  IMAD.MOV.U32 R29, RZ, RZ, c[0x0][0x188] ;  /* 0x00006200ff1d7624 */ /* 0x002fc400078e00ff */
[----:B------:R-:W-:Y:S02]  /*8660*/  IMAD R5, R3, 0x65, RZ ;  /* 0x0000006503057824 */ /* 0x000fe400078e02ff */
[----:B------:R-:W-:Y:S02]  /*8670*/  IMAD R29, R29, 0x67, RZ ;  /* 0x000000671d1d7824 */ /* 0x000fe400078e02ff */
[----:B------:R-:W-:-:S03]  /*8680*/  IMAD R3, R3, 0xb2, RZ ;  /* 0x000000b203037824 */ /* 0x000fc600078e02ff */
[----:B------:R-:W-:Y:S02]  /*8690*/  LEA.HI.X.SX32 R29, R29, R4, 0x1, P3 ;  /* 0x000000041d1d7211 */ /* 0x000fe400018f0eff */
[----:B------:R-:W-:Y:S02]  /*86a0*/  IADD3 R3, P3, R3, R2, RZ ;  /* 0x0000000203037210 */ /* 0x000fe40007f7e0ff */
[----:B------:R-:W-:Y:S02]  /*86b0*/  LEA.HI.X.SX32 R5, R5, R4, 0x1, P1 ;  /* 0x0000000405057211 */ /* 0x000fe400008f0eff */
[-C--:B------:R-:W-:Y:S02]  /*86c0*/  IADD3 R28, P1, R28, R2.reuse, RZ ;  /* 0x000000021c1c7210 */ /* 0x080fe40007f3e0ff */
[----:B--2---:R-:W-:-:S05]  /*86d0*/  IADD3 R25, P0, R25, R2, RZ ;  /* 0x0000000219197210 */ /* 0x004fca0007f1e0ff */
[----:B------:R0:W-:Y:S04]  /*86e0*/  STL [R1+0x870], R25 ;  /* 0x0008701901007387 */ /* 0x0001e80000100800 */
[----:B0-----:R-:W2:Y:S04]  /*86f0*/  LDL.LU R25, [R1+0xd80] ;  /* 0x000d800001197983 */ /* 0x001ea80000300800 */
[----:B------:R0:W-:Y:S04]  /*8700*/  STL [R1+0x80c], R29 ;  /* 0x00080c1d01007387 */ /* 0x0001e80000100800 */
[----:B0-----:R-:W3:Y:S04]  /*8710*/  LDL.LU R29, [R1+0xd7c] ;  /* 0x000d7c00011d7983 */ /* 0x001ee80000300800 */
[----:B------:R-:W-:Y:S04]  /*8720*/  STL [R1+0x880], R3 ;  /* 0x0008800301007387 */ /* 0x000fe80000100800 */
[----:B------:R-:W-:Y:S04]  /*8730*/  STL [R1+0x81c], R5 ;  /* 0x00081c0501007387 */ /* 0x000fe80000100800 */
[----:B------:R0:W-:Y:S04]  /*8740*/  STL [R1+0x890], R28 ;  /* 0x0008901c01007387 */ /* 0x0001e80000100800 */
[----:B0-----:R-:W4:Y:S01]  /*8750*/  LDL.LU R28, [R1+0xd78] ;  /* 0x000d7800011c7983 */ /* 0x001f220000300800 */
[----:B------:R-:W-:-:S04]  /*8760*/  IMAD.MOV.U32 R3, RZ, RZ, c[0x0][0x188] ;  /* 0x00006200ff037624 */ /* 0x000fc800078e00ff */
[C---:B------:R-:W-:Y:S02]  /*8770*/  IMAD R5, R3.reuse, 0x61, RZ ;  /* 0x0000006103057824 */ /* 0x040fe400078e02ff */
[----:B------:R-:W-:-:S03]  /*8780*/  IMAD R3, R3, 0xaa, RZ ;  /* 0x000000aa03037824 */ /* 0x000fc600078e02ff */
[-C--:B------:R-:W-:Y:S02]  /*8790*/  LEA.HI.X.SX32 R5, R5, R4.reuse, 0x1, P4 ;  /* 0x0000000405057211 */ /* 0x080fe400020f0eff */
[----:B------:R-:W-:Y:S02]  /*87a0*/  LEA.HI.X.SX32 R22, R22, R4, 0x1, P1 ;  /* 0x0000000416167211 */ /* 0x000fe400008f0eff */
[----:B------:R-:W-:Y:S02]  /*87b0*/  IADD3 R21, P1, R21, R2, RZ ;  /* 0x0000000215157210 */ /* 0x000fe40007f3e0ff */
[----:B--2---:R-:W-:Y:S02]  /*87c0*/  LEA.HI.X.SX32 R25, R25, R4, 0x1, P0 ;  /* 0x0000000419197211 */ /* 0x004fe400000f0eff */
[----:B------:R-:W-:Y:S02]  /*87d0*/  IADD3 R24, P0, R24, R2, RZ ;  /* 0x0000000218187210 */ /* 0x000fe40007f1e0ff */
[----:B---3--:R-:W-:-:S02]  /*87e0*/  LEA.HI.X.SX32 R29, R29, R4, 0x1, P5 ;  /* 0x000000041d1d7211 */ /* 0x008fc400028f0eff */
[----:B----4-:R-:W-:Y:S02]  /*87f0*/  LEA.HI.X.SX32 R28, R28, R4, 0x1, P2 ;  /* 0x000000041c1c7211 */ /* 0x010fe400010f0eff */
[----:B------:R-:W-:-:S03]  /*8800*/  IADD3 R3, P2, R3, R2, RZ ;  /* 0x0000000203037210 */ /* 0x000fc60007f5e0ff */
[----:B------:R0:W-:Y:S04]  /*8810*/  STL [R1+0x82c], R28 ;  /* 0x00082c1c01007387 */ /* 0x0001e80000100800 */
[----:B0-----:R-:W2:Y:S04]  /*8820*/  LDL.LU R28, [R1+0xd74] ;  /* 0x000d7400011c7983 */ /* 0x001ea80000300800 */
[----:B------:R0:W-:Y:S04]  /*8830*/  STL [R1+0x8a0], R3 ;  /* 0x0008a00301007387 */ /* 0x0001e80000100800 */
[----:B------:R1:W-:Y:S01]  /*8840*/  STL [R1+0x83c], R5 ;  /* 0x00083c0501007387 */ /* 0x0003e20000100800 */
[----:B0-----:R-:W-:-:S04]  /*8850*/  IMAD.MOV.U32 R3, RZ, RZ, c[0x0][0x188] ;  /* 0x00006200ff037624 */ /* 0x001fc800078e00ff */
[C---:B-1----:R-:W-:Y:S02]  /*8860*/  IMAD R5, R3.reuse, 0x5d, RZ ;  /* 0x0000005d03057824 */ /* 0x042fe400078e02ff */
[----:B------:R-:W-:Y:S01]  /*8870*/  IMAD R3, R3, 0xa6, RZ ;  /* 0x000000a603037824 */ /* 0x000fe200078e02ff */
[----:B------:R-:W-:-:S04]  /*8880*/  IADD3 R27, P5, R27, R2, RZ ;  /* 0x000000021b1b7210 */ /* 0x000fc80007fbe0ff */
[----:B------:R-:W-:Y:S02]  /*8890*/  IADD3 R3, P4, R3, R2, RZ ;  /* 0x0000000203037210 */ /* 0x000fe40007f9e0ff */
[----:B------:R-:W-:-:S03]  /*88a0*/  LEA.HI.X.SX32 R5, R5, R4, 0x1, P6 ;  /* 0x0000000405057211 */ /* 0x000fc600030f0eff */
[----:B------:R0:W-:Y:S04]  /*88b0*/  STL [R1+0x8b0], R3 ;  /* 0x0008b00301007387 */ /* 0x0001e80000100800 */
[----:B------:R-:W-:Y:S04]  /*88c0*/  STL [R1+0x84c], R29 ;  /* 0x00084c1d01007387 */ /* 0x000fe80000100800 */
[----:B------:R-:W-:Y:S01]  /*88d0*/  STL [R1+0x8c0], R27 ;  /* 0x0008c01b01007387 */ /* 0x000fe20000100800 */
[----:B0-----:R-:W-:-:S03]  /*88e0*/  IMAD.MOV.U32 R3, RZ, RZ, c[0x0][0x188] ;  /* 0x00006200ff037624 */ /* 0x001fc600078e00ff */
[----:B------:R0:W-:Y:S01]  /*88f0*/  STL [R1+0x85c], R5 ;  /* 0x00085c0501007387 */ /* 0x0001e20000100800 */
[----:B------:R-:W-:Y:S01]  /*8900*/  IADD3 R26, P6, R26, R2, RZ ;  /* 0x000000021a1a7210 */ /* 0x000fe20007fde0ff */
[----:B0-----:R-:W-:-:S04]  /*8910*/  IMAD R5, R3, 0x59, RZ ;  /* 0x0000005903057824 */ /* 0x001fc800078e02ff */
[----:B------:R-:W-:Y:S01]  /*8920*/  STL [R1+0x8d0], R26 ;  /* 0x0008d01a01007387 */ /* 0x000fe20000100800 */
[----:B------:R-:W-:-:S03]  /*8930*/  LEA.HI.X.SX32 R5, R5, R4, 0x1, P3 ;  /* 0x0000000405057211 */ /* 0x000fc600018f0eff */
[----:B------:R-:W-:Y:S04]  /*8940*/  STL [R1+0x86c], R25 ;  /* 0x00086c1901007387 */ /* 0x000fe80000100800 */
[----:B------:R-:W-:Y:S01]  /*8950*/  STL [R1+0x8e0], R24 ;  /* 0x0008e01801007387 */ /* 0x000fe20000100800 */
[----:B------:R-:W-:-:S03]  /*8960*/  IADD3 R23, P3, R23, R2, RZ ;  /* 0x0000000217177210 */ /* 0x000fc60007f7e0ff */
[----:B------:R0:W-:Y:S02]  /*8970*/  STL [R1+0x87c], R5 ;  /* 0x00087c0501007387 */ /* 0x0001e40000100800 */
[----:B0-----:R-:W-:Y:S02]  /*8980*/  IMAD R5, R3, 0x55, RZ ;  /* 0x0000005503057824 */ /* 0x001fe400078e02ff */
[----:B------:R-:W-:Y:S03]  /*8990*/  STL [R1+0x8f0], R23 ;  /* 0x0008f01701007387 */ /* 0x000fe60000100800 */
[----:B------:R-:W-:Y:S01]  /*89a0*/  LEA.HI.X.SX32 R5, R5, R4, 0x1, P2 ;  /* 0x0000000405057211 */ /* 0x000fe200010f0eff */
[----:B------:R-:W-:Y:S04]  /*89b0*/  STL [R1+0x88c], R22 ;  /* 0x00088c1601007387 */ /* 0x000fe80000100800 */
[----:B------:R-:W-:Y:S01]  /*89c0*/  STL [R1+0x900], R21 ;  /* 0x0009001501007387 */ /* 0x000fe20000100800 */
[----:B------:R-:W-:-:S03]  /*89d0*/  IADD3 R20, P2, R20, R2, RZ ;  /* 0x0000000214147210 */ /* 0x000fc60007f5e0ff */
[----:B------:R0:W-:Y:S01]  /*89e0*/  STL [R1+0x89c], R5 ;  /* 0x00089c0501007387 */ /* 0x0001e20000100800 */
[----:B------:R-:W-:Y:S02]  /*89f0*/  LEA.HI.X.SX32 R19, R19, R4, 0x1, P4 ;  /* 0x0000000413137211 */ /* 0x000fe400020f0eff */
[----:B------:R-:W-:Y:S01]  /*8a00*/  IADD3 R18, P4, R18, R2, RZ ;  /* 0x0000000212127210 */ /* 0x000fe20007f9e0ff */
[----:B0-----:R-:W-:Y:S01]  /*8a10*/  IMAD R5, R3, 0x51, RZ ;  /* 0x0000005103057824 */ /* 0x001fe200078e02ff */
[----:B------:R-:W-:Y:S04]  /*8a20*/  STL [R1+0x910], R20 ;  /* 0x0009101401007387 */ /* 0x000fe80000100800 */
        /* <DEDUP_REMOVED lines=27> */
[----:B------:R-:W-:Y:S02]  /*8be0*/  LEA.HI.X.SX32 R5, R5, R4, 0x1, P4 ;  /* 0x0000000405057211 */ /* 0x000fe400020f0eff */
[----:B------:R-:W-:Y:S01]  /*8bf0*/  IADD3 R6, P4, R6, R2, RZ ;  /* 0x0000000206067210 */ /* 0x000fe20007f9e0ff */
[----:B------:R-:W-:Y:S01]  /*8c00*/  STL [R1+0x90c], R10 ;  /* 0x00090c0a01007387 */ /* 0x000fe20000100800 */
[----:B------:R-:W-:-:S03]  /*8c10*/  LEA.HI.X.SX32 R7, R7, R4, 0x1, P5 ;  /* 0x0000000407077211 */ /* 0x000fc600028f0eff */
[----:B------:R-:W-:Y:S04]  /*8c20*/  STL [R1+0x7b8], R9 ;  /* 0x0007b80901007387 */ /* 0x000fe80000100800 */
[----:B------:R0:W-:Y:S04]  /*8c30*/  STL [R1+0x91c], R5 ;  /* 0x00091c0501007387 */ /* 0x0001e80000100800 */
[----:B------:R1:W-:Y:S01]  /*8c40*/  STL [R1+0x7d8], R6 ;  /* 0x0007d80601007387 */ /* 0x0003e20000100800 */
[C---:B0-----:R-:W-:Y:S02]  /*8c50*/  IMAD R5, R3.reuse, 0x41, RZ ;  /* 0x0000004103057824 */ /* 0x041fe400078e02ff */
[----:B-1----:R-:W-:Y:S01]  /*8c60*/  IMAD R6, R3, 0x7e, RZ ;  /* 0x0000007e03067824 */ /* 0x002fe200078e02ff */
[----:B------:R0:W-:Y:S02]  /*8c70*/  STL [R1+0x92c], R7 ;  /* 0x00092c0701007387 */ /* 0x0001e40000100800 */
[----:B------:R-:W-:-:S02]  /*8c80*/  LEA.HI.X.SX32 R5, R5, R4, 0x1, P6 ;  /* 0x0000000405057211 */ /* 0x000fc400030f0eff */
[-C--:B------:R-:W-:Y:S02]  /*8c90*/  IADD3 R8, P6, R8, R2.reuse, RZ ;  /* 0x0000000208087210 */ /* 0x080fe40007fde0ff */
[----:B0-----:R-:W-:-:S05]  /*8ca0*/  IADD3 R7, P5, R6, R2, RZ ;  /* 0x0000000206077210 */ /* 0x001fca0007fbe0ff */
[----:B------:R0:W-:Y:S04]  /*8cb0*/  STL [R1+0x950], R7 ;  /* 0x0009500701007387 */ /* 0x0001e80000100800 */
[----:B------:R-:W-:Y:S04]  /*8cc0*/  STL [R1+0x93c], R5 ;  /* 0x00093c0501007387 */ /* 0x000fe80000100800 */
[----:B------:R1:W-:Y:S01]  /*8cd0*/  STL [R1+0x7f8], R8 ;  /* 0x0007f80801007387 */ /* 0x0003e20000100800 */
[C---:B0-----:R-:W-:Y:S01]  /*8ce0*/  IMAD R7, R3.reuse, 0x7a, RZ ;  /* 0x0000007a03077824 */ /* 0x041fe200078e02ff */
[----:B-1----:R-:W-:Y:S01]  /*8cf0*/  LEA.HI.X.SX32 R8, R6, R4, 0x1, P0 ;  /* 0x0000000406087211 */ /* 0x002fe200000f0eff */
[----:B------:R-:W-:-:S02]  /*8d00*/  IMAD R6, R3, 0x3f, RZ ;  /* 0x0000003f03067824 */ /* 0x000fc400078e02ff */
[----:B------:R-:W-:Y:S02]  /*8d10*/  IMAD R5, R3, 0xcc, RZ ;  /* 0x000000cc03057824 */ /* 0x000fe400078e02ff */
[----:B------:R0:W-:Y:S01]  /*8d20*/  STL [R1+0x754], R8 ;  /* 0x0007540801007387 */ /* 0x0001e20000100800 */
[----:B------:R-:W-:Y:S02]  /*8d30*/  LEA.HI.X.SX32 R6, R6, R4, 0x1, P5 ;  /* 0x0000000406067211 */ /* 0x000fe400028f0eff */
[-C--:B------:R-:W-:Y:S02]  /*8d40*/  IADD3 R5, P5, R5, R2.reuse, RZ ;  /* 0x0000000205057210 */ /* 0x080fe40007fbe0ff */
[C---:B0-----:R-:W-:Y:S02]  /*8d50*/  IADD3 R8, P0, R7.reuse, R2, RZ ;  /* 0x0000000207087210 */ /* 0x041fe40007f1e0ff */
[----:B------:R-:W-:-:S03]  /*8d60*/  LEA.HI.X.SX32 R7, R7, R4, 0x1, P3 ;  /* 0x0000000407077211 */ /* 0x000fc600018f0eff */
[----:B------:R0:W-:Y:S04]  /*8d70*/  STL [R1+0x960], R8 ;  /* 0x0009600801007387 */ /* 0x0001e80000100800 */
[----:B------:R1:W-:Y:S01]  /*8d80*/  STL [R1+0x94c], R6 ;  /* 0x00094c0601007387 */ /* 0x0003e20000100800 */
[----:B0-----:R-:W-:-:S03]  /*8d90*/  IMAD R8, R3, 0x76, RZ ;  /* 0x0000007603087824 */ /* 0x001fc600078e02ff */
[----:B------:R0:W-:Y:S01]  /*8da0*/  STL [R1+0x818], R5 ;  /* 0x0008180501007387 */ /* 0x0001e20000100800 */
[----:B-1----:R-:W-:-:S03]  /*8db0*/  IMAD R6, R3, 0x3d, RZ ;  /* 0x0000003d03067824 */ /* 0x002fc600078e02ff */
[----:B------:R1:W-:Y:S01]  /*8dc0*/  STL [R1+0x774], R7 ;  /* 0x0007740701007387 */ /* 0x0003e20000100800 */
[C---:B0-----:R-:W-:Y:S01]  /*8dd0*/  IMAD R5, R3.reuse, 0xc4, RZ ;  /* 0x000000c403057824 */ /* 0x041fe200078e02ff */
[----:B-1----:R-:W-:Y:S02]  /*8de0*/  IADD3 R7, P3, R8, R2, RZ ;  /* 0x0000000208077210 */ /* 0x002fe40007f7e0ff */
[-C--:B------:R-:W-:Y:S01]  /*8df0*/  LEA.HI.X.SX32 R6, R6, R4.reuse, 0x1, P0 ;  /* 0x0000000406067211 */ /* 0x080fe200000f0eff */
[----:B------:R-:W-:Y:S02]  /*8e00*/  IMAD R9, R3, 0x72, RZ ;  /* 0x0000007203097824 */ /* 0x000fe400078e02ff */
[----:B------:R0:W-:Y:S01]  /*8e10*/  STL [R1+0x970], R7 ;  /* 0x0009700701007387 */ /* 0x0001e20000100800 */
[----:B------:R-:W-:-:S03]  /*8e20*/  LEA.HI.X.SX32 R8, R8, R4, 0x1, P1 ;  /* 0x0000000408087211 */ /* 0x000fc600008f0eff */
[----:B------:R1:W-:Y:S01]  /*8e30*/  STL [R1+0x95c], R6 ;  /* 0x00095c0601007387 */ /* 0x0003e20000100800 */
[-C--:B0-----:R-:W-:Y:S01]  /*8e40*/  IADD3 R7, P0, R5, R2.reuse, RZ ;  /* 0x0000000205077210 */ /* 0x081fe20007f1e0ff */
[C---:B------:R-:W-:Y:S02]  /*8e50*/  IMAD R5, R3.reuse, 0xbc, RZ ;  /* 0x000000bc03057824 */ /* 0x040fe400078e02ff */
[----:B-1----:R-:W-:Y:S02]  /*8e60*/  IMAD R6, R3, 0x3b, RZ ;  /* 0x0000003b03067824 */ /* 0x002fe400078e02ff */
[----:B------:R0:W-:Y:S04]  /*8e70*/  STL [R1+0x838], R7 ;  /* 0x0008380701007387 */ /* 0x0001e80000100800 */
[----:B------:R1:W-:Y:S01]  /*8e80*/  STL [R1+0x794], R8 ;  /* 0x0007940801007387 */ /* 0x0003e20000100800 */
[----:B0-----:R-:W-:-:S02]  /*8e90*/  IADD3 R7, P1, R9, R2, RZ ;  /* 0x0000000209077210 */ /* 0x001fc40007f3e0ff */
[----:B-1----:R-:W-:-:S03]  /*8ea0*/  LEA.HI.X.SX32 R8, R6, R4, 0x1, P3 ;  /* 0x0000000406087211 */ /* 0x002fc600018f0eff */
[----:B------:R0:W-:Y:S01]  /*8eb0*/  STL [R1+0x980], R7 ;  /* 0x0009800701007387 */ /* 0x0001e20000100800 */
[----:B------:R-:W-:-:S03]  /*8ec0*/  IMAD R10, R3, 0x6e, RZ ;  /* 0x0000006e030a7824 */ /* 0x000fc600078e02ff */
[----:B------:R1:W-:Y:S01]  /*8ed0*/  STL [R1+0x96c], R8 ;  /* 0x00096c0801007387 */ /* 0x0003e20000100800 */
[----:B0-----:R-:W-:Y:S01]  /*8ee0*/  IADD3 R7, P3, R5, R2, RZ ;  /* 0x0000000205077210 */ /* 0x001fe20007f7e0ff */
[C---:B------:R-:W-:Y:S02]  /*8ef0*/  IMAD R6, R3.reuse, 0x39, RZ ;  /* 0x0000003903067824 */ /* 0x040fe400078e02ff */
[----:B------:R-:W-:Y:S02]  /*8f00*/  IMAD R5, R3, 0xb4, RZ ;  /* 0x000000b403057824 */ /* 0x000fe400078e02ff */
[----:B------:R0:W-:Y:S01]  /*8f10*/  STL [R1+0x858], R7 ;  /* 0x0008580701007387 */ /* 0x0001e20000100800 */
[-C--:B-1----:R-:W-:Y:S02]  /*8f20*/  LEA.HI.X.SX32 R8, R6, R4.reuse, 0x1, P1 ;  /* 0x0000000406087211 */ /* 0x082fe400008f0eff */
[----:B0-----:R-:W-:Y:S02]  /*8f30*/  LEA.HI.X.SX32 R7, R9, R4, 0x1, P2 ;  /* 0x0000000409077211 */ /* 0x001fe400010f0eff */
[----:B------:R-:W-:-:S03]  /*8f40*/  IADD3 R9, P2, R10, R2, RZ ;  /* 0x000000020a097210 */ /* 0x000fc60007f5e0ff */
[----:B------:R0:W-:Y:S01]  /*8f50*/  STL [R1+0x7b4], R7 ;  /* 0x0007b40701007387 */ /* 0x0001e20000100800 */
[----:B------:R-:W-:-:S03]  /*8f60*/  IMAD R11, R3, 0x6a, RZ ;  /* 0x0000006a030b7824 */ /* 0x000fc600078e02ff */
[----:B------:R-:W-:Y:S01]  /*8f70*/  STL [R1+0x990], R9 ;  /* 0x0009900901007387 */ /* 0x000fe20000100800 */
[----:B0-----:R-:W-:-:S03]  /*8f80*/  IADD3 R7, P1, R5, R2, RZ ;  /* 0x0000000205077210 */ /* 0x001fc60007f3e0ff */
[----:B------:R-:W-:Y:S01]  /*8f90*/  STL [R1+0x97c], R8 ;  /* 0x00097c0801007387 */ /* 0x000fe20000100800 */
[----:B------:R-:W-:-:S03]  /*8fa0*/  IMAD R6, R3, 0x37, RZ ;  /* 0x0000003703067824 */ /* 0x000fc600078e02ff */
[----:B------:R0:W-:Y:S01]  /*8fb0*/  STL [R1+0x878], R7 ;  /* 0x0008780701007387 */ /* 0x0001e20000100800 */
[----:B------:R-:W-:Y:S01]  /*8fc0*/  IMAD R5, R3, 0xac, RZ ;  /* 0x000000ac03057824 */ /* 0x000fe200078e02ff */
[----:B0-----:R-:W-:Y:S02]  /*8fd0*/  LEA.HI.X.SX32 R7, R10, R4, 0x1, P4 ;  /* 0x000000040a077211 */ /* 0x001fe400020f0eff */
[----:B------:R-:W-:Y:S02]  /*8fe0*/  IADD3 R9, P4, R11, R2, RZ ;  /* 0x000000020b097210 */ /* 0x000fe40007f9e0ff */
[----:B------:R-:W-:Y:S01]  /*8ff0*/  LEA.HI.X.SX32 R8, R6, R4, 0x1, P2 ;  /* 0x0000000406087211 */ /* 0x000fe200010f0eff */
        /* <DEDUP_REMOVED lines=91> */
[----:B------:R-:W-:Y:S01]  /*95b0*/  IMAD R6, R3, 0x25, RZ ;  /* 0x0000002503067824 */ /* 0x000fe200078e02ff */
[----:B0-----:R-:W-:Y:S02]  /*95c0*/  IADD3 R7, P4, R5, R2, RZ ;  /* 0x0000000205077210 */ /* 0x001fe40007f9e0ff */
[----:B------:R0:W-:Y:S01]  /*95d0*/  STL [R1+0xa0c], R8 ;  /* 0x000a0c0801007387 */ /* 0x0001e20000100800 */
[----:B------:R-:W-:-:S03]  /*95e0*/  IMAD R5, R3, 0xc8, RZ ;  /* 0x000000c803057824 */ /* 0x000fc600078e02ff */
[----:B------:R1:W-:Y:S01]  /*95f0*/  STL [R1+0x7e8], R7 ;  /* 0x0007e80701007387 */ /* 0x0003e20000100800 */
[----:B------:R-:W-:Y:S01]  /*9600*/  IMAD R21, R3, 0x42, RZ ;  /* 0x0000004203157824 */ /* 0x000fe200078e02ff */
[-C--:B0-----:R-:W-:Y:S02]  /*9610*/  LEA.HI.X.SX32 R8, R6, R4.reuse, 0x1, P6 ;  /* 0x0000000406087211 */ /* 0x081fe400030f0eff */
[----:B-1----:R-:W-:Y:S02]  /*9620*/  LEA.HI.X.SX32 R7, R19, R4, 0x1, P5 ;  /* 0x0000000413077211 */ /* 0x002fe400028f0eff */
[-C--:B------:R-:W-:Y:S01]  /*9630*/  IADD3 R9, P5, R20, R2.reuse, RZ ;  /* 0x0000000214097210 */ /* 0x080fe20007fbe0ff */
[----:B------:R-:W-:Y:S02]  /*9640*/  IMAD R6, R3, 0x23, RZ ;  /* 0x0000002303067824 */ /* 0x000fe400078e02ff */
[----:B------:R0:W-:Y:S04]  /*9650*/  STL [R1+0x8f4], R7 ;  /* 0x0008f40701007387 */ /* 0x0001e80000100800 */
[----:B------:R1:W-:Y:S01]  /*9660*/  STL [R1+0xa30], R9 ;  /* 0x000a300901007387 */ /* 0x0003e20000100800 */
[----:B0-----:R-:W-:-:S03]  /*9670*/  IADD3 R7, P6, R5, R2, RZ ;  /* 0x0000000205077210 */ /* 0x001fc60007fde0ff */
[----:B------:R0:W-:Y:S01]  /*9680*/  STL [R1+0xa1c], R8 ;  /* 0x000a1c0801007387 */ /* 0x0001e20000100800 */
[C---:B------:R-:W-:Y:S01]  /*9690*/  IMAD R5, R3.reuse, 0xb8, RZ ;  /* 0x000000b803057824 */ /* 0x040fe200078e02ff */
[----:B-1----:R-:W-:Y:S02]  /*96a0*/  LEA.HI.X.SX32 R9, R20, R4, 0x1, P0 ;  /* 0x0000000414097211 */ /* 0x002fe400000f0eff */
[----:B------:R1:W-:Y:S01]  /*96b0*/  STL [R1+0x828], R7 ;  /* 0x0008280701007387 */ /* 0x0003e20000100800 */
[----:B------:R-:W-:Y:S01]  /*96c0*/  IMAD R22, R3, 0x7c, RZ ;  /* 0x0000007c03167824 */ /* 0x000fe200078e02ff */
[----:B0-----:R-:W-:Y:S02]  /*96d0*/  IADD3 R8, P0, R21, R2, RZ ;  /* 0x0000000215087210 */ /* 0x001fe40007f1e0ff */
[----:B------:R-:W-:Y:S01]  /*96e0*/  STL [R1+0x914], R9 ;  /* 0x0009140901007387 */ /* 0x000fe20000100800 */
[----:B-1----:R-:W-:-:S03]  /*96f0*/  LEA.HI.X.SX32 R7, R6, R4, 0x1, P5 ;  /* 0x0000000406077211 */ /* 0x002fc600028f0eff */
[----:B------:R0:W-:Y:S01]  /*9700*/  STL [R1+0xa40], R8 ;  /* 0x000a400801007387 */ /* 0x0001e20000100800 */
[----:B------:R-:W-:Y:S01]  /*9710*/  IADD3 R5, P5, R5, R2, RZ ;  /* 0x0000000205057210 */ /* 0x000fe20007fbe0ff */
[C---:B------:R-:W-:Y:S02]  /*9720*/  IMAD R6, R3.reuse, 0x21, RZ ;  /* 0x0000002103067824 */ /* 0x040fe400078e02ff */
[----:B------:R1:W-:Y:S01]  /*9730*/  STL [R1+0xa2c], R7 ;  /* 0x000a2c0701007387 */ /* 0x0003e20000100800 */
[----:B------:R-:W-:Y:S01]  /*9740*/  IMAD R23, R3, 0x3e, RZ ;  /* 0x0000003e03177824 */ /* 0x000fe200078e02ff */
[----:B0-----:R-:W-:Y:S02]  /*9750*/  LEA.HI.X.SX32 R8, R21, R4, 0x1, P3 ;  /* 0x0000000415087211 */ /* 0x001fe400018f0eff */
[----:B------:R0:W-:Y:S01]  /*9760*/  STL [R1+0x868], R5 ;  /* 0x0008680501007387 */ /* 0x0001e20000100800 */
[----:B-1----:R-:W-:-:S03]  /*9770*/  IADD3 R7, P3, R22, R2, RZ ;  /* 0x0000000216077210 */ /* 0x002fc60007f7e0ff */
[----:B------:R1:W-:Y:S01]  /*9780*/  STL [R1+0x934], R8 ;  /* 0x0009340801007387 */ /* 0x0003e20000100800 */
[----:B------:R-:W-:-:S03]  /*9790*/  IMAD R24, R3, 0x74, RZ ;  /* 0x0000007403187824 */ /* 0x000fc600078e02ff */
[----:B------:R3:W-:Y:S01]  /*97a0*/  STL [R1+0x958], R7 ;  /* 0x0009580701007387 */ /* 0x0007e20000100800 */
[----:B0-----:R-:W-:Y:S01]  /*97b0*/  IMAD R5, R3, 0xa8, RZ ;  /* 0x000000a803057824 */ /* 0x001fe200078e02ff */
[----:B-1----:R-:W-:Y:S02]  /*97c0*/  LEA.HI.X.SX32 R8, R6, R4, 0x1, P0 ;  /* 0x0000000406087211 */ /* 0x002fe400000f0eff */
[----:B------:R-:W-:Y:S02]  /*97d0*/  IADD3 R6, P0, R23, R2, RZ ;  /* 0x0000000217067210 */ /* 0x000fe40007f1e0ff */
[----:B---3--:R-:W-:Y:S01]  /*97e0*/  LEA.HI.X.SX32 R7, R22, R4, 0x1, P1 ;  /* 0x0000000416077211 */ /* 0x008fe200008f0eff */
[----:B------:R0:W-:Y:S01]  /*97f0*/  STL [R1+0xa3c], R8 ;  /* 0x000a3c0801007387 */ /* 0x0001e20000100800 */
[----:B------:R-:W-:Y:S01]  /*9800*/  IADD3 R5, P1, R5, R2, RZ ;  /* 0x0000000205057210 */ /* 0x000fe20007f3e0ff */
[----:B------:R-:W-:Y:S02]  /*9810*/  IMAD R25, R3, 0x3a, RZ ;  /* 0x0000003a03197824 */ /* 0x000fe400078e02ff */
[----:B------:R1:W-:Y:S04]  /*9820*/  STL [R1+0xa50], R6 ;  /* 0x000a500601007387 */ /* 0x0003e80000100800 */
[----:B------:R3:W-:Y:S01]  /*9830*/  STL [R1+0x764], R7 ;  /* 0x0007640701007387 */ /* 0x0007e20000100800 */
[----:B0-----:R-:W-:Y:S01]  /*9840*/  LEA.HI.X.SX32 R8, R23, R4, 0x1, P3 ;  /* 0x0000000417087211 */ /* 0x001fe200018f0eff */
[----:B-1----:R-:W-:-:S02]  /*9850*/  IMAD R6, R3, 0x1f, RZ ;  /* 0x0000001f03067824 */ /* 0x002fc400078e02ff */
[----:B------:R0:W-:Y:S01]  /*9860*/  STL [R1+0x8a8], R5 ;  /* 0x0008a80501007387 */ /* 0x0001e20000100800 */
[----:B---3--:R-:W-:-:S03]  /*9870*/  IADD3 R7, P3, R24, R2, RZ ;  /* 0x0000000218077210 */ /* 0x008fc60007f7e0ff */
        /* <DEDUP_REMOVED lines=17> */
[----:B------:R-:W-:-:S03]  /*9990*/  LEA.HI.X.SX32 R6, R6, R4, 0x1, P0 ;  /* 0x0000000406067211 */ /* 0x000fc600000f0eff */
[----:B------:R3:W-:Y:S01]  /*99a0*/  STL [R1+0x998], R7 ;  /* 0x0009980701007387 */ /* 0x0007e20000100800 */
[----:B0-----:R-:W-:Y:S01]  /*99b0*/  IMAD R5, R3, 0x88, RZ ;  /* 0x0000008803057824 */ /* 0x001fe200078e02ff */
[----:B-1----:R-:W-:Y:S02]  /*99c0*/  IADD3 R8, P0, R27, R2, RZ ;  /* 0x000000021b087210 */ /* 0x002fe40007f1e0ff */
[----:B------:R0:W-:Y:S01]  /*99d0*/  STL [R1+0xa5c], R6 ;  /* 0x000a5c0601007387 */ /* 0x0001e20000100800 */
[-C--:B---3--:R-:W-:Y:S01]  /*99e0*/  LEA.HI.X.SX32 R7, R26, R4.reuse, 0x1, P4 ;  /* 0x000000041a077211 */ /* 0x088fe200020f0eff */
[----:B------:R-:W-:Y:S02]  /*99f0*/  IMAD R29, R3, 0x64, RZ ;  /* 0x00000064031d7824 */ /* 0x000fe400078e02ff */
[----:B------:R1:W-:Y:S01]  /*9a00*/  STL [R1+0xa70], R8 ;  /* 0x000a700801007387 */ /* 0x0003e20000100800 */
[----:B------:R-:W-:-:S03]  /*9a10*/  LEA.HI.X.SX32 R9, R27, R4, 0x1, P3 ;  /* 0x000000041b097211 */ /* 0x000fc600018f0eff */
[----:B------:R3:W-:Y:S01]  /*9a20*/  STL [R1+0x7e4], R7 ;  /* 0x0007e40701007387 */ /* 0x0007e20000100800 */
[----:B0-----:R-:W-:Y:S01]  /*9a30*/  IADD3 R6, P4, R5, R2, RZ ;  /* 0x0000000205067210 */ /* 0x001fe20007f9e0ff */
[----:B------:R-:W-:-:S04]  /*9a40*/  IMAD R5, R3, 0x1b, RZ ;  /* 0x0000001b03057824 */ /* 0x000fc800078e02ff */
[----:B------:R0:W-:Y:S01]  /*9a50*/  STL [R1+0x928], R6 ;  /* 0x0009280601007387 */ /* 0x0001e20000100800 */
[----:B-1----:R-:W-:Y:S01]  /*9a60*/  IADD3 R8, P3, R29, R2, RZ ;  /* 0x000000021d087210 */ /* 0x002fe20007f7e0ff */
[----:B---3--:R-:W-:Y:S02]  /*9a70*/  IMAD R7, R3, 0x32, RZ ;  /* 0x0000003203077824 */ /* 0x008fe400078e02ff */
[----:B------:R1:W-:Y:S01]  /*9a80*/  STL [R1+0x994], R9 ;  /* 0x0009940901007387 */ /* 0x0003e20000100800 */
[----:B0-----:R-:W-:Y:S01]  /*9a90*/  LEA.HI.X.SX32 R6, R5, R4, 0x1, P0 ;  /* 0x0000000405067211 */ /* 0x001fe200000f0eff */
[----:B------:R-:W-:Y:S02]  /*9aa0*/  IMAD R5, R3, 0xf0, RZ ;  /* 0x000000f003057824 */ /* 0x000fe400078e02ff */
[----:B------:R0:W-:Y:S01]  /*9ab0*/  STL [R1+0x9b8], R8 ;  /* 0x0009b80801007387 */ /* 0x0001e20000100800 */
[----:B-1----:R-:W-:-:S03]  /*9ac0*/  IADD3 R9, P0, R7, R2, RZ ;  /* 0x0000000207097210 */ /* 0x002fc60007f1e0ff */
[----:B------:R1:W-:Y:S04]  /*9ad0*/  STL [R1+0xa6c], R6 ;  /* 0x000a6c0601007387 */ /* 0x0003e80000100800 */
[----:B------:R3:W-:Y:S01]  /*9ae0*/  STL [R1+0xa80], R9 ;  /* 0x000a800901007387 */ /* 0x0007e20000100800 */
[----:B0-----:R-:W-:Y:S01]  /*9af0*/  LEA.HI.X.SX32 R8, R29, R4, 0x1, P6 ;  /* 0x000000041d087211 */ /* 0x001fe200030f0eff */
[----:B-1----:R-:W-:Y:S01]  /*9b00*/  IMAD R6, R3, 0x5c, RZ ;  /* 0x0000005c03067824 */ /* 0x002fe200078e02ff */
[----:B---3--:R-:W-:-:S03]  /*9b10*/  IADD3 R9, P6, R5, R2, RZ ;  /* 0x0000000205097210 */ /* 0x008fc60007fde0ff */
[----:B------:R0:W-:Y:S01]  /*9b20*/  STL [R1+0x824], R8 ;  /* 0x0008240801007387 */ /* 0x0001e20000100800 */
[----:B------:R-:W-:Y:S01]  /*9b30*/  LEA.HI.X.SX32 R10, R7, R4, 0x1, P3 ;  /* 0x00000004070a7211 */ /* 0x000fe200018f0eff */
[C---:B------:R-:W-:Y:S02]  /*9b40*/  IMAD R5, R3.reuse, 0x19, RZ ;  /* 0x0000001903057824 */ /* 0x040fe400078e02ff */
[----:B------:R1:W-:Y:S01]  /*9b50*/  STL [R1+0x788], R9 ;  /* 0x0007880901007387 */ /* 0x0003e20000100800 */
[----:B0-----:R-:W-:Y:S01]  /*9b60*/  IMAD R8, R3, 0x2e, RZ ;  /* 0x0000002e03087824 */ /* 0x001fe200078e02ff */
[----:B-1----:R-:W-:Y:S02]  /*9b70*/  IADD3 R9, P3, R6, R2, RZ ;  /* 0x0000000206097210 */ /* 0x002fe40007f7e0ff */
[----:B------:R-:W-:Y:S01]  /*9b80*/  STL [R1+0x9b4], R10 ;  /* 0x0009b40a01007387 */ /* 0x000fe20000100800 */
[----:B------:R-:W-:Y:S01]  /*9b90*/  LEA.HI.X.SX32 R7, R5, R4, 0x1, P0 ;  /* 0x0000000405077211 */ /* 0x000fe200000f0eff */
[----:B------:R-:W-:-:S02]  /*9ba0*/  IMAD R5, R3, 0xd0, RZ ;  /* 0x000000d003057824 */ /* 0x000fc400078e02ff */
[----:B------:R0:W-:Y:S04]  /*9bb0*/  STL [R1+0x9d8], R9 ;  /* 0x0009d80901007387 */ /* 0x0001e80000100800 */
[----:B------:R1:W-:Y:S01]  /*9bc0*/  STL [R1+0xa7c], R7 ;  /* 0x000a7c0701007387 */ /* 0x0003e20000100800 */
[----:B0-----:R-:W-:Y:S02]  /*9bd0*/  IADD3 R9, P0, R8, R2, RZ ;  /* 0x0000000208097210 */ /* 0x001fe40007f1e0ff */
[----:B-1----:R-:W-:-:S03]  /*9be0*/  LEA.HI.X.SX32 R7, R6, R4, 0x1, P5 ;  /* 0x0000000406077211 */ /* 0x002fc600028f0eff */
[----:B------:R0:W-:Y:S01]  /*9bf0*/  STL [R1+0xa90], R9 ;  /* 0x000a900901007387 */ /* 0x0001e20000100800 */
[----:B------:R-:W-:Y:S01]  /*9c00*/  IMAD R6, R3, 0x54, RZ ;  /* 0x0000005403067824 */ /* 0x000fe200078e02ff */
[----:B------:R-:W-:Y:S02]  /*9c10*/  LEA.HI.X.SX32 R10, R8, R4, 0x1, P3 ;  /* 0x00000004080a7211 */ /* 0x000fe400018f0eff */
[----:B------:R1:W-:Y:S01]  /*9c20*/  STL [R1+0x864], R7 ;  /* 0x0008640701007387 */ /* 0x0003e20000100800 */
[----:B0-----:R-:W-:Y:S01]  /*9c30*/  IADD3 R9, P5, R5, R2, RZ ;  /* 0x0000000205097210 */ /* 0x001fe20007fbe0ff */
[----:B------:R-:W-:-:S04]  /*9c40*/  IMAD R5, R3, 0x17, RZ ;  /* 0x0000001703057824 */ /* 0x000fc800078e02ff */
[----:B------:R0:W-:Y:S01]  /*9c50*/  STL [R1+0x808], R9 ;  /* 0x0008080901007387 */ /* 0x0001e20000100800 */
[----:B-1----:R-:W-:Y:S01]  /*9c60*/  IMAD R7, R3, 0x2a, RZ ;  /* 0x0000002a03077824 */ /* 0x002fe200078e02ff */
[----:B------:R-:W-:Y:S02]  /*9c70*/  LEA.HI.X.SX32 R8, R5, R4, 0x1, P0 ;  /* 0x0000000405087211 */ /* 0x000fe400000f0eff */
[----:B------:R-:W-:Y:S01]  /*9c80*/  STL [R1+0x9d4], R10 ;  /* 0x0009d40a01007387 */ /* 0x000fe20000100800 */
[----:B0-----:R-:W-:Y:S01]  /*9c90*/  IADD3 R9, P3, R6, R2, RZ ;  /* 0x0000000206097210 */ /* 0x001fe20007f7e0ff */
[----:B------:R-:W-:-:S04]  /*9ca0*/  IMAD R5, R3, 0xb0, RZ ;  /* 0x000000b003057824 */ /* 0x000fc800078e02ff */
        /* <DEDUP_REMOVED lines=21> */
[----:B------:R-:W-:-:S03]  /*9e00*/  IMAD R6, R3, 0x44, RZ ;  /* 0x0000004403067824 */ /* 0x000fc600078e02ff */
[----:B------:R1:W-:Y:S01]  /*9e10*/  STL [R1+0x8e4], R7 ;  /* 0x0008e40701007387 */ /* 0x0003e20000100800 */
[----:B------:R-:W-:Y:S02]  /*9e20*/  LEA.HI.X.SX32 R10, R8, R4, 0x1, P3 ;  /* 0x00000004080a7211 */ /* 0x000fe400018f0eff */
[----:B0-----:R-:W-:Y:S01]  /*9e30*/  IADD3 R9, P2, R5, R2, RZ ;  /* 0x0000000205097210 */ /* 0x001fe20007f5e0ff */
[----:B-1----:R-:W-:-:S04]  /*9e40*/  IMAD R7, R3, 0x13, RZ ;  /* 0x0000001303077824 */ /* 0x002fc800078e02ff */
[----:B------:R0:W-:Y:S01]  /*9e50*/  STL [R1+0x908], R9 ;  /* 0x0009080901007387 */ /* 0x0001e20000100800 */
[----:B------:R-:W-:Y:S01]  /*9e60*/  IMAD R5, R3, 0x22, RZ ;  /* 0x0000002203057824 */ /* 0x000fe200078e02ff */
[----:B------:R-:W-:Y:S01]  /*9e70*/  LEA.HI.X.SX32 R8, R7, R4, 0x1, P0 ;  /* 0x0000000407087211 */ /* 0x000fe200000f0eff */
[----:B------:R-:W-:Y:S01]  /*9e80*/  IMAD R7, R3, 0xe0, RZ ;  /* 0x000000e003077824 */ /* 0x000fe200078e02ff */
[----:B------:R-:W-:Y:S01]  /*9e90*/  STL [R1+0xa14], R10 ;  /* 0x000a140a01007387 */ /* 0x000fe20000100800 */
[----:B0-----:R-:W-:-:S05]  /*9ea0*/  IADD3 R9, P3, R6, R2, RZ ;  /* 0x0000000206097210 */ /* 0x001fca0007f7e0ff */
[----:B------:R0:W-:Y:S04]  /*9eb0*/  STL [R1+0xa38], R9 ;  /* 0x000a380901007387 */ /* 0x0001e80000100800 */
[----:B------:R1:W-:Y:S01]  /*9ec0*/  STL [R1+0xaac], R8 ;  /* 0x000aac0801007387 */ /* 0x0003e20000100800 */
[----:B0-----:R-:W-:Y:S02]  /*9ed0*/  IADD3 R9, P0, R5, R2, RZ ;  /* 0x0000000205097210 */ /* 0x001fe40007f1e0ff */
[----:B-1----:R-:W-:Y:S01]  /*9ee0*/  LEA.HI.X.SX32 R8, R6, R4, 0x1, P4 ;  /* 0x0000000406087211 */ /* 0x002fe200020f0eff */
[----:B------:R-:W-:Y:S01]  /*9ef0*/  IMAD R6, R3, 0x78, RZ ;  /* 0x0000007803067824 */ /* 0x000fe200078e02ff */
[----:B------:R-:W-:Y:S01]  /*9f00*/  IADD3 R7, P4, R7, R2, RZ ;  /* 0x0000000207077210 */ /* 0x000fe20007f9e0ff */
[----:B------:R0:W-:Y:S01]  /*9f10*/  STL [R1+0xac0], R9 ;  /* 0x000ac00901007387 */ /* 0x0001e20000100800 */
[----:B------:R-:W-:-:S03]  /*9f20*/  LEA.HI.X.SX32 R5, R5, R4, 0x1, P3 ;  /* 0x0000000405057211 */ /* 0x000fc600018f0eff */
[----:B------:R1:W-:Y:S04]  /*9f30*/  STL [R1+0x924], R8 ;  /* 0x0009240801007387 */ /* 0x0003e80000100800 */
[----:B------:R3:W-:Y:S01]  /*9f40*/  STL [R1+0x7c8], R7 ;  /* 0x0007c80701007387 */ /* 0x0007e20000100800 */
[----:B0-----:R-:W-:Y:S01]  /*9f50*/  IADD3 R9, P3, R6, R2, RZ ;  /* 0x0000000206097210 */ /* 0x001fe20007f7e0ff */
[C---:B-1----:R-:W-:Y:S02]  /*9f60*/  IMAD R8, R3.reuse, 0x11, RZ ;  /* 0x0000001103087824 */ /* 0x042fe400078e02ff */
[----:B------:R0:W-:Y:S01]  /*9f70*/  STL [R1+0xa34], R5 ;  /* 0x000a340501007387 */ /* 0x0001e20000100800 */
[C---:B---3--:R-:W-:Y:S02]  /*9f80*/  IMAD R7, R3.reuse, 0x3c, RZ ;  /* 0x0000003c03077824 */ /* 0x048fe400078e02ff */
[-C--:B------:R-:W-:Y:S01]  /*9f90*/  LEA.HI.X.SX32 R10, R8, R4.reuse, 0x1, P0 ;  /* 0x00000004080a7211 */ /* 0x080fe200000f0eff */
[----:B------:R1:W-:Y:S01]  /*9fa0*/  STL [R1+0x968], R9 ;  /* 0x0009680901007387 */ /* 0x0003e20000100800 */
[----:B------:R-:W-:Y:S01]  /*9fb0*/  LEA.HI.X.SX32 R8, R6, R4, 0x1, P6 ;  /* 0x0000000406087211 */ /* 0x000fe200030f0eff */
[----:B------:R-:W-:-:S02]  /*9fc0*/  IMAD R6, R3, 0xa0, RZ ;  /* 0x000000a003067824 */ /* 0x000fc400078e02ff */
[----:B0-----:R-:W-:Y:S01]  /*9fd0*/  IMAD R5, R3, 0x1e, RZ ;  /* 0x0000001e03057824 */ /* 0x001fe200078e02ff */
[----:B------:R-:W-:Y:S01]  /*9fe0*/  STL [R1+0xabc], R10 ;  /* 0x000abc0a01007387 */ /* 0x000fe20000100800 */
[----:B-1----:R-:W-:-:S05]  /*9ff0*/  IADD3 R9, P0, R7, R2, RZ ;  /* 0x0000000207097210 */ /* 0x002fca0007f1e0ff */
        /* <DEDUP_REMOVED lines=13> */
[----:B---3--:R-:W-:Y:S02]  /*a0d0*/  IMAD R6, R3, 0x34, RZ ;  /* 0x0000003403067824 */ /* 0x008fe400078e02ff */
[-C--:B------:R-:W-:Y:S01]  /*a0e0*/  LEA.HI.X.SX32 R10, R8, R4.reuse, 0x1, P6 ;  /* 0x00000004080a7211 */ /* 0x080fe200030f0eff */
[----:B------:R1:W-:Y:S01]  /*a0f0*/  STL [R1+0x9a8], R9 ;  /* 0x0009a80901007387 */ /* 0x0003e20000100800 */
[----:B------:R-:W-:Y:S01]  /*a100*/  LEA.HI.X.SX32 R8, R7, R4, 0x1, P5 ;  /* 0x0000000407087211 */ /* 0x000fe200028f0eff */
[----:B0-----:R-:W-:-:S02]  /*a110*/  IMAD R5, R3, 0x1a, RZ ;  /* 0x0000001a03057824 */ /* 0x001fc400078e02ff */
[----:B------:R-:W-:Y:S01]  /*a120*/  STL [R1+0xacc], R10 ;  /* 0x000acc0a01007387 */ /* 0x000fe20000100800 */
[----:B-1----:R-:W-:Y:S01]  /*a130*/  IADD3 R9, P6, R6, R2, RZ ;  /* 0x0000000206097210 */ /* 0x002fe20007fde0ff */
        /* <DEDUP_REMOVED lines=8> */
[----:B0-----:R-:W-:Y:S01]  /*a1c0*/  IADD3 R9, P0, R7, R2, RZ ;  /* 0x0000000207097210 */ /* 0x001fe20007f1e0ff */
[----:B------:R-:W-:Y:S01]  /*a1d0*/  IMAD R7, R3, 0xd, RZ ;  /* 0x0000000d03077824 */ /* 0x000fe200078e02ff */
[----:B-1----:R-:W-:-:S03]  /*a1e0*/  LEA.HI.X.SX32 R8, R5, R4, 0x1, P6 ;  /* 0x0000000405087211 */ /* 0x002fc600030f0eff */
[----:B------:R0:W-:Y:S01]  /*a1f0*/  STL [R1+0x848], R9 ;  /* 0x0008480901007387 */ /* 0x0001e20000100800 */
[----:B------:R-:W-:Y:S01]  /*a200*/  IMAD R5, R3, 0x2c, RZ ;  /* 0x0000002c03057824 */ /* 0x000fe200078e02ff */
[----:B------:R-:W-:Y:S02]  /*a210*/  LEA.HI.X.SX32 R7, R7, R4, 0x1, P5 ;  /* 0x0000000407077211 */ /* 0x000fe400028f0eff */
[----:B------:R1:W-:Y:S01]  /*a220*/  STL [R1+0xa74], R8 ;  /* 0x000a740801007387 */ /* 0x0003e20000100800 */
[C---:B0-----:R-:W-:Y:S02]  /*a230*/  IADD3 R9, P6, R6.reuse, R2, RZ ;  /* 0x0000000206097210 */ /* 0x041fe40007fde0ff */
[----:B------:R-:W-:-:S03]  /*a240*/  LEA.HI.X.SX32 R6, R6, R4, 0x1, P1 ;  /* 0x0000000406067211 */ /* 0x000fc600008f0eff */
[----:B------:R0:W-:Y:S01]  /*a250*/  STL [R1+0x9e8], R9 ;  /* 0x0009e80901007387 */ /* 0x0001e20000100800 */
[----:B-1----:R-:W-:-:S03]  /*a260*/  IMAD R8, R3, 0x16, RZ ;  /* 0x0000001603087824 */ /* 0x002fc600078e02ff */
[----:B------:R1:W-:Y:S01]  /*a270*/  STL [R1+0xadc], R7 ;  /* 0x000adc0701007387 */ /* 0x0003e20000100800 */
[----:B0-----:R-:W-:Y:S01]  /*a280*/  IADD3 R9, P5, R5, R2, RZ ;  /* 0x0000000205097210 */ /* 0x001fe20007fbe0ff */
[----:B-1----:R-:W-:-:S04]  /*a290*/  IMAD R7, R3, 0x48, RZ ;  /* 0x0000004803077824 */ /* 0x002fc800078e02ff */
[----:B------:R0:W-:Y:S04]  /*a2a0*/  STL [R1+0xa98], R9 ;  /* 0x000a980901007387 */ /* 0x0001e80000100800 */
[----:B------:R1:W-:Y:S01]  /*a2b0*/  STL [R1+0x884], R6 ;  /* 0x0008840601007387 */ /* 0x0003e20000100800 */
[C---:B0-----:R-:W-:Y:S02]  /*a2c0*/  IADD3 R9, P1, R8.reuse, R2, RZ ;  /* 0x0000000208097210 */ /* 0x041fe40007f3e0ff */
[----:B-1----:R-:W-:Y:S01]  /*a2d0*/  LEA.HI.X.SX32 R6, R5, R4, 0x1, P6 ;  /* 0x0000000405067211 */ /* 0x002fe200030f0eff */
[----:B------:R-:W-:Y:S01]  /*a2e0*/  IMAD R5, R3, 0x24, RZ ;  /* 0x0000002403057824 */ /* 0x000fe200078e02ff */
[----:B------:R-:W-:Y:S01]  /*a2f0*/  IADD3 R10, P6, R7, R2, RZ ;  /* 0x00000002070a7210 */ /* 0x000fe20007fde0ff */
[----:B------:R0:W-:Y:S04]  /*a300*/  STL [R1+0xaf0], R9 ;  /* 0x000af00901007387 */ /* 0x0001e80000100800 */
[----:B------:R1:W-:Y:S04]  /*a310*/  STL [R1+0x9e4], R6 ;  /* 0x0009e40601007387 */ /* 0x0003e80000100800 */
[----:B------:R3:W-:Y:S01]  /*a320*/  STL [R1+0xa28], R10 ;  /* 0x000a280a01007387 */ /* 0x0007e20000100800 */
[----:B0-----:R-:W-:Y:S01]  /*a330*/  LEA.HI.X.SX32 R9, R8, R4, 0x1, P5 ;  /* 0x0000000408097211 */ /* 0x001fe200028f0eff */
[----:B------:R-:W-:-:S02]  /*a340*/  IMAD R8, R3, 0x12, RZ ;  /* 0x0000001203087824 */ /* 0x000fc400078e02ff */
[----:B-1----:R-:W-:Y:S01]  /*a350*/  IMAD R6, R3, 0xb, RZ ;  /* 0x0000000b03067824 */ /* 0x002fe200078e02ff */
[----:B---3--:R-:W-:Y:S01]  /*a360*/  IADD3 R10, P5, R5, R2, RZ ;  /* 0x00000002050a7210 */ /* 0x008fe20007fbe0ff */
[----:B------:R0:W-:Y:S04]  /*a370*/  STL [R1+0xa94], R9 ;  /* 0x000a940901007387 */ /* 0x0001e80000100800 */
[----:B------:R1:W-:Y:S01]  /*a380*/  STL [R1+0xab8], R10 ;  /* 0x000ab80a01007387 */ /* 0x0003e20000100800 */
[----:B0-----:R-:W-:Y:S01]  /*a390*/  LEA.HI.X.SX32 R9, R6, R4, 0x1, P1 ;  /* 0x0000000406097211 */ /* 0x001fe200008f0eff */
[----:B------:R-:W-:Y:S01]  /*a3a0*/  IMAD R6, R3, 0x70, RZ ;  /* 0x0000007003067824 */ /* 0x000fe200078e02ff */
[----:B-1----:R-:W-:-:S03]  /*a3b0*/  IADD3 R10, P1, R8, R2, RZ ;  /* 0x00000002080a7210 */ /* 0x002fc60007f3e0ff */
[----:B------:R0:W-:Y:S01]  /*a3c0*/  STL [R1+0xaec], R9 ;  /* 0x000aec0901007387 */ /* 0x0001e20000100800 */
[----:B------:R-:W-:-:S03]  /*a3d0*/  LEA.HI.X.SX32 R7, R7, R4, 0x1, P2 ;  /* 0x0000000407077211 */ /* 0x000fc600010f0eff */
[----:B------:R1:W-:Y:S01]  /*a3e0*/  STL [R1+0xb00], R10 ;  /* 0x000b000a01007387 */ /* 0x0003e20000100800 */
[----:B------:R-:W-:Y:S01]  /*a3f0*/  LEA.HI.X.SX32 R5, R5, R4, 0x1, P6 ;  /* 0x0000000405057211 */ /* 0x000fe200030f0eff */
[----:B0-----:R-:W-:Y:S01]  /*a400*/  IMAD R9, R3, 0x38, RZ ;  /* 0x0000003803097824 */ /* 0x001fe200078e02ff */
[-C--:B-1----:R-:W-:Y:S01]  /*a410*/  IADD3 R10, P2, R6, R2.reuse, RZ ;  /* 0x00000002060a7210 */ /* 0x082fe20007f5e0ff */
[----:B------:R0:W-:Y:S03]  /*a420*/  STL [R1+0x904], R7 ;  /* 0x0009040701007387 */ /* 0x0001e60000100800 */
[----:B------:R-:W-:Y:S01]  /*a430*/  IADD3 R11, P6, R9, R2, RZ ;  /* 0x00000002090b7210 */ /* 0x000fe20007fde0ff */
[----:B------:R1:W-:Y:S04]  /*a440*/  STL [R1+0x988], R10 ;  /* 0x0009880a01007387 */ /* 0x0003e80000100800 */
[----:B------:R3:W-:Y:S01]  /*a450*/  STL [R1+0xa24], R5 ;  /* 0x000a240501007387 */ /* 0x0007e20000100800 */
[----:B0-----:R-:W-:Y:S01]  /*a460*/  IMAD R7, R3, 0x1c, RZ ;  /* 0x0000001c03077824 */ /* 0x001fe200078e02ff */
[----:B-1----:R-:W-:-:S02]  /*a470*/  LEA.HI.X.SX32 R10, R8, R4, 0x1, P5 ;  /* 0x00000004080a7211 */ /* 0x002fc400028f0eff */
[----:B------:R0:W-:Y:S01]  /*a480*/  STL [R1+0xa68], R11 ;  /* 0x000a680b01007387 */ /* 0x0001e20000100800 */
[----:B---3--:R-:W-:-:S03]  /*a490*/  IMAD R5, R3, 0x9, RZ ;  /* 0x0000000903057824 */ /* 0x008fc600078e02ff */
[----:B------:R1:W-:Y:S01]  /*a4a0*/  STL [R1+0xab4], R10 ;  /* 0x000ab40a01007387 */ /* 0x0003e20000100800 */
[----:B------:R-:W-:Y:S01]  /*a4b0*/  IMAD R8, R3, 0xe, RZ ;  /* 0x0000000e03087824 */ /* 0x000fe200078e02ff */
[----:B0-----:R-:W-:Y:S02]  /*a4c0*/  IADD3 R11, P5, R7, R2, RZ ;  /* 0x00000002070b7210 */ /* 0x001fe40007fbe0ff */
[----:B-1----:R-:W-:-:S03]  /*a4d0*/  LEA.HI.X.SX32 R10, R5, R4, 0x1, P1 ;  /* 0x00000004050a7211 */ /* 0x002fc600008f0eff */
[----:B------:R0:W-:Y:S01]  /*a4e0*/  STL [R1+0xad8], R11 ;  /* 0x000ad80b01007387 */ /* 0x0001e20000100800 */
[----:B------:R-:W-:-:S03]  /*a4f0*/  IMAD R5, R3, 0x50, RZ ;  /* 0x0000005003057824 */ /* 0x000fc600078e02ff */
[----:B------:R1:W-:Y:S01]  /*a500*/  STL [R1+0xafc], R10 ;  /* 0x000afc0a01007387 */ /* 0x0003e20000100800 */
[----:B0-----:R-:W-:Y:S02]  /*a510*/  IADD3 R11, P1, R8, R2, RZ ;  /* 0x00000002080b7210 */ /* 0x001fe40007f3e0ff */
[----:B-1----:R-:W-:Y:S01]  /*a520*/  LEA.HI.X.SX32 R10, R6, R4, 0x1, P4 ;  /* 0x00000004060a7211 */ /* 0x002fe200020f0eff */
[----:B------:R-:W-:Y:S02]  /*a530*/  IMAD R6, R3, 0x28, RZ ;  /* 0x0000002803067824 */ /* 0x000fe400078e02ff */
[----:B------:R0:W-:Y:S01]  /*a540*/  STL [R1+0xb10], R11 ;  /* 0x000b100b01007387 */ /* 0x0001e20000100800 */
[----:B------:R-:W-:-:S03]  /*a550*/  IADD3 R12, P4, R5, R2, RZ ;  /* 0x00000002050c7210 */ /* 0x000fc60007f9e0ff */
[----:B------:R1:W-:Y:S01]  /*a560*/  STL [R1+0x7c4], R10 ;  /* 0x0007c40a01007387 */ /* 0x0003e20000100800 */
[----:B0-----:R-:W-:Y:S02]  /*a570*/  LEA.HI.X.SX32 R11, R9, R4, 0x1, P2 ;  /* 0x00000004090b7211 */ /* 0x001fe400010f0eff */
[----:B------:R-:W-:Y:S01]  /*a580*/  IADD3 R9, P2, R6, R2, RZ ;  /* 0x0000000206097210 */ /* 0x000fe20007f5e0ff */
[----:B-1----:R-:W-:Y:S01]  /*a590*/  IMAD R10, R3, 0x14, RZ ;  /* 0x00000014030a7824 */ /* 0x002fe200078e02ff */
[----:B------:R-:W-:Y:S01]  /*a5a0*/  STL [R1+0xa08], R12 ;  /* 0x000a080c01007387 */ /* 0x000fe20000100800 */
[----:B------:R-:W-:-:S03]  /*a5b0*/  LEA.HI.X.SX32 R7, R7, R4, 0x1, P6 ;  /* 0x0000000407077211 */ /* 0x000fc600030f0eff */
[----:B------:R0:W-:Y:S04]  /*a5c0*/  STL [R1+0x984], R11 ;  /* 0x0009840b01007387 */ /* 0x0001e80000100800 */
[----:B------:R1:W-:Y:S01]  /*a5d0*/  STL [R1+0xaa8], R9 ;  /* 0x000aa80901007387 */ /* 0x0003e20000100800 */
[----:B------:R-:W-:Y:S01]  /*a5e0*/  LEA.HI.X.SX32 R8, R8, R4, 0x1, P5 ;  /* 0x0000000408087211 */ /* 0x000fe200028f0eff */
[----:B0-----:R-:W-:Y:S01]  /*a5f0*/  IMAD R11, R3, 0xa, RZ ;  /* 0x0000000a030b7824 */ /* 0x001fe200078e02ff */
[-C--:B-1----:R-:W-:Y:S01]  /*a600*/  IADD3 R9, P6, R10, R2.reuse, RZ ;  /* 0x000000020a097210 */ /* 0x082fe20007fde0ff */
[----:B------:R0:W-:Y:S03]  /*a610*/  STL [R1+0xa64], R7 ;  /* 0x000a640701007387 */ /* 0x0001e60000100800 */
[----:B------:R-:W-:Y:S01]  /*a620*/  IADD3 R12, P5, R11, R2, RZ ;  /* 0x000000020b0c7210 */ /* 0x000fe20007fbe0ff */
[----:B------:R1:W-:Y:S01]  /*a630*/  STL [R1+0xaf8], R9 ;  /* 0x000af80901007387 */ /* 0x0003e20000100800 */
[----:B0-----:R-:W-:-:S03]  /*a640*/  IMAD R7, R3, 0x7, RZ ;  /* 0x0000000703077824 */ /* 0x001fc600078e02ff */
[----:B------:R0:W-:Y:S01]  /*a650*/  STL [R1+0xad4], R8 ;  /* 0x000ad40801007387 */ /* 0x0001e20000100800 */
[----:B-1----:R-:W-:Y:S01]  /*a660*/  IMAD R9, R3, 0x60, RZ ;  /* 0x0000006003097824 */ /* 0x002fe200078e02ff */
[----:B------:R-:W-:Y:S02]  /*a670*/  LEA.HI.X.SX32 R7, R7, R4, 0x1, P1 ;  /* 0x0000000407077211 */ /* 0x000fe400008f0eff */
[----:B------:R1:W-:Y:S01]  /*a680*/  STL [R1+0xb20], R12 ;  /* 0x000b200c01007387 */ /* 0x0003e20000100800 */
[----:B0-----:R-:W-:-:S03]  /*a690*/  IMAD R8, R3, 0x30, RZ ;  /* 0x0000003003087824 */ /* 0x001fc600078e02ff */
[----:B------:R0:W-:Y:S01]  /*a6a0*/  STL [R1+0xb0c], R7 ;  /* 0x000b0c0701007387 */ /* 0x0001e20000100800 */
[----:B-1----:R-:W-:-:S05]  /*a6b0*/  IADD3 R12, P1, R9, R2, RZ ;  /* 0x00000002090c7210 */ /* 0x002fca0007f3e0ff */
[----:B------:R1:W-:Y:S01]  /*a6c0*/  STL [R1+0x9c8], R12 ;  /* 0x0009c80c01007387 */ /* 0x0003e20000100800 */
[-C--:B0-----:R-:W-:Y:S01]  /*a6d0*/  LEA.HI.X.SX32 R7, R5, R4.reuse, 0x1, P3 ;  /* 0x0000000405077211 */ /* 0x081fe200018f0eff */
[----:B------:R-:W-:Y:S01]  /*a6e0*/  IMAD R5, R3, 0x18, RZ ;  /* 0x0000001803057824 */ /* 0x000fe200078e02ff */
[----:B------:R-:W-:-:S03]  /*a6f0*/  LEA.HI.X.SX32 R6, R6, R4, 0x1, P4 ;  /* 0x0000000406067211 */ /* 0x000fc600020f0eff */
[----:B------:R0:W-:Y:S01]  /*a700*/  STL [R1+0x8c4], R7 ;  /* 0x0008c40701007387 */ /* 0x0001e20000100800 */
[-C--:B-1----:R-:W-:Y:S02]  /*a710*/  IADD3 R12, P3, R8, R2.reuse, RZ ;  /* 0x00000002080c7210 */ /* 0x082fe40007f7e0ff */
[----:B------:R-:W-:-:S03]  /*a720*/  IADD3 R13, P4, R5, R2, RZ ;  /* 0x00000002050d7210 */ /* 0x000fc60007f9e0ff */
[----:B------:R1:W-:Y:S01]  /*a730*/  STL [R1+0xa88], R12 ;  /* 0x000a880c01007387 */ /* 0x0003e20000100800 */
[----:B0-----:R-:W-:-:S03]  /*a740*/  IMAD R7, R3, 0xc, RZ ;  /* 0x0000000c03077824 */ /* 0x001fc600078e02ff */
[----:B------:R0:W-:Y:S01]  /*a750*/  STL [R1+0xa04], R6 ;  /* 0x000a040601007387 */ /* 0x0001e20000100800 */
[----:B-1----:R-:W-:-:S03]  /*a760*/  LEA.HI.X.SX32 R12, R10, R4, 0x1, P2 ;  /* 0x000000040a0c7211 */ /* 0x002fc600010f0eff */
[----:B------:R-:W-:Y:S01]  /*a770*/  STL [R1+0xae8], R13 ;  /* 0x000ae80d01007387 */ /* 0x000fe20000100800 */
[----:B------:R-:W-:Y:S01]  /*a780*/  IADD3 R14, P2, R7, R2, RZ ;  /* 0x00000002070e7210 */ /* 0x000fe20007f5e0ff */
[C---:B------:R-:W-:Y:S02]  /*a790*/  IMAD R10, R3.reuse, 0x5, RZ ;  /* 0x00000005030a7824 */ /* 0x040fe400078e02ff */
[----:B0-----:R-:W-:Y:S01]  /*a7a0*/  IMAD R6, R3, 0x6, RZ ;  /* 0x0000000603067824 */ /* 0x001fe200078e02ff */
[----:B------:R0:W-:Y:S04]  /*a7b0*/  STL [R1+0xaa4], R12 ;  /* 0x000aa40c01007387 */ /* 0x0001e80000100800 */
[----:B------:R-:W-:Y:S01]  /*a7c0*/  STL [R1+0xb18], R14 ;  /* 0x000b180e01007387 */ /* 0x000fe20000100800 */
[----:B0-----:R-:W-:-:S02]  /*a7d0*/  LEA.HI.X.SX32 R12, R11, R4, 0x1, P6 ;  /* 0x000000040b0c7211 */ /* 0x001fc400030f0eff */
[----:B------:R-:W-:Y:S02]  /*a7e0*/  IADD3 R13, P6, R6, R2, RZ ;  /* 0x00000002060d7210 */ /* 0x000fe40007fde0ff */
[-C--:B------:R-:W-:Y:S01]  /*a7f0*/  LEA.HI.X.SX32 R11, R10, R4.reuse, 0x1, P5 ;  /* 0x000000040a0b7211 */ /* 0x080fe200028f0eff */
[----:B------:R0:W-:Y:S01]  /*a800*/  STL [R1+0xaf4], R12 ;  /* 0x000af40c01007387 */ /* 0x0001e20000100800 */
[----:B------:R-:W-:-:S03]  /*a810*/  LEA.HI.X.SX32 R10, R9, R4, 0x1, P0 ;  /* 0x00000004090a7211 */ /* 0x000fc600000f0eff */
[----:B------:R-:W-:Y:S01]  /*a820*/  STL [R1+0xb30], R13 ;  /* 0x000b300d01007387 */ /* 0x000fe20000100800 */
[----:B0-----:R-:W-:-:S03]  /*a830*/  LEA R12, P5, R3, R2, 0x7 ;  /* 0x00000002030c7211 */ /* 0x001fc600078a38ff */
[----:B------:R0:W-:Y:S01]  /*a840*/  STL [R1+0xb1c], R11 ;  /* 0x000b1c0b01007387 */ /* 0x0001e20000100800 */
[----:B------:R-:W-:-:S03]  /*a850*/  LEA.HI.X.SX32 R9, R8, R4, 0x1, P1 ;  /* 0x0000000408097211 */ /* 0x000fc600008f0eff */
[----:B------:R-:W-:Y:S01]  /*a860*/  STL [R1+0x948], R12 ;  /* 0x0009480c01007387 */ /* 0x000fe20000100800 */
[----:B------:R-:W-:-:S03]  /*a870*/  LEA.HI.X.SX32 R8, R5, R4, 0x1, P3 ;  /* 0x0000000405087211 */ /* 0x000fc600018f0eff */
[----:B------:R1:W-:Y:S01]  /*a880*/  STL [R1+0x844], R10 ;  /* 0x0008440a01007387 */ /* 0x0003e20000100800 */
[----:B0-----:R-:W-:-:S05]  /*a890*/  LEA R11, P0, R3, R2, 0x6 ;  /* 0x00000002030b7211 */ /* 0x001fca00078030ff */
[----:B------:R-:W-:Y:S01]  /*a8a0*/  STL [R1+0xa48], R11 ;  /* 0x000a480b01007387 */ /* 0x000fe20000100800 */
[----:B-1----:R-:W-:-:S03]  /*a8b0*/  LEA R10, P1, R3, R2, 0x5 ;  /* 0x00000002030a7211 */ /* 0x002fc600078228ff */
[----:B------:R0:W-:Y:S04]  /*a8c0*/  STL [R1+0x9c4], R9 ;  /* 0x0009c40901007387 */ /* 0x0001e80000100800 */
[----:B------:R-:W-:Y:S04]  /*a8d0*/  STL [R1+0xac8], R10 ;  /* 0x000ac80a01007387 */ /* 0x000fe80000100800 */
[----:B------:R1:W-:Y:S01]  /*a8e0*/  STL [R1+0xa84], R8 ;  /* 0x000a840801007387 */ /* 0x0003e20000100800 */
[C---:B0-----:R-:W-:Y:S01]  /*a8f0*/  LEA R9, P3, R3.reuse, R2, 0x4 ;  /* 0x0000000203097211 */ /* 0x041fe200078620ff */
[----:B------:R-:W-:-:S04]  /*a900*/  IMAD.SHL.U32 R5, R3, 0x2, RZ ;  /* 0x0000000203057824 */ /* 0x000fc800078e00ff */
[----:B------:R0:W-:Y:S01]  /*a910*/  STL [R1+0xb08], R9 ;  /* 0x000b080901007387 */ /* 0x0001e20000100800 */
[----:B-1----:R-:W-:Y:S01]  /*a920*/  LEA.HI.X.SX32 R8, R7, R4, 0x1, P4 ;  /* 0x0000000407087211 */ /* 0x002fe200020f0eff */
[----:B------:R-:W-:-:S04]  /*a930*/  IMAD R7, R3, 0x3, RZ ;  /* 0x0000000303077824 */ /* 0x000fc800078e02ff */
[----:B------:R1:W-:Y:S01]  /*a940*/  STL [R1+0xae4], R8 ;  /* 0x000ae40801007387 */ /* 0x0003e20000100800 */
[----:B0-----:R-:W-:-:S05]  /*a950*/  LEA R9, P4, R3, R2, 0x3 ;  /* 0x0000000203097211 */ /* 0x001fca00078818ff */
[----:B------:R0:W-:Y:S01]  /*a960*/  STL [R1+0xb28], R9 ;  /* 0x000b280901007387 */ /* 0x0001e20000100800 */
[----:B-1----:R-:W-:Y:S01]  /*a970*/  LEA.HI.X.SX32 R8, R6, R4, 0x1, P2 ;  /* 0x0000000406087211 */ /* 0x002fe200010f0eff */
[----:B------:R-:W-:-:S04]  /*a980*/  IMAD.SHL.U32 R6, R3, 0x40, RZ ;  /* 0x0000004003067824 */ /* 0x000fc800078e00ff */
[----:B------:R1:W-:Y:S01]  /*a990*/  STL [R1+0xb14], R8 ;  /* 0x000b140801007387 */ /* 0x0003e20000100800 */
[----:B0-----:R-:W-:Y:S02]  /*a9a0*/  IADD3 R9, P2, R5, R2, RZ ;  /* 0x0000000205097210 */ /* 0x001fe40007f5e0ff */
[----:B------:R-:W-:-:S03]  /*a9b0*/  LEA.HI.X.SX32 R6, R6, R4, 0x1, P5 ;  /* 0x0000000406067211 */ /* 0x000fc600028f0eff */
[----:B------:R0:W-:Y:S01]  /*a9c0*/  STL [R1+0xb40], R9 ;  /* 0x000b400901007387 */ /* 0x0001e20000100800 */
[----:B-1----:R-:W-:Y:S02]  /*a9d0*/  LEA.HI.X.SX32 R8, R7, R4, 0x1, P6 ;  /* 0x0000000407087211 */ /* 0x002fe400030f0eff */
[C---:B------:R-:W-:Y:S02]  /*a9e0*/  LEA R7, P6, R3.reuse, R2, 0x2 ;  /* 0x0000000203077211 */ /* 0x040fe400078c10ff */
[----:B------:R1:W5:Y:S01]  /*a9f0*/  LDL.LU R2, [R1+0xd70] ;  /* 0x000d700001027983 */ /* 0x0003620000300800 */
[----:B0-----:R-:W-:-:S03]  /*aa00*/  IMAD.SHL.U32 R9, R3, 0x20, RZ ;  /* 0x0000002003097824 */ /* 0x001fc600078e00ff */
[----:B------:R0:W-:Y:S04]  /*aa10*/  STL [R1+0xb2c], R8 ;  /* 0x000b2c0801007387 */ /* 0x0001e80000100800 */
[----:B------:R3:W-:Y:S01]  /*aa20*/  STL [R1+0xb38], R7 ;  /* 0x000b380701007387 */ /* 0x0007e20000100800 */
[----:B------:R-:W-:-:S03]  /*aa30*/  LEA.HI.X.SX32 R10, R9, R4, 0x1, P0 ;  /* 0x00000004090a7211 */ /* 0x000fc600000f0eff */
[----:B------:R4:W-:Y:S01]  /*aa40*/  STL [R1+0x944], R6 ;  /* 0x0009440601007387 */ /* 0x0009e20000100800 */
[C---:B0-----:R-:W-:Y:S02]  /*aa50*/  IMAD.SHL.U32 R8, R3.reuse, 0x10, RZ ;  /* 0x0000001003087824 */ /* 0x041fe400078e00ff */
[----:B---3--:R-:W-:-:S03]  /*aa60*/  IMAD.SHL.U32 R7, R3, 0x8, RZ ;  /* 0x0000000803077824 */ /* 0x008fc600078e00ff */
[-C--:B------:R-:W-:Y:S01]  /*aa70*/  LEA.HI.X.SX32 R9, R8, R4.reuse, 0x1, P1 ;  /* 0x0000000408097211 */ /* 0x080fe200008f0eff */
[----:B----4-:R-:W-:Y:S01]  /*aa80*/  IMAD.SHL.U32 R6, R3, 0x4, RZ ;  /* 0x0000000403067824 */ /* 0x010fe200078e00ff */
[-C--:B------:R-:W-:Y:S01]  /*aa90*/  LEA.HI.X.SX32 R8, R7, R4.reuse, 0x1, P3 ;  /* 0x0000000407087211 */ /* 0x080fe200018f0eff */
[----:B------:R-:W-:Y:S03]  /*aaa0*/  STL [R1+0xa44], R10 ;  /* 0x000a440a01007387 */ /* 0x000fe60000100800 */
[-C--:B------:R-:W-:Y:S02]  /*aab0*/  LEA.HI.X.SX32 R7, R6, R4.reuse, 0x1, P4 ;  /* 0x0000000406077211 */ /* 0x080fe400020f0eff */
[-C--:B------:R-:W-:Y:S01]  /*aac0*/  LEA.HI.X.SX32 R6, R3, R4.reuse, 0x1, P2 ;  /* 0x0000000403067211 */ /* 0x080fe200010f0eff */
[----:B------:R-:W-:Y:S01]  /*aad0*/  STL [R1+0xac4], R9 ;  /* 0x000ac40901007387 */ /* 0x000fe20000100800 */
[----:B------:R-:W-:-:S03]  /*aae0*/  LEA.HI.X.SX32 R3, R5, R4, 0x1, P6 ;  /* 0x0000000405037211 */ /* 0x000fc600030f0eff */
[----:B------:R-:W-:Y:S04]  /*aaf0*/  STL [R1+0xb04], R8 ;  /* 0x000b040801007387 */ /* 0x000fe80000100800 */
[----:B------:R-:W-:Y:S04]  /*ab00*/  STL [R1+0xb24], R7 ;  /* 0x000b240701007387 */ /* 0x000fe80000100800 */
[----:B------:R-:W-:Y:S04]  /*ab10*/  STL [R1+0xb3c], R6 ;  /* 0x000b3c0601007387 */ /* 0x000fe80000100800 */
[----:B------:R-:W-:Y:S04]  /*ab20*/  STL [R1+0x480], RZ ;  /* 0x000480ff01007387 */ /* 0x000fe80000100800 */
[----:B------:R0:W-:Y:S04]  /*ab30*/  STL [R1+0xb34], R3 ;  /* 0x000b340301007387 */ /* 0x0001e80000100800 */
[----:B------:R1:W-:Y:S04]  /*ab40*/  STL [R1+0x484], RZ ;  /* 0x000484ff01007387 */ /* 0x0003e80000100800 */
[----:B------:R1:W-:Y:S04]  /*ab50*/  STL [R1+0x488], RZ ;  /* 0x000488ff01007387 */ /* 0x0003e80000100800 */
[----:B------:R1:W-:Y:S04]  /*ab60*/  STL [R1+0x48c], RZ ;  /* 0x00048cff01007387 */ /* 0x0003e80000100800 */
[----:B------:R-:W3:Y:S04]  /*ab70*/  LDL R5, [R1+0x730] ;  /* 0x0007300001057983 */ /* 0x000ee80000100800 */
[----:B------:R-:W4:Y:S04]  /*ab80*/  S2R R4, SR_TID.X ;  /* 0x0000000000047919 */ /* 0x000f280000002100 */
[----:B------:R1:W-:Y:S04]  /*ab90*/  STL [R1+0x270], RZ ;  /* 0x000270ff01007387 */ /* 0x0003e80000100800 */
[----:B------:R1:W-:Y:S04]  /*aba0*/  STL [R1+0x274], RZ ;  /* 0x000274ff01007387 */ /* 0x0003e80000100800 */
[----:B------:R1:W-:Y:S04]  /*abb0*/  STL [R1+0x278], RZ ;  /* 0x000278ff01007387 */ /* 0x0003e80000100800 */
[----:B------:R1:W-:Y:S04]  /*abc0*/  STL [R1+0x27c], RZ ;  /* 0x00027cff01007387 */ /* 0x0003e80000100800 */
[----:B------:R1:W-:Y:S04]  /*abd0*/  STL [R1+0x40], RZ ;  /* 0x000040ff01007387 */ /* 0x0003e80000100800 */
[----:B------:R1:W-:Y:S01]  /*abe0*/  STL [R1+0x44], RZ ;  /* 0x000044ff01007387 */ /* 0x0003e20000100800 */
[----:B----4-:R-:W-:-:S03]  /*abf0*/  LOP3.LUT R4, R4, 0x1ff, RZ, 0xc0, !PT ;  /* 0x000001ff04047812 */ /* 0x010fc600078ec0ff */
[----:B------:R1:W-:Y:S04]  /*ac00*/  STL [R1+0x48], RZ ;  /* 0x000048ff01007387 */ /* 0x0003e80000100800 */
[----:B------:R1:W-:Y:S04]  /*ac10*/  STL [R1+0x4c], RZ ;  /* 0x00004cff01007387 */ /* 0x0003e80000100800 */
[----:B------:R1:W-:Y:S01]  /*ac20*/  STL [R1+0x260], RZ ;  /* 0x000260ff01007387 */ /* 0x0003e20000100800 */
[----:B------:R-:W-:-:S03]  /*ac30*/  IMAD.SHL.U32 R4, R4, 0x2, RZ ;  /* 0x0000000204047824 */ /* 0x000fc600078e00ff */
[----:B------:R1:W-:Y:S04]  /*ac40*/  STL [R1+0x264], RZ ;  /* 0x000264ff01007387 */ /* 0x0003e80000100800 */
[----:B------:R1:W-:Y:S04]  /*ac50*/  STL [R1+0x268], RZ ;  /* 0x000268ff01007387 */ /* 0x0003e80000100800 */
[----:B------:R1:W-:Y:S04]  /*ac60*/  STL [R1+0x26c], RZ ;  /* 0x00026cff01007387 */ /* 0x0003e80000100800 */
[----:B------:R1:W-:Y:S04]  /*ac70*/  STL [R1+0x250], RZ ;  /* 0x000250ff01007387 */ /* 0x0003e80000100800 */
[----:B------:R1:W-:Y:S01]  /*ac80*/  STL [R1+0x254], RZ ;  /* 0x000254ff01007387 */ /* 0x0003e20000100800 */
[----:B0-----:R-:W-:-:S03]  /*ac90*/  LOP3.LUT R3, R4, 0x30, RZ, 0x3c, !PT ;  /* 0x0000003004037812 */ /* 0x001fc600078e3cff */
[----:B------:R1:W-:Y:S01]  /*aca0*/  STL [R1+0x258], RZ ;  /* 0x000258ff01007387 */ /* 0x0003e20000100800 */
[----:B------:R-:W-:-:S03]  /*acb0*/  LOP3.LUT R3, R4, 0x60, RZ, 0x3c, !PT ;  /* 0x0000006004037812 */ /* 0x000fc600078e3cff */
        /* <DEDUP_REMOVED lines=9> */
[----:B------:R-:W-:-:S02]  /*ad50*/  ULDC UR4, c[0x0][0x18c] ;  /* 0x0000630000047ab9 */ /* 0x000fc40000000800 */
[----:B------:R-:W-:Y:S01]  /*ad60*/  USHF.L.U32 UR4, UR4, 0x7, URZ ;  /* 0x0000000704047899 */ /* 0x000fe2000800063f */
[C---:B------:R-:W-:Y:S02]  /*ad70*/  LOP3.LUT R6, R4.reuse, 0x10, RZ, 0x3c, !PT ;  /* 0x0000001004067812 */ /* 0x040fe400078e3cff */
[C---:B------:R-:W-:Y:S01]  /*ad80*/  LOP3.LUT R7, R4.reuse, 0x20, RZ, 0x3c, !PT ;  /* 0x0000002004077812 */ /* 0x040fe200078e3cff */
[----:B------:R-:W-:Y:S01]  /*ad90*/  USHF.R.S32.HI UR5, URZ, 0x1f, UR4 ;  /* 0x0000001f3f057899 */ /* 0x000fe20008011404 */
[C---:B------:R-:W-:Y:S02]  /*ada0*/  LOP3.LUT R6, R4.reuse, 0x40, RZ, 0x3c, !PT ;  /* 0x0000004004067812 */ /* 0x040fe400078e3cff */
[C---:B------:R-:W-:Y:S02]  /*adb0*/  LOP3.LUT R7, R4.reuse, 0x50, RZ, 0x3c, !PT ;  /* 0x0000005004077812 */ /* 0x040fe400078e3cff */
[----:B------:R-:W-:Y:S02]  /*adc0*/  LOP3.LUT R6, R4, 0x70, RZ, 0x3c, !PT ;  /* 0x0000007004067812 */ /* 0x000fe400078e3cff */
[----:B--2---:R-:W-:Y:S01]  /*add0*/  LOP3.LUT R4, R28, 0x40, RZ, 0x3c, !PT ;  /* 0x000000401c047812 */ /* 0x004fe200078e3cff */
[----:B------:R-:W-:-:S02]  /*ade0*/  USHF.L.U32 UR8, UR4, 0x1, URZ ;  /* 0x0000000104087899 */ /* 0x000fc4000800063f */
[----:B------:R-:W-:Y:S01]  /*adf0*/  USHF.L.U64.HI UR5, UR4, 0x1, UR5 ;  /* 0x0000000104057899 */ /* 0x000fe20008010205 */
[----:B---3--:R-:W-:-:S05]  /*ae00*/  LOP3.LUT R3, R5, 0x40, RZ, 0x3c, !PT ;  /* 0x0000004005037812 */ /* 0x008fca00078e3cff */
[----:B------:R1:W-:Y:S04]  /*ae10*/  STL [R1+0xd4c], R3 ;  /* 0x000d4c0301007387 */ /* 0x0003e80000100800 */
.L_x_2:
[----:B-----5:R-:W2:Y:S01]  /*ae20*/  LDL R5, [R1+0x740] ;  /* 0x0007400001057983 */ /* 0x020ea20000100800 */
[----:B-1----:R-:W-:-:S03]  /*ae30*/  IMAD.MOV.U32 R3, RZ, RZ, c[0x0][0x180] ;  /* 0x00006000ff037624 */ /* 0x002fc600078e00ff */
[----:B0-2---:R0:W-:Y:S04]  /*ae40*/  STL [R1+0x2fa0], R5 ;  /* 0x002fa00501007387 */ /* 0x0051e80000100800 */
[----:B------:R-:W2:Y:S04]  /*ae50*/  LDL R4, [R1+0x744] ;  /* 0x0007440001047983 */ /* 0x000ea80000100800 */
[----:B0-----:R-:W3:Y:S04]  /*ae60*/  LDL R5, [R1+0x748] ;  /* 0x0007480001057983 */ /* 0x001ee80000100800 */
[----:B------:R-:W-:Y:S04]  /*ae70*/  STL [R1+0x2f40], R27 ;  /* 0x002f401b01007387 */ /* 0x000fe80000100800 */
        /* <DEDUP_REMOVED lines=8> */
[----:B------:R0:W-:Y:S04]  /*af00*/  STL [R1+0x2f9c], R27 ;  /* 0x002f9c1b01007387 */ /* 0x0001e80000100800 */
        /* <DEDUP_REMOVED lines=86> */
[----:B-----5:R-:W-:Y:S04]  /*b470*/  STL [R1+0x2cf8], R2 ;  /* 0x002cf80201007387 */ /* 0x020fe80000100800 */
        /* <DEDUP_REMOVED lines=8> */
[----:B------:R-:W-:Y:S01]  /*b500*/  STL [R1+0x2da0], R2 ;  /* 0x002da00201007387 */ /* 0x000fe20000100800 */
[----:B---3--:R-:W-:-:S03]  /*b510*/  IMAD R3, R5, -0x80, R3 ;  /* 0xffffff8005037824 */ /* 0x008fc600078e0203 */
[----:B------:R-:W-:Y:S04]  /*b520*/  STL [R1+0xf00], R0 ;  /* 0x000f000001007387 */ /* 0x000fe80000100800 */
[----:B------:R-:W-:Y:S04]  /*b530*/  STL [R1+0x2d7c], R0 ;  /* 0x002d7c0001007387 */ /* 0x000fe80000100800 */
[----:B------:R-:W-:Y:S04]  /*b540*/  STL [R1+0x2e1c], R0 ;  /* 0x002e1c0001007387 */ /* 0x000fe80000100800 */
[----:B------:R-:W-:Y:S04]  /*b550*/  STL [R1+0x2e20], R0 ;  /* 0x002e200001007387 */ /* 0x000fe80000100800 */
[----:B------:R-:W2:Y:S01]  /*b560*/  LDL.LU R5, [R1+0x2fa0] ;  /* 0x002fa00001057983 */ /* 0x000ea20000300800 */
[----:B------:R-:W-:-:S02]  /*b570*/  ISETP.GT.AND P0, PT, R3, RZ, PT ;  /* 0x000000ff0300720c */ /* 0x000fc40003f04270 */
[----:B0-----:R-:W-:-:S11]  /*b580*/  PRMT R27, RZ, 0x7610, R27 ;  /* 0x00007610ff1b7816 */ /* 0x001fd6000000001b */
[----:B--2---:R-:W2:Y:S01]  /*b590*/  @P0 LDG.E.U16 R27, [R4.64] ;  /* 0x00000006041b0981 */ /* 0x004ea2000c1e1500 */
[----:B------:R-:W-:-:S03]  /*b5a0*/  ISETP.GT.AND P2, PT, R3, 0x1, PT ;  /* 0x000000010300780c */ /* 0x000fc60003f44270 */
[----:B--2---:R0:W-:Y:S04]  /*b5b0*/  STL [R1+0x10], R27 ;  /* 0x0000101b01007387 */ /* 0x0041e80000100800 */
[----:B0-----:R-:W2:Y:S04]  /*b5c0*/  LDL.LU R27, [R1+0x2f9c] ;  /* 0x002f9c00011b7983 */ /* 0x001ea80000300800 */
[----:B------:R-:W3:Y:S04]  /*b5d0*/  LDL R4, [R1+0xb3c] ;  /* 0x000b3c0001047983 */ /* 0x000ee80000100800 */
[----:B------:R-:W3:Y:S01]  /*b5e0*/  LDL R5, [R1+0xb40] ;  /* 0x000b400001057983 */ /* 0x000ee20000100800 */
[----:B------:R-:W-:-:S02]  /*b5f0*/  PRMT R23, RZ, 0x7610, R23 ;  /* 0x00007610ff177816 */ /* 0x000fc40000000017 */
[----:B---3--:R-:W-:-:S04]  /*b600*/  @P2 LOP3.LUT R5, R5, R4, RZ, 0x3c, !PT ;  /* 0x0000000405052212 */ /* 0x008fc800078e3cff */
[----:B------:R-:W-:-:S04]  /*b610*/  @P2 LOP3.LUT R4, R5, R4, RZ, 0x3c, !PT ;  /* 0x0000000405042212 */ /* 0x000fc800078e3cff */
[----:B------:R-:W-:-:S05]  /*b620*/  @P2 LOP3.LUT R5, R5, R4, RZ, 0x3c, !PT ;  /* 0x0000000405052212 */ /* 0x000fca00078e3cff */
[----:B------:R-:W3:Y:S01]  /*b630*/  @P2 LDG.E.U16 R23, [R4.64] ;  /* 0x0000000604172981 */ /* 0x000ee2000c1e1500 */
[----:B------:R-:W-:-:S03]  /*b640*/  ISETP.GT.AND P3, PT, R3, 0x2, PT ;  /* 0x000000020300780c */ /* 0x000fc60003f64270 */
[----:B---3--:R0:W-:Y:S04]  /*b650*/  STL [R1+0x20], R23 ;  /* 0x0000201701007387 */ /* 0x0081e80000100800 */
[----:B0-----:R-:W3:Y:S04]  /*b660*/  LDL.LU R23, [R1+0x2f98] ;  /* 0x002f980001177983 */ /* 0x001ee80000300800 */
[----:B------:R-:W4:Y:S04]  /*b670*/  LDL R4, [R1+0xb34] ;  /* 0x000b340001047983 */ /* 0x000f280000100800 */
[----:B------:R-:W4:Y:S01]  /*b680*/  LDL R5, [R1+0xb38] ;  /* 0x000b380001057983 */ /* 0x000f220000100800 */
[----:B------:R-:W-:-:S02]  /*b690*/  PRMT R25, RZ, 0x7610, R25 ;  /* 0x00007610ff197816 */ /* 0x000fc40000000019 */
[----:B----4-:R-:W-:-:S04]  /*b6a0*/  @P3 LOP3.LUT R5, R5, R4, RZ, 0x3c, !PT ;  /* 0x0000000405053212 */ /* 0x010fc800078e3cff */
[----:B------:R-:W-:-:S04]  /*b6b0*/  @P3 LOP3.LUT R4, R5, R4, RZ, 0x3c, !PT ;  /* 0x0000000405043212 */ /* 0x000fc800078e3cff */
[----:B------:R-:W-:-:S05]  /*b6c0*/  @P3 LOP3.LUT R5, R5, R4, RZ, 0x3c, !PT ;  /* 0x0000000405053212 */ /* 0x000fca00078e3cff */
[----:B------:R-:W4:Y:S01]  /*b6d0*/  @P3 LDG.E.U16 R25, [R4.64] ;  /* 0x0000000604193981 */ /* 0x000f22000c1e1500 */
[----:B------:R-:W-:-:S03]  /*b6e0*/  ISETP.GT.AND P4, PT, R3, 0x3, PT ;  /* 0x000000030300780c */ /* 0x000fc60003f84270 */
[----:B----4-:R0:W-:Y:S04]  /*b6f0*/  STL [R1+0x200], R25 ;  /* 0x0002001901007387 */ /* 0x0101e80000100800 */
[----:B0-----:R-:W4:Y:S04]  /*b700*/  LDL.LU R25, [R1+0x2f94] ;  /* 0x002f940001197983 */ /* 0x001f280000300800 */
[----:B------:R-:W3:Y:S04]  /*b710*/  LDL R4, [R1+0xb2c] ;  /* 0x000b2c0001047983 */ /* 0x000ee80000100800 */
[----:B------:R-:W3:Y:S01]  /*b720*/  LDL R5, [R1+0xb30] ;  /* 0x000b300001057983 */ /* 0x000ee20000100800 */
[----:B--2---:R-:W-:-:S02]  /*b730*/  PRMT R27, RZ, 0x7610, R27 ;  /* 0x00007610ff1b7816 */ /* 0x004fc4000000001b */
[----:B---3--:R-:W-:-:S04]  /*b740*/  @P4 LOP3.LUT R5, R5, R4, RZ, 0x3c, !PT ;  /* 0x0000000405054212 */ /* 0x008fc800078e3cff */
[----:B------:R-:W-:-:S04]  /*b750*/  @P4 LOP3.LUT R4, R5, R4, RZ, 0x3c, !PT ;  /* 0x0000000405044212 */ /* 0x000fc800078e3cff */
[----:B------:R-:W-:-:S05]  /*b760*/  @P4 LOP3.LUT R5, R5, R4, RZ, 0x3c, !PT ;  /* 0x0000000405054212 */ /* 0x000fca00078e3cff */
[----:B------:R-:W2:Y:S01]  /*b770*/  @P4 LDG.E.U16 R27, [R4.64] ;  /* 0x00000006041b4981 */ /* 0x000ea2000c1e1500 */
[----:B------:R-:W-:-:S03]  /*b780*/  ISETP.GT.AND P1, PT, R3, 0x4, PT ;  /* 0x000000040300780c */ /* 0x000fc60003f24270 */
[----:B--2---:R0:W-:Y:S04]  /*b790*/  STL [R1+0x354], R27 ;  /* 0x0003541b01007387 */ /* 0x0041e80000100800 */
[----:B0-----:R-:W2:Y:S04]  /*b7a0*/  LDL.LU R27, [R1+0x2f90] ;  /* 0x002f9000011b7983 */ /* 0x001ea80000300800 */
[----:B------:R-:W3:Y:S04]  /*b7b0*/  LDL R4, [R1+0xb24] ;  /* 0x000b240001047983 */ /* 0x000ee80000100800 */
[----:B------:R-:W3:Y:S01]  /*b7c0*/  LDL R5, [R1+0xb28] ;  /* 0x000b280001057983 */ /* 0x000ee20000100800 */
[----:B----4-:R-:W-:-:S02]  /*b7d0*/  PRMT R25, RZ, 0x7610, R25 ;  /* 0x00007610ff197816 */ /* 0x010fc40000000019 */
        /* <DEDUP_REMOVED lines=9> */
[----:B--2---:R-:W-:-:S02]  /*b870*/  PRMT R27, RZ, 0x7610, R27 ;  /* 0x00007610ff1b7816 */ /* 0x004fc4000000001b */
[----:B----4-:R-:W-:-:S04]  /*b880*/  @P0 LOP3.LUT R5, R5, R4, RZ, 0x3c, !PT ;  /* 0x0000000405050212 */ /* 0x010fc800078e3cff */
[----:B------:R-:W-:-:S04]  /*b890*/  @P0 LOP3.LUT R4, R5, R4, RZ, 0x3c, !PT ;  /* 0x0000000405040212 */ /* 0x000fc800078e3cff */
[----:B------:R-:W-:-:S05]  /*b8a0*/  @P0 LOP3.LUT R5, R5, R4, RZ, 0x3c, !PT ;  /* 0x0000000405050212 */ /* 0x000fca00078e3cff */
[----:B------:R-:W2:Y:S01]  /*b8b0*/  @P0 LDG.E.U16 R27, [R4.64] ;  /* 0x00000006041b0981 */ /* 0x000ea2000c1e1500 */
[----:B------:R-:W-:-:S03]  /*b8c0*/  ISETP.GT.AND P2, PT, R3, 0x6, PT ;  /* 0x000000060300780c */ /* 0x000fc60003f44270 */
[----:B--2---:R0:W-:Y:S04]  /*b8d0*/  STL [R1+0x368], R27 ;  /* 0x0003681b01007387 */ /* 0x0041e80000100800 */
[----:B0-----:R-:W2:Y:S04]  /*b8e0*/  LDL.LU R27, [R1+0x2f88] ;  /* 0x002f8800011b7983 */ /* 0x001ea80000300800 */
        /* <DEDUP_REMOVED lines=10> */
[----:B------:R-:W2:Y:S04]  /*b990*/  LDL R4, [R1+0xb0c] ;  /* 0x000b0c0001047983 */ /* 0x000ea80000100800 */
[----:B------:R-:W2:Y:S01]  /*b9a0*/  LDL R5, [R1+0xb10] ;  /* 0x000b100001057983 */ /* 0x000ea20000100800 */
[----:B---3--:R-:W-:-:S02]  /*b9b0*/  PRMT R25, RZ, 0x7610, R25 ;  /* 0x00007610ff197816 */ /* 0x008fc40000000019 */
[----:B--2---:R-:W-:-:S04]  /*b9c0*/  @P3 LOP3.LUT R5, R5, R4, RZ, 0x3c, !PT ;  /* 0x0000000405053212 */ /* 0x004fc800078e3cff */
        /* <DEDUP_REMOVED lines=36> */
[----:B------:R-:W2:Y:S04]  /*bc10*/  LDL R4, [R1+0xaec] ;  /* 0x000aec0001047983 */ /* 0x000ea80000100800 */
[----:B------:R-:W2:Y:S01]  /*bc20*/  LDL R5, [R1+0xaf0] ;  /* 0x000af00001057983 */ /* 0x000ea20000100800 */
[----:B----4-:R-:W-:-:S02]  /*bc30*/  PRMT R23, RZ, 0x7610, R23 ;  /* 0x00007610ff177816 */ /* 0x010fc40000000017 */
[----:B--2---:R-:W-:-:S04]  /*bc40*/  @P2 LOP3.LUT R5, R5, R4, RZ, 0x3c, !PT ;  /* 0x0000000405052212 */ /* 0x004fc800078e3cff */
        /* <DEDUP_REMOVED lines=54> */
[----:B----4-:R0:W-:Y:S04]  /*bfb0*/  STL [R1], R23 ;  /* 0x0000001701007387 */ /* 0x0101e80000100800 */
        /* <DEDUP_REMOVED lines=73> */
[----:B--2---:R-:W-:-:S02]  /*c450*/  PRMT R27, RZ, 0x7610, R27 ;  /* 0x00007610ff1b7816 */ /* 0x004fc4000000001b */
[----:B---3--:R-:W-:-:S04]  /*c460*/  @P1 LOP3.LUT R5, R5, R4, RZ, 0x3c, !PT ;  /* 0x0000000405051212 */ /* 0x008fc800078e3cff */
[----:B------:R-:W-:-:S04]  /*c470*/  @P1 LOP3.LUT R4, R5, R4, RZ, 0x3c, !PT ;  /* 0x0000000405041212 */ /* 0x000fc800078e3cff */
[----:B------:R-:W-:-:S05]  /*c480*/  @P1 LOP3.LUT R5, R5, R4, RZ, 0x3c, !PT ;  /* 0x0000000405051212 */ /* 0x000fca00078e3cff */
[----:B------:R0:W2:Y:S04]  /*c490*/  @P1 LDG.E.U16 R27, [R4.64] ;  /* 0x00000006041b1981 */ /* 0x0000a8000c1e1500 */
[----:B0-----:R-:W3:Y:S04]  /*c4a0*/  LDL R4, [R1+0xa7c] ;  /* 0x000a7c0001047983 */ /* 0x001ee80000100800 */
[----:B------:R-:W3:Y:S01]  /*c4b0*/  LDL R5, [R1+0xa80] ;  /* 0x000a800001057983 */ /* 0x000ee20000100800 */
[----:B------:R-:W-:Y:S02]  /*c4c0*/  ISETP.GT.AND P0, PT, R3, 0x19, PT ;  /* 0x000000190300780c */ /* 0x000fe40003f04270 */
[----:B----4-:R-:W-:-:S11]  /*c4d0*/  PRMT R25, RZ, 0x7610, R25 ;  /* 0x00007610ff197816 */ /* 0x010fd60000000019 */
[----:B---3--:R-:W-:-:S04]  /*c4e0*/  @P0 LOP3.LUT R5, R5, R4, RZ, 0x3c, !PT ;  /* 0x0000000405050212 */ /* 0x008fc800078e3cff */
[----:B------:R-:W-:-:S04]  /*c4f0*/  @P0 LOP3.LUT R4, R5, R4, RZ, 0x3c, !PT ;  /* 0x0000000405040212 */ /* 0x000fc800078e3cff */
[----:B------:R-:W-:-:S05]  /*c500*/  @P0 LOP3.LUT R5, R5, R4, RZ, 0x3c, !PT ;  /* 0x0000000405050212 */ /* 0x000fca00078e3cff */
[----:B------:R-:W3:Y:S04]  /*c510*/  @P0 LDG.E.U16 R25, [R4.64] ;  /* 0x0000000604190981 */ /* 0x000ee8000c1e1500 */
[----:B--2---:R-:W-:Y:S04]  /*c520*/  STL [R1+0x2de8], R27 ;  /* 0x002de81b01007387 */ /* 0x004fe80000100800 */
[----:B------:R-:W-:Y:S04]  /*c530*/  STL [R1+0x2dec], R27 ;  /* 0x002dec1b01007387 */ /* 0x000fe80000100800 */
[----:B------:R-:W-:Y:S04]  /*c540*/  STL [R1+0x2e14], R27 ;  /* 0x002e141b01007387 */ /* 0x000fe80000100800 */
[----:B------:R-:W-:Y:S04]  /*c550*/  STL [R1+0x2e18], R27 ;  /* 0x002e181b01007387 */ /* 0x000fe80000100800 */
[----:B---3--:R0:W-:Y:S04]  /*c560*/  STL [R1+0x14], R25 ;  /* 0x0000141901007387 */ /* 0x0081e80000100800 */
[----:B0-----:R-:W2:Y:S04]  /*c570*/  LDL.LU R25, [R1+0x2f3c] ;  /* 0x002f3c0001197983 */ /* 0x001ea80000300800 */
[----:B------:R-:W3:Y:S04]  /*c580*/  LDL R4, [R1+0xa74] ;  /* 0x000a740001047983 */ /* 0x000ee80000100800 */
[----:B------:R-:W3:Y:S01]  /*c590*/  LDL R5, [R1+0xa78] ;  /* 0x000a780001057983 */ /* 0x000ee20000100800 */
[----:B------:R-:W-:-:S02]  /*c5a0*/  ISETP.GT.AND P2, PT, R3, 0x1a, PT ;  /* 0x0000001a0300780c */ /* 0x000fc40003f44270 */
[----:B------:R-:W-:-:S11]  /*c5b0*/  PRMT R21, RZ, 0x7610, R21 ;  /* 0x00007610ff157816 */ /* 0x000fd60000000015 */
        /* <DEDUP_REMOVED lines=67> */
[----:B------:R-:W-:-:S11]  /*c9f0*/  PRMT R23, RZ, 0x7610, R23 ;  /* 0x00007610ff177816 */ /* 0x000fd60000000017 */
[----:B---3--:R-:W-:-:S04]  /*ca00*/  @P4 LOP3.LUT R5, R5, R4, RZ, 0x3c, !PT ;  /* 0x0000000405054212 */ /* 0x008fc800078e3cff */
[----:B------:R-:W-:-:S04]  /*ca10*/  @P4 LOP3.LUT R4, R5, R4, RZ, 0x3c, !PT ;  /* 0x0000000405044212 */ /* 0x000fc800078e3cff */
[----:B------:R-:W-:-:S05]  /*ca20*/  @P4 LOP3.LUT R5, R5, R4, RZ, 0x3c, !PT ;  /* 0x0000000405054212 */ /* 0x000fca00078e3cff */
[----:B------:R-:W3:Y:S04]  /*ca30*/  @P4 LDG.E.U16 R23, [R4.64] ;  /* 0x0000000604174981 */ /* 0x000ee8000c1e1500 */
[----:B--2---:R-:W-:Y:S04]  /*ca40*/  STL [R1+0x2de4], R25 ;  /* 0x002de41901007387 */ /* 0x004fe80000100800 */
[----:B------:R-:W-:Y:S04]  /*ca50*/  STL [R1+0x2df0], R25 ;  /* 0x002df01901007387 */ /* 0x000fe80000100800 */
[----:B------:R-:W-:Y:S04]  /*ca60*/  STL [R1+0x2df4], R25 ;  /* 0x002df41901007387 */ /* 0x000fe80000100800 */
[----:B---3--:R0:W-:Y:S04]  /*ca70*/  STL [R1+0xc], R23 ;  /* 0x00000c1701007387 */ /* 0x0081e80000100800 */
[----:B0-----:R-:W2:Y:S04]  /*ca80*/  LDL.LU R23, [R1+0x2f20] ;  /* 0x002f200001177983 */ /* 0x001ea80000300800 */
[----:B------:R-:W3:Y:S04]  /*ca90*/  LDL R4, [R1+0xa34] ;  /* 0x000a340001047983 */ /* 0x000ee80000100800 */
[----:B------:R-:W3:Y:S01]  /*caa0*/  LDL R5, [R1+0xa38] ;  /* 0x000a380001057983 */ /* 0x000ee20000100800 */
[----:B------:R-:W-:-:S02]  /*cab0*/  ISETP.GT.AND P1, PT, R3, 0x22, PT ;  /* 0x000000220300780c */ /* 0x000fc40003f24270 */
[----:B----4-:R-:W-:-:S11]  /*cac0*/  PRMT R21, RZ, 0x7610, R21 ;  /* 0x00007610ff157816 */ /* 0x010fd60000000015 */
        /* <DEDUP_REMOVED lines=63> */
[----:B------:R0:W3:Y:S04]  /*cec0*/  @P0 LDG.E.U16 R23, [R4.64] ;  /* 0x0000000604170981 */ /* 0x0000e8000c1e1500 */
[----:B0-----:R-:W2:Y:S04]  /*ced0*/  LDL R4, [R1+0x9fc] ;  /* 0x0009fc0001047983 */ /* 0x001ea80000100800 */
[----:B------:R-:W2:Y:S01]  /*cee0*/  LDL R5, [R1+0xa00] ;  /* 0x000a000001057983 */ /* 0x000ea20000100800 */
[----:B------:R-:W-:Y:S02]  /*cef0*/  ISETP.GT.AND P2, PT, R3, 0x29, PT ;  /* 0x000000290300780c */ /* 0x000fe40003f44270 */
[----:B------:R-:W-:Y:S01]  /*cf00*/  PRMT R2, RZ, 0x7610, R2 ;  /* 0x00007610ff027816 */ /* 0x000fe20000000002 */
[----:B---3--:R-:W-:Y:S10]  /*cf10*/  STL [R1+0x2de0], R23 ;  /* 0x002de01701007387 */ /* 0x008ff40000100800 */
[----:B--2---:R-:W-:-:S04]  /*cf20*/  @P2 LOP3.LUT R5, R5, R4, RZ, 0x3c, !PT ;  /* 0x0000000405052212 */ /* 0x004fc800078e3cff */
[----:B------:R-:W-:-:S04]  /*cf30*/  @P2 LOP3.LUT R4, R5, R4, RZ, 0x3c, !PT ;  /* 0x0000000405042212 */ /* 0x000fc800078e3cff */
[----:B------:R-:W-:Y:S01]  /*cf40*/  @P2 LOP3.LUT R5, R5, R4, RZ, 0x3c, !PT ;  /* 0x0000000405052212 */ /* 0x000fe200078e3cff */
[----:B------:R-:W-:Y:S04]  /*cf50*/  STL [R1+0x2df8], R23 ;  /* 0x002df81701007387 */ /* 0x000fe80000100800 */
[----:B------:R-:W-:Y:S04]  /*cf60*/  STL [R1+0x2dfc], R23 ;  /* 0x002dfc1701007387 */ /* 0x000fe80000100800 */
[----:B------:R0:W2:Y:S04]  /*cf70*/  @P2 LDG.E.U16 R2, [R4.64] ;  /* 0x0000000604022981 */ /* 0x0000a8000c1e1500 */
[----:B0-----:R-:W3:Y:S04]  /*cf80*/  LDL R4, [R1+0x9f4] ;  /* 0x0009f40001047983 */ /* 0x001ee80000100800 */
[----:B------:R-:W3:Y:S01]  /*cf90*/  LDL R5, [R1+0x9f8] ;  /* 0x0009f80001057983 */ /* 0x000ee20000100800 */
[----:B------:R-:W-:-:S02]  /*cfa0*/  ISETP.GT.AND P3, PT, R3, 0x2a, PT ;  /* 0x0000002a0300780c */ /* 0x000fc40003f64270 */
        /* <DEDUP_REMOVED lines=40> */
[----:B---3--:R-:W-:-:S02]  /*d230*/  PRMT R21, RZ, 0x7610, R21 ;  /* 0x00007610ff157816 */ /* 0x008fc40000000015 */
[----:B----4-:R-:W-:-:S04]  /*d240*/  @P0 LOP3.LUT R5, R5, R4, RZ, 0x3c, !PT ;  /* 0x0000000405050212 */ /* 0x010fc800078e3cff */
        /* <DEDUP_REMOVED lines=33> */
[----:B0-----:R-:W3:Y:S04]  /*d460*/  LDL R4, [R1+0x9bc] ;  /* 0x0009bc0001047983 */ /* 0x001ee80000100800 */
[----:B------:R-:W3:Y:S01]  /*d470*/  LDL R5, [R1+0x9c0] ;  /* 0x0009c00001057983 */ /* 0x000ee20000100800 */
[----:B------:R-:W-:Y:S02]  /*d480*/  ISETP.GT.AND P1, PT, R3, 0x31, PT ;  /* 0x000000310300780c */ /* 0x000fe40003f24270 */
[----:B--2---:R-:W-:-:S11]  /*d490*/  PRMT R29, RZ, 0x7610, R29 ;  /* 0x00007610ff1d7816 */ /* 0x004fd6000000001d */
        /* <DEDUP_REMOVED lines=64> */
[----:B------:R0:W4:Y:S04]  /*d8a0*/  @P0 LDG.E.U16 R28, [R4.64] ;  /* 0x00000006041c0981 */ /* 0x000128000c1e1500 */
[----:B0-----:R-:W3:Y:S04]  /*d8b0*/  LDL R4, [R1+0x984] ;  /* 0x0009840001047983 */ /* 0x001ee80000100800 */
[----:B------:R-:W3:Y:S01]  /*d8c0*/  LDL R5, [R1+0x988] ;  /* 0x0009880001057983 */ /* 0x000ee20000100800 */
[----:B------:R-:W-:Y:S02]  /*d8d0*/  ISETP.GT.AND P2, PT, R3, 0x38, PT ;  /* 0x000000380300780c */ /* 0x000fe40003f44270 */
[----:B--2---:R-:W-:Y:S01]  /*d8e0*/  PRMT R19, RZ, 0x7610, R19 ;  /* 0x00007610ff137816 */ /* 0x004fe20000000013 */
[----:B----4-:R-:W-:Y:S10]  /*d8f0*/  STL [R1+0x2d68], R28 ;  /* 0x002d681c01007387 */ /* 0x010ff40000100800 */
        /* <DEDUP_REMOVED lines=11> */
[----:B------:R0:W3:Y:S04]  /*d9b0*/  @P3 LDG.E.U16 R26, [R4.64] ;  /* 0x00000006041a3981 */ /* 0x0000e8000c1e1500 */
[----:B0-----:R-:W4:Y:S04]  /*d9c0*/  LDL R4, [R1+0x974] ;  /* 0x0009740001047983 */ /* 0x001f280000100800 */
[----:B------:R-:W4:Y:S01]  /*d9d0*/  LDL R5, [R1+0x978] ;  /* 0x0009780001057983 */ /* 0x000f220000100800 */
[----:B------:R-:W-:Y:S02]  /*d9e0*/  ISETP.GT.AND P4, PT, R3, 0x3a, PT ;  /* 0x0000003a0300780c */ /* 0x000fe40003f84270 */
[----:B------:R-:W-:-:S11]  /*d9f0*/  PRMT R17, RZ, 0x7610, R17 ;  /* 0x00007610ff117816 */ /* 0x000fd60000000011 */
[----:B----4-:R-:W-:-:S04]  /*da00*/  @P4 LOP3.LUT R5, R5, R4, RZ, 0x3c, !PT ;  /* 0x0000000405054212 */ /* 0x010fc800078e3cff */
[----:B------:R-:W-:-:S04]  /*da10*/  @P4 LOP3.LUT R4, R5, R4, RZ, 0x3c, !PT ;  /* 0x0000000405044212 */ /* 0x000fc800078e3cff */
[----:B------:R-:W-:-:S05]  /*da20*/  @P4 LOP3.LUT R5, R5, R4, RZ, 0x3c, !PT ;  /* 0x0000000405054212 */ /* 0x000fca00078e3cff */
[----:B------:R-:W4:Y:S04]  /*da30*/  @P4 LDG.E.U16 R17, [R4.64] ;  /* 0x0000000604114981 */ /* 0x000f28000c1e1500 */
[----:B---3--:R-:W-:Y:S04]  /*da40*/  STL [R1+0x2db8], R26 ;  /* 0x002db81a01007387 */ /* 0x008fe80000100800 */
[----:B------:R-:W-:Y:S01]  /*da50*/  STL [R1+0x2dbc], R26 ;  /* 0x002dbc1a01007387 */ /* 0x000fe20000100800 */
[----:B------:R-:W-:-:S03]  /*da60*/  ISETP.GT.AND P1, PT, R3, 0x3b, PT ;  /* 0x0000003b0300780c */ /* 0x000fc60003f24270 */
[----:B----4-:R0:W-:Y:S04]  /*da70*/  STL [R1+0x174], R17 ;  /* 0x0001741101007387 */ /* 0x0101e80000100800 */
        /* <DEDUP_REMOVED lines=57> */
[----:B------:R0:W2:Y:S04]  /*de10*/  @P1 LDG.E.U16 R17, [R4.64] ;  /* 0x0000000604111981 */ /* 0x0000a8000c1e1500 */
[----:B0-----:R-:W4:Y:S04]  /*de20*/  LDL R4, [R1+0x93c] ;  /* 0x00093c0001047983 */ /* 0x001f280000100800 */
[----:B------:R-:W4:Y:S01]  /*de30*/  LDL R5, [R1+0x940] ;  /* 0x0009400001057983 */ /* 0x000f220000100800 */
[----:B------:R-:W-:Y:S02]  /*de40*/  ISETP.GT.AND P0, PT, R3, 0x41, PT ;  /* 0x000000410300780c */ /* 0x000fe40003f04270 */
[----:B---3--:R-:W-:-:S11]  /*de50*/  PRMT R24, RZ, 0x7610, R24 ;  /* 0x00007610ff187816 */ /* 0x008fd60000000018 */
[----:B----4-:R-:W-:-:S04]  /*de60*/  @P0 LOP3.LUT R5, R5, R4, RZ, 0x3c, !PT ;  /* 0x0000000405050212 */ /* 0x010fc800078e3cff */
        /* <DEDUP_REMOVED lines=28> */
[----:B------:R-:W-:-:S02]  /*e030*/  PRMT R15, RZ, 0x7610, R15 ;  /* 0x00007610ff0f7816 */ /* 0x000fc4000000000f */
        /* <DEDUP_REMOVED lines=52> */
[----:B0-----:R-:W2:Y:S04]  /*e380*/  LDL R4, [R1+0x8f4] ;  /* 0x0008f40001047983 */ /* 0x001ea80000100800 */
[----:B------:R-:W2:Y:S01]  /*e390*/  LDL R5, [R1+0x8f8] ;  /* 0x0008f80001057983 */ /* 0x000ea20000100800 */
[----:B------:R-:W-:Y:S02]  /*e3a0*/  ISETP.GT.AND P1, PT, R3, 0x4a, PT ;  /* 0x0000004a0300780c */ /* 0x000fe40003f24270 */
[----:B------:R-:W-:-:S11]  /*e3b0*/  PRMT R20, RZ, 0x7610, R20 ;  /* 0x00007610ff147816 */ /* 0x000fd60000000014 */
[----:B--2---:R-:W-:-:S04]  /*e3c0*/  @P1 LOP3.LUT R5, R5, R4, RZ, 0x3c, !PT ;  /* 0x0000000405051212 */ /* 0x004fc800078e3cff */
[----:B------:R-:W-:-:S04]  /*e3d0*/  @P1 LOP3.LUT R4, R5, R4, RZ, 0x3c, !PT ;  /* 0x0000000405041212 */ /* 0x000fc800078e3cff */
[----:B------:R-:W-:-:S05]  /*e3e0*/  @P1 LOP3.LUT R5, R5, R4, RZ, 0x3c, !PT ;  /* 0x0000000405051212 */ /* 0x000fca00078e3cff */
[----:B------:R-:W2:Y:S04]  /*e3f0*/  @P1 LDG.E.U16 R20, [R4.64] ;  /* 0x0000000604141981 */ /* 0x000ea8000c1e1500 */
[----:B---3--:R-:W-:Y:S04]  /*e400*/  STL [R1+0x2dc8], R22 ;  /* 0x002dc81601007387 */ /* 0x008fe80000100800 */
[----:B------:R-:W-:Y:S04]  /*e410*/  STL [R1+0x2dcc], R22 ;  /* 0x002dcc1601007387 */ /* 0x000fe80000100800 */
[----:B------:R-:W-:Y:S04]  /*e420*/  STL [R1+0x2dd0], R22 ;  /* 0x002dd01601007387 */ /* 0x000fe80000100800 */
[----:B--2---:R0:W-:Y:S04]  /*e430*/  STL [R1+0x148], R20 ;  /* 0x0001481401007387 */ /* 0x0041e80000100800 */
        /* <DEDUP_REMOVED lines=260> */
[----:B------:R-:W2:Y:S04]  /*f480*/  LDL R4, [R1+0x814] ;  /* 0x0008140001047983 */ /* 0x000ea80000100800 */
[----:B------:R-:W2:Y:S01]  /*f490*/  LDL R5, [R1+0x818] ;  /* 0x0008180001057983 */ /* 0x000ea20000100800 */
[----:B------:R-:W-:-:S02]  /*f4a0*/  PRMT R28, RZ, 0x7610, R28 ;  /* 0x00007610ff1c7816 */ /* 0x000fc4000000001c */
[----:B--2---:R-:W-:-:S04]  /*f4b0*/  @P1 LOP3.LUT R5, R5, R4, RZ, 0x3c, !PT ;  /* 0x0000000405051212 */ /* 0x004fc800078e3cff */
[----:B------:R-:W-:-:S04]  /*f4c0*/  @P1 LOP3.LUT R4, R5, R4, RZ, 0x3c, !PT ;  /* 0x0000000405041212 */ /* 0x000fc800078e3cff */
[----:B------:R-:W-:-:S05]  /*f4d0*/  @P1 LOP3.LUT R5, R5, R4, RZ, 0x3c, !PT ;  /* 0x0000000405051212 */ /* 0x000fca00078e3cff */
[----:B------:R0:W2:Y:S04]  /*f4e0*/  @P1 LDG.E.U16 R28, [R4.64] ;  /* 0x00000006041c1981 */ /* 0x0000a8000c1e1500 */
        /* <DEDUP_REMOVED lines=8> */
[----:B------:R-:W-:Y:S01]  /*f570*/  STL [R1+0x2d6c], R28 ;  /* 0x002d6c1c01007387 */ /* 0x000fe20000100800 */
        /* <DEDUP_REMOVED lines=13> */
[----:B----4-:R-:W-:-:S11]  /*f650*/  PRMT R14, RZ, 0x7610, R14 ;  /* 0x00007610ff0e7816 */ /* 0x010fd6000000000e */
[----:B--2---:R-:W-:-:S04]  /*f660*/  @P0 LOP3.LUT R5, R5, R4, RZ, 0x3c, !PT ;  /* 0x0000000405050212 */ /* 0x004fc800078e3cff */
[----:B------:R-:W-:-:S04]  /*f670*/  @P0 LOP3.LUT R4, R5, R4, RZ, 0x3c, !PT ;  /* 0x0000000405040212 */ /* 0x000fc800078e3cff */
[----:B------:R-:W-:-:S05]  /*f680*/  @P0 LOP3.LUT R5, R5, R4, RZ, 0x3c, !PT ;  /* 0x0000000405050212 */ /* 0x000fca00078e3cff */
[----:B------:R0:W2:Y:S04]  /*f690*/  @P0 LDG.E.U16 R14, [R4.64] ;  /* 0x00000006040e0981 */ /* 0x0000a8000c1e1500 */
[----:B0-----:R-:W4:Y:S04]  /*f6a0*/  LDL R4, [R1+0x7c4] ;  /* 0x0007c40001047983 */ /* 0x001f280000100800 */
[----:B------:R-:W4:Y:S01]  /*f6b0*/  LDL R5, [R1+0x7c8] ;  /* 0x0007c80001057983 */ /* 0x000f220000100800 */
[----:B------:R-:W-:Y:S02]  /*f6c0*/  ISETP.GT.AND P1, PT, R3, 0x70, PT ;  /* 0x000000700300780c */ /* 0x000fe40003f24270 */
[----:B------:R-:W-:-:S11]  /*f6d0*/  PRMT R7, RZ, 0x7610, R7 ;  /* 0x00007610ff077816 */ /* 0x000fd60000000007 */
[----:B----4-:R-:W-:-:S04]  /*f6e0*/  @P1 LOP3.LUT R5, R5, R4, RZ, 0x3c, !PT ;  /* 0x0000000405051212 */ /* 0x010fc800078e3cff */
[----:B------:R-:W-:-:S04]  /*f6f0*/  @P1 LOP3.LUT R4, R5, R4, RZ, 0x3c, !PT ;  /* 0x0000000405041212 */ /* 0x000fc800078e3cff */
[----:B------:R-:W-:-:S05]  /*f700*/  @P1 LOP3.LUT R5, R5, R4, RZ, 0x3c, !PT ;  /* 0x0000000405051212 */ /* 0x000fca00078e3cff */
[----:B------:R0:W4:Y:S04]  /*f710*/  @P1 LDG.E.U16 R7, [R4.64] ;  /* 0x0000000604071981 */ /* 0x000128000c1e1500 */
[----:B0-----:R-:W2:Y:S04]  /*f720*/  LDL R4, [R1+0x784] ;  /* 0x0007840001047983 */ /* 0x001ea80000100800 */
[----:B------:R-:W2:Y:S01]  /*f730*/  LDL R5, [R1+0x788] ;  /* 0x0007880001057983 */ /* 0x000ea20000100800 */
[----:B------:R-:W-:Y:S02]  /*f740*/  ISETP.GT.AND P2, PT, R3, 0x78, PT ;  /* 0x000000780300780c */ /* 0x000fe40003f44270 */
[----:B------:R-:W-:-:S11]  /*f750*/  PRMT R6, RZ, 0x7610, R6 ;  /* 0x00007610ff067816 */ /* 0x000fd60000000006 */
        /* <DEDUP_REMOVED lines=127> */
[----:B------:R-:W2:Y:S04]  /*ff50*/  @P0 LDG.E.U16 R9, [R4.64] ;  /* 0x0000000604090981 */ /* 0x000ea8000c1e1500 */
[----:B------:R0:W-:Y:S04]  /*ff60*/  STL [R1+0xd4], R27 ;  /* 0x0000d41b01007387 */ /* 0x0001e80000100800 */
[----:B0-----:R-:W3:Y:S04]  /*ff70*/  LDL R27, [R1+0x768] ;  /* 0x00076800011b7983 */ /* 0x001ee80000100800 */
[----:B--2---:R0:W-:Y:S04]  /*ff80*/  STL [R1+0xd0], R9 ;  /* 0x0000d00901007387 */ /* 0x0041e80000100800 */
[----:B0-----:R-:W2:Y:S04]  /*ff90*/  LDL.LU R9, [R1+0x2e24] ;  /* 0x002e240001097983 */ /* 0x001ea80000300800 */
[----:B------:R-:W3:Y:S04]  /*ffa0*/  LDL R4, [R1+0x77c] ;  /* 0x00077c0001047983 */ /* 0x000ee80000100800 */
[----:B------:R-:W3:Y:S01]  /*ffb0*/  LDL R5, [R1+0x780] ;  /* 0x0007800001057983 */ /* 0x000ee20000100800 */
[----:B------:R-:W-:-:S02]  /*ffc0*/  ISETP.GT.AND P1, PT, R3, 0x79, PT ;  /* 0x000000790300780c */ /* 0x000fc40003f24270 */
        /* <DEDUP_REMOVED lines=26> */
[----:B------:R-:W3:Y:S02]  /*10170*/  LDL R5, [R1+0x764] ;  /* 0x0007640001057983 */ /* 0x000ee40000100800 */
[----:B------:R-:W-:Y:S01]  /*10180*/  @P0 IMAD.MOV.U32 R4, RZ, RZ, R27 ;  /* 0x000000ffff040224 */ /* 0x000fe200078e001b */
[----:B------:R-:W-:-:S02]  /*10190*/  ISETP.GT.AND P1, PT, R3, 0x7d, PT ;  /* 0x0000007d0300780c */ /* 0x000fc40003f24270 */
[----:B--2---:R-:W-:-:S06]  /*101a0*/  PRMT R0, RZ, 0x7610, R0 ;  /* 0x00007610ff007816 */ /* 0x004fcc0000000000 */
[----:B---3--:R0:W2:Y:S04]  /*101b0*/  @P0 LDG.E.U16 R0, [R4.64] ;  /* 0x0000000604000981 */ /* 0x0080a8000c1e1500 */
[----:B0-----:R-:W3:Y:S04]  /*101c0*/  LDL R4, [R1+0x75c] ;  /* 0x00075c0001047983 */ /* 0x001ee80000100800 */
[----:B------:R-:W3:Y:S01]  /*101d0*/  LDL R5, [R1+0x760] ;  /* 0x0007600001057983 */ /* 0x000ee20000100800 */
[----:B------:R-:W-:-:S03]  /*101e0*/  PRMT R28, RZ, 0x7610, R28 ;  /* 0x00007610ff1c7816 */ /* 0x000fc6000000001c */
[----:B------:R-:W0:Y:S01]  /*101f0*/  S2R R27, SR_TID.X ;  /* 0x00000000001b7919 */ /* 0x000e220000002100 */
[----:B---3--:R-:W-:-:S04]  /*10200*/  @P1 LOP3.LUT R5, R5, R4, RZ, 0x3c, !PT ;  /* 0x0000000405051212 */ /* 0x008fc800078e3cff */
[----:B------:R-:W-:-:S04]  /*10210*/  @P1 LOP3.LUT R4, R5, R4, RZ, 0x3c, !PT ;  /* 0x0000000405041212 */ /* 0x000fc800078e3cff */
[----:B------:R-:W-:-:S05]  /*10220*/  @P1 LOP3.LUT R5, R5, R4, RZ, 0x3c, !PT ;  /* 0x0000000405051212 */ /* 0x000fca00078e3cff */
[----:B------:R1:W3:Y:S01]  /*10230*/  @P1 LDG.E.U16 R28, [R4.64] ;  /* 0x00000006041c1981 */ /* 0x0002e2000c1e1500 */
[----:B0-----:R-:W-:-:S03]  /*10240*/  LOP3.LUT R27, R27, 0x7f, RZ, 0xc0, !PT ;  /* 0x0000007f1b1b7812 */ /* 0x001fc600078ec0ff */
[----:B--2---:R0:W-:Y:S04]  /*10250*/  STL [R1+0xc8], R0 ;  /* 0x0000c80001007387 */ /* 0x0041e80000100800 */
[----:B-1----:R-:W2:Y:S04]  /*10260*/  LDL R4, [R1+0x754] ;  /* 0x0007540001047983 */ /* 0x002ea80000100800 */
[----:B------:R-:W2:Y:S01]  /*10270*/  LDL R5, [R1+0x758] ;  /* 0x0007580001057983 */ /* 0x000ea20000100800 */
[----:B------:R-:W-:-:S03]  /*10280*/  ISETP.GE.AND P0, PT, R27, R3, PT ;  /* 0x000000031b00720c */ /* 0x000fc60003f06270 */
[----:B0-----:R-:W4:Y:S01]  /*10290*/  LDL R0, [R1+0xd28] ;  /* 0x000d280001007983 */ /* 0x001f220000100800 */
[----:B------:R-:W-:-:S03]  /*102a0*/  ISETP.GT.AND P2, PT, R3, 0x7e, PT ;  /* 0x0000007e0300780c */ /* 0x000fc60003f44270 */
[----:B---3--:R-:W-:Y:S04]  /*102b0*/  STL [R1+0x2d70], R28 ;  /* 0x002d701c01007387 */ /* 0x008fe80000100800 */
[----:B------:R-:W3:Y:S06]  /*102c0*/  LDL.LU R27, [R1+0x2e18] ;  /* 0x002e1800011b7983 */ /* 0x000eec0000300800 */
[----:B--2---:R-:W-:-:S04]  /*102d0*/  @P2 LOP3.LUT R5, R5, R4, RZ, 0x3c, !PT ;  /* 0x0000000405052212 */ /* 0x004fc800078e3cff */
[----:B------:R-:W-:-:S04]  /*102e0*/  @P2 LOP3.LUT R4, R5, R4, RZ, 0x3c, !PT ;  /* 0x0000000405042212 */ /* 0x000fc800078e3cff */
[----:B------:R-:W-:Y:S02]  /*102f0*/  @P2 LOP3.LUT R5, R5, R4, RZ, 0x3c, !PT ;  /* 0x0000000405052212 */ /* 0x000fe400078e3cff */
[----:B---3--:R-:W-:-:S06]  /*10300*/  PRMT R27, RZ, 0x7610, R27 ;  /* 0x00007610ff1b7816 */ /* 0x008fcc000000001b */
[----:B------:R-:W2:Y:S04]  /*10310*/  @P2 LDG.E.U16 R27, [R4.64] ;  /* 0x00000006041b2981 */ /* 0x000ea8000c1e1500 */
[----:B------:R-:W-:Y:S01]  /*10320*/  STL [R1+0x2d74], R3 ;  /* 0x002d740301007387 */ /* 0x000fe20000100800 */
        /* <DEDUP_REMOVED lines=10> */
[----:B0-----:R-:W2:Y:S01]  /*103d0*/  LDL R5, [R1+0xd20] ;  /* 0x000d200001057983 */ /* 0x001ea20000100800 */
[----:B------:R-:W-:Y:S01]  /*103e0*/  PRMT R25, RZ, 0x7610, R25 ;  /* 0x00007610ff197816 */ /* 0x000fe20000000019 */
[----:B----4-:R-:W-:Y:S02]  /*103f0*/  @!P0 IMAD.MOV.U32 R4, RZ, RZ, R0 ;  /* 0x000000ffff048224 */ /* 0x010fe400078e0000 */
[----:B------:R-:W-:Y:S06]  /*10400*/  BAR.SYNC.DEFER_BLOCKING 0x0 ;  /* 0x0000000000007b1d */ /* 0x000fec0000010000 */
[----:B---3--:R0:W-:Y:S04]  /*10410*/  STL [R1+0xb8], R23 ;  /* 0x0000b81701007387 */ /* 0x0081e80000100800 */
[----:B0-----:R-:W3:Y:S04]  /*10420*/  LDL.LU R23, [R1+0x10] ;  /* 0x0000100001177983 */ /* 0x001ee80000300800 */
[----:B--2---:R0:W2:Y:S01]  /*10430*/  @!P0 LDG.E.U16 R25, [R4.64] ;  /* 0x0000000604198981 */ /* 0x0040a2000c1e1500 */
[----:B------:R-:W-:-:S03]  /*10440*/  PRMT R27, RZ, 0x7610, R27 ;  /* 0x00007610ff1b7816 */ /* 0x000fc6000000001b */
[----:B------:R-:W4:Y:S04]  /*10450*/  LDL R0, [R1+0xc8c] ;  /* 0x000c8c0001007983 */ /* 0x000f280000100800 */
[----:B0-----:R-:W3:Y:S04]  /*10460*/  LDL R4, [R1+0xb44] ;  /* 0x000b440001047983 */ /* 0x001ee80000100800 */
[----:B------:R-:W3:Y:S04]  /*10470*/  LDL R5, [R1+0xb60] ;  /* 0x000b600001057983 */ /* 0x000ee80000100800 */
[----:B--2---:R0:W-:Y:S04]  /*10480*/  STL [R1+0xb4], R25 ;  /* 0x0000b41901007387 */ /* 0x0041e80000100800 */
[----:B0-----:R-:W2:Y:S01]  /*10490*/  LDL.LU R25, [R1+0x8] ;  /* 0x0000080001197983 */ /* 0x001ea20000300800 */
[----:B---3--:R-:W-:-:S04]  /*104a0*/  @!P0 LOP3.LUT R5, R5, R4, RZ, 0x3c, !PT ;  /* 0x0000000405058212 */ /* 0x008fc800078e3cff */
[----:B------:R-:W-:-:S04]  /*104b0*/  @!P0 LOP3.LUT R4, R5, R4, RZ, 0x3c, !PT ;  /* 0x0000000405048212 */ /* 0x000fc800078e3cff */
[----:B------:R-:W-:-:S05]  /*104c0*/  @!P0 LOP3.LUT R5, R5, R4, RZ, 0x3c, !PT ;  /* 0x0000000405058212 */ /* 0x000fca00078e3cff */
[----:B------:R0:W3:Y:S04]  /*104d0*/  @!P0 LDG.E.U16 R27, [R4.64] ;  /* 0x00000006041b8981 */ /* 0x0000e8000c1e1500 */
[----:B0-----:R-:W2:Y:S04]  /*104e0*/  LDL R4, [R1+0xb58] ;  /* 0x000b580001047983 */ /* 0x001ea80000100800 */
[----:B------:R-:W2:Y:S01]  /*104f0*/  LDL R5, [R1+0xca8] ;  /* 0x000ca80001057983 */ /* 0x000ea20000100800 */
[----:B------:R-:W-:Y:S02]  /*10500*/  PRMT R2, RZ, 0x7610, R2 ;  /* 0x00007610ff027816 */ /* 0x000fe40000000002 */
[----:B--2---:R-:W-:-:S04]  /*10510*/  @!P0 LOP3.LUT R5, R5, R4, RZ, 0x3c, !PT ;  /* 0x0000000405058212 */ /* 0x004fc800078e3cff */
[----:B------:R-:W-:-:S04]  /*10520*/  @!P0 LOP3.LUT R4, R5, R4, RZ, 0x3c, !PT ;  /* 0x0000000405048212 */ /* 0x000fc800078e3cff */
[----:B------:R-:W-:-:S05]  /*10530*/  @!P0 LOP3.LUT R5, R5, R4, RZ, 0x3c, !PT ;  /* 0x0000000405058212 */ /* 0x000fca00078e3cff */
[----:B------:R-:W2:Y:S04]  /*10540*/  @!P0 LDG.E.U16 R2, [R4.64] ;  /* 0x0000000604028981 */ /* 0x000ea8000c1e1500 */
[----:B---3--:R0:W-:Y:S04]  /*10550*/  STL [R1+0xb0], R27 ;  /* 0x0000b01b01007387 */ /* 0x0081e80000100800 */
[----:B0-----:R-:W3:Y:S04]  /*10560*/  LDL.LU R27, [R1] ;  /* 0x00000000011b7983 */ /* 0x001ee80000300800 */
[----:B--2---:R0:W-:Y:S04]  /*10570*/  STL [R1+0xa8], R2 ;  /* 0x0000a80201007387 */ /* 0x0041e80000100800 */
[----:B0-----:R-:W2:Y:S04]  /*10580*/  LDL.LU R2, [R1+0x2e10] ;  /* 0x002e100001027983 */ /* 0x001ea80000300800 */
[----:B------:R-:W3:Y:S04]  /*10590*/  LDL R4, [R1+0xb50] ;  /* 0x000b500001047983 */ /* 0x000ee80000100800 */
[----:B------:R-:W3:Y:S01]  /*105a0*/  LDL R5, [R1+0xca0] ;  /* 0x000ca00001057983 */ /* 0x000ee20000100800 */
[----:B--2---:R-:W-:-:S02]  /*105b0*/  PRMT R2, RZ, 0x7610, R2 ;  /* 0x00007610ff027816 */ /* 0x004fc40000000002 */
[----:B---3--:R-:W-:-:S04]  /*105c0*/  @!P0 LOP3.LUT R5, R5, R4, RZ, 0x3c, !PT ;  /* 0x0000000405058212 */ /* 0x008fc800078e3cff */
[----:B------:R-:W-:-:S04]  /*105d0*/  @!P0 LOP3.LUT R4, R5, R4, RZ, 0x3c, !PT ;  /* 0x0000000405048212 */ /* 0x000fc800078e3cff */
[----:B------:R-:W-:-:S05]  /*105e0*/  @!P0 LOP3.LUT R5, R5, R4, RZ, 0x3c, !PT ;  /* 0x0000000405058212 */ /* 0x000fca00078e3cff */
[----:B------:R-:W2:Y:S04]  /*105f0*/  @!P0 LDG.E.U16 R2, [R4.64] ;  /* 0x0000000604028981 */ /* 0x000ea8000c1e1500 */
        /* <DEDUP_REMOVED lines=11> */
[----:B------:R-:W3:Y:S01]  /*106b0*/  LDL R5, [R1+0xc88] ;  /* 0x000c880001057983 */ /* 0x000ee20000100800 */
[----:B----4-:R-:W-:Y:S01]  /*106c0*/  @!P0 IMAD.MOV.U32 R4, RZ, RZ, R0 ;  /* 0x000000ffff048224 */ /* 0x010fe200078e0000 */
[----:B--2---:R-:W-:-:S06]  /*106d0*/  PRMT R2, RZ, 0x7610, R2 ;  /* 0x00007610ff027816 */ /* 0x004fcc0000000002 */
[----:B---3--:R-:W2:Y:S04]  /*106e0*/  @!P0 LDG.E.U16 R2, [R4.64] ;  /* 0x0000000604028981 */ /* 0x008ea8000c1e1500 */
[----:B--2---:R0:W-:Y:S04]  /*106f0*/  STL [R1+0x9c], R2 ;  /* 0x00009c0201007387 */ /* 0x0041e80000100800 */
[----:B0-----:R-:W2:Y:S04]  /*10700*/  LDL.LU R2, [R1+0x2e04] ;  /* 0x002e040001027983 */ /* 0x001ea80000300800 */
[----:B------:R-:W3:Y:S04]  /*10710*/  LDL R4, [R1+0xc78] ;  /* 0x000c780001047983 */ /* 0x000ee80000100800 */
[----:B------:R-:W3:Y:S01]  /*10720*/  LDL R5, [R1+0xc7c] ;  /* 0x000c7c0001057983 */ /* 0x000ee20000100800 */
[----:B------:R-:W-:-:S02]  /*10730*/  PRMT R28, RZ, 0x7610, R28 ;  /* 0x00007610ff1c7816 */ /* 0x000fc4000000001c */
[----:B---3--:R-:W-:-:S04]  /*10740*/  @!P0 LOP3.LUT R5, R5, R4, RZ, 0x3c, !PT ;  /* 0x0000000405058212 */ /* 0x008fc800078e3cff */
[----:B------:R-:W-:-:S04]  /*10750*/  @!P0 LOP3.LUT R4, R5, R4, RZ, 0x3c, !PT ;  /* 0x0000000405048212 */ /* 0x000fc800078e3cff */
[----:B------:R-:W-:-:S05]  /*10760*/  @!P0 LOP3.LUT R5, R5, R4, RZ, 0x3c, !PT ;  /* 0x0000000405058212 */ /* 0x000fca00078e3cff */
[----:B------:R0:W3:Y:S04]  /*10770*/  @!P0 LDG.E.U16 R28, [R4.64] ;  /* 0x00000006041c8981 */ /* 0x0000e8000c1e1500 */
[----:B0-----:R-:W4:Y:S04]  /*10780*/  LDL R4, [R1+0xc68] ;  /* 0x000c680001047983 */ /* 0x001f280000100800 */
[----:B------:R-:W4:Y:S01]  /*10790*/  LDL R5, [R1+0xc6c] ;  /* 0x000c6c0001057983 */ /* 0x000f220000100800 */
[----:B--2---:R-:W-:-:S03]  /*107a0*/  PRMT R2, RZ, 0x7610, R2 ;  /* 0x00007610ff027816 */ /* 0x004fc60000000002 */
[----:B------:R-:W0:Y:S01]  /*107b0*/  S2R R0, SR_TID.X ;  /* 0x0000000000007919 */ /* 0x000e220000002100 */
[----:B----4-:R-:W-:-:S04]  /*107c0*/  @!P0 LOP3.LUT R5, R5, R4, RZ, 0x3c, !PT ;  /* 0x0000000405058212 */ /* 0x010fc800078e3cff */
[----:B------:R-:W-:-:S04]  /*107d0*/  @!P0 LOP3.LUT R4, R5, R4, RZ, 0x3c, !PT ;  /* 0x0000000405048212 */ /* 0x000fc800078e3cff */
[----:B------:R-:W-:-:S05]  /*107e0*/  @!P0 LOP3.LUT R5, R5, R4, RZ, 0x3c, !PT ;  /* 0x0000000405058212 */ /* 0x000fca00078e3cff */
[----:B------:R-:W2:Y:S01]  /*107f0*/  @!P0 LDG.E.U16 R2, [R4.64] ;  /* 0x0000000604028981 */ /* 0x000ea2000c1e1500 */
[----:B0-----:R-:W-:-:S03]  /*10800*/  LOP3.LUT R0, R0, 0x1ff, RZ, 0xc0, !PT ;  /* 0x000001ff00007812 */ /* 0x001fc600078ec0ff */
[----:B---3--:R0:W-:Y:S02]  /*10810*/  STL [R1+0x98], R28 ;  /* 0x0000981c01007387 */ /* 0x0081e40000100800 */
[----:B0-----:R-:W-:-:S05]  /*10820*/  IMAD.SHL.U32 R28, R0, 0x2, RZ ;  /* 0x00000002001c7824 */ /* 0x001fca00078e00ff */
[----:B------:R-:W-:Y:S04]  /*10830*/  STS.U16 [R28], R23 ;  /* 0x000000171c007388 */ /* 0x000fe80000000400 */
[----:B--2---:R0:W-:Y:S04]  /*10840*/  STL [R1+0x90], R2 ;  /* 0x0000900201007387 */ /* 0x0041e80000100800 */
[----:B0-----:R-:W2:Y:S04]  /*10850*/  LDL.LU R2, [R1+0x2e00] ;  /* 0x002e000001027983 */ /* 0x001ea80000300800 */
[----:B------:R-:W3:Y:S04]  /*10860*/  LDL R4, [R1+0xc58] ;  /* 0x000c580001047983 */ /* 0x000ee80000100800 */
[----:B------:R-:W3:Y:S04]  /*10870*/  LDL R5, [R1+0xc5c] ;  /* 0x000c5c0001057983 */ /* 0x000ee80000100800 */
[----:B------:R-:W4:Y:S01]  /*10880*/  LDL.LU R23, [R1+0x2dfc] ;  /* 0x002dfc0001177983 */ /* 0x000f220000300800 */
[----:B---3--:R-:W-:-:S04]  /*10890*/  @!P0 LOP3.LUT R5, R5, R4, RZ, 0x3c, !PT ;  /* 0x0000000405058212 */ /* 0x008fc800078e3cff */
[C---:B------:R-:W-:Y:S02]  /*108a0*/  @!P0 LOP3.LUT R4, R5.reuse, R4, RZ, 0x3c, !PT ;  /* 0x0000000405048212 */ /* 0x040fe400078e3cff */
[----:B----4-:R-:W-:Y:S02]  /*108b0*/  PRMT R23, RZ, 0x7610, R23 ;  /* 0x00007610ff177816 */ /* 0x010fe40000000017 */
[----:B------:R-:W-:-:S05]  /*108c0*/  @!P0 LOP3.LUT R5, R5, R4, RZ, 0x3c, !PT ;  /* 0x0000000405058212 */ /* 0x000fca00078e3cff */
[----:B------:R-:W3:Y:S04]  /*108d0*/  @!P0 LDG.E.U16 R23, [R4.64] ;  /* 0x0000000604178981 */ /* 0x000ee8000c1e1500 */
[----:B------:R-:W-:Y:S04]  /*108e0*/  STS.U16 [R28+0x2000], R25 ;  /* 0x002000191c007388 */ /* 0x000fe80000000400 */
[----:B---3--:R0:W-:Y:S04]  /*108f0*/  STL [R1+0x8c], R23 ;  /* 0x00008c1701007387 */ /* 0x0081e80000100800 */
[----:B0-----:R-:W3:Y:S04]  /*10900*/  LDL.LU R23, [R1+0x2df8] ;  /* 0x002df80001177983 */ /* 0x001ee80000300800 */
[----:B------:R-:W4:Y:S04]  /*10910*/  LDL R4, [R1+0xc48] ;  /* 0x000c480001047983 */ /* 0x000f280000100800 */
[----:B------:R-:W4:Y:S04]  /*10920*/  LDL R5, [R1+0xc4c] ;  /* 0x000c4c0001057983 */ /* 0x000f280000100800 */
[----:B------:R-:W2:Y:S01]  /*10930*/  LDL.LU R25, [R1+0x2df4] ;  /* 0x002df40001197983 */ /* 0x000ea20000300800 */
[----:B----4-:R-:W-:-:S04]  /*10940*/  @!P0 LOP3.LUT R5, R5, R4, RZ, 0x3c, !PT ;  /* 0x0000000405058212 */ /* 0x010fc800078e3cff */
[C---:B------:R-:W-:Y:S02]  /*10950*/  @!P0 LOP3.LUT R4, R5.reuse, R4, RZ, 0x3c, !PT ;  /* 0x0000000405048212 */ /* 0x040fe400078e3cff */
[----:B--2---:R-:W-:Y:S02]  /*10960*/  PRMT R25, RZ, 0x7610, R25 ;  /* 0x00007610ff197816 */ /* 0x004fe40000000019 */
[----:B------:R-:W-:-:S05]  /*10970*/  @!P0 LOP3.LUT R5, R5, R4, RZ, 0x3c, !PT ;  /* 0x0000000405058212 */ /* 0x000fca00078e3cff */
[----:B------:R-:W2:Y:S04]  /*10980*/  @!P0 LDG.E.U16 R25, [R4.64] ;  /* 0x0000000604198981 */ /* 0x000ea8000c1e1500 */
[----:B------:R-:W-:Y:S04]  /*10990*/  STS.U16 [R28+0x4000], R27 ;  /* 0x0040001b1c007388 */ /* 0x000fe80000000400 */
[----:B--2---:R0:W-:Y:S04]  /*109a0*/  STL [R1+0x88], R25 ;  /* 0x0000881901007387 */ /* 0x0041e80000100800 */
[----:B0-----:R-:W2:Y:S04]  /*109b0*/  LDL.LU R25, [R1+0x2df0] ;  /* 0x002df00001197983 */ /* 0x001ea80000300800 */
        /* <DEDUP_REMOVED lines=8> */
[----:B--2---:R0:W-:Y:S04]  /*10a40*/  STL [R1+0x84], R27 ;  /* 0x0000841b01007387 */ /* 0x0041e80000100800 */
[----:B0-----:R-:W2:Y:S04]  /*10a50*/  LDL.LU R27, [R1+0x2de8] ;  /* 0x002de800011b7983 */ /* 0x001ea80000300800 */
[----:B------:R-:W4:Y:S04]  /*10a60*/  LDL R4, [R1+0xc28] ;  /* 0x000c280001047983 */ /* 0x000f280000100800 */
[----:B------:R-:W4:Y:S01]  /*10a70*/  LDL R5, [R1+0xc2c] ;  /* 0x000c2c0001057983 */ /* 0x000f220000100800 */
[----:B------:R-:W-:-:S02]  /*10a80*/  PRMT R25, RZ, 0x7610, R25 ;  /* 0x00007610ff197816 */ /* 0x000fc40000000019 */
[----:B----4-:R-:W-:-:S04]  /*10a90*/  @!P0 LOP3.LUT R5, R5, R4, RZ, 0x3c, !PT ;  /* 0x0000000405058212 */ /* 0x010fc800078e3cff */
[----:B------:R-:W-:-:S04]  /*10aa0*/  @!P0 LOP3.LUT R4, R5, R4, RZ, 0x3c, !PT ;  /* 0x0000000405048212 */ /* 0x000fc800078e3cff */
[----:B------:R-:W-:-:S05]  /*10ab0*/  @!P0 LOP3.LUT R5, R5, R4, RZ, 0x3c, !PT ;  /* 0x0000000405058212 */ /* 0x000fca00078e3cff */
[----:B------:R-:W4:Y:S04]  /*10ac0*/  @!P0 LDG.E.U16 R25, [R4.64] ;  /* 0x0000000604198981 */ /* 0x000f28000c1e1500 */
[----:B--2---:R-:W-:Y:S04]  /*10ad0*/  STL [R1+0x2d78], R27 ;  /* 0x002d781b01007387 */ /* 0x004fe80000100800 */
[----:B----4-:R0:W-:Y:S04]  /*10ae0*/  STL [R1+0x80], R25 ;  /* 0x0000801901007387 */ /* 0x0101e80000100800 */
[----:B0-----:R-:W2:Y:S04]  /*10af0*/  LDL.LU R25, [R1+0x2de4] ;  /* 0x002de40001197983 */ /* 0x001ea80000300800 */
[----:B------:R-:W4:Y:S04]  /*10b00*/  LDL R4, [R1+0xc18] ;  /* 0x000c180001047983 */ /* 0x000f280000100800 */
[----:B------:R-:W4:Y:S01]  /*10b10*/  LDL R5, [R1+0xc1c] ;  /* 0x000c1c0001057983 */ /* 0x000f220000100800 */
[----:B---3--:R-:W-:-:S02]  /*10b20*/  PRMT R23, RZ, 0x7610, R23 ;  /* 0x00007610ff177816 */ /* 0x008fc40000000017 */
[----:B----4-:R-:W-:-:S04]  /*10b30*/  @!P0 LOP3.LUT R5, R5, R4, RZ, 0x3c, !PT ;  /* 0x0000000405058212 */ /* 0x010fc800078e3cff */
[----:B------:R-:W-:-:S04]  /*10b40*/  @!P0 LOP3.LUT R4, R5, R4, RZ, 0x3c, !PT ;  /* 0x0000000405048212 */ /* 0x000fc800078e3cff */
[----:B------:R-:W-:-:S05]  /*10b50*/  @!P0 LOP3.LUT R5, R5, R4, RZ, 0x3c, !PT ;  /* 0x0000000405058212 */ /* 0x000fca00078e3cff */
[----:B------:R-:W3:Y:S04]  /*10b60*/  @!P0 LDG.E.U16 R23, [R4.64] ;  /* 0x0000000604178981 */ /* 0x000ee8000c1e1500 */
[----:B---3--:R0:W-:Y:S04]  /*10b70*/  STL [R1+0x7c], R23 ;  /* 0x00007c1701007387 */ /* 0x0081e80000100800 */
[----:B0-----:R-:W3:Y:S04]  /*10b80*/  LDL.LU R23, [R1+0x2de0] ;  /* 0x002de00001177983 */ /* 0x001ee80000300800 */
[----:B------:R-:W4:Y:S04]  /*10b90*/  LDL R4, [R1+0xc08] ;  /* 0x000c080001047983 */ /* 0x000f280000100800 */
[----:B------:R-:W4:Y:S01]  /*10ba0*/  LDL R5, [R1+0xc0c] ;  /* 0x000c0c0001057983 */ /* 0x000f220000100800 */
[----:B------:R-:W-:-:S02]  /*10bb0*/  PRMT R2, RZ, 0x7610, R2 ;  /* 0x00007610ff027816 */ /* 0x000fc40000000002 */
[----:B----4-:R-:W-:-:S04]  /*10bc0*/  @!P0 LOP3.LUT R5, R5, R4, RZ, 0x3c, !PT ;  /* 0x0000000405058212 */ /* 0x010fc800078e3cff */
[----:B------:R-:W-:-:S04]  /*10bd0*/  @!P0 LOP3.LUT R4, R5, R4, RZ, 0x3c, !PT ;  /* 0x0000000405048212 */ /* 0x000fc800078e3cff */
[----:B------:R-:W-:-:S05]  /*10be0*/  @!P0 LOP3.LUT R5, R5, R4, RZ, 0x3c, !PT ;  /* 0x0000000405058212 */ /* 0x000fca00078e3cff */
[----:B------:R-:W4:Y:S04]  /*10bf0*/  @!P0 LDG.E.U16 R2, [R4.64] ;  /* 0x0000000604028981 */ /* 0x000f28000c1e1500 */
[----:B----4-:R0:W-:Y:S04]  /*10c00*/  STL [R1+0x78], R2 ;  /* 0x0000780201007387 */ /* 0x0101e80000100800 */
[----:B0-----:R-:W4:Y:S04]  /*10c10*/  LDL.LU R2, [R1+0x2ddc] ;  /* 0x002ddc0001027983 */ /* 0x001f280000300800 */
[----:B------:R-:W2:Y:S04]  /*10c20*/  LDL R4, [R1+0xbf8] ;  /* 0x000bf80001047983 */ /* 0x000ea80000100800 */
[----:B------:R-:W2:Y:S01]  /*10c30*/  LDL R5, [R1+0xbfc] ;  /* 0x000bfc0001057983 */ /* 0x000ea20000100800 */
[----:B----4-:R-:W-:-:S02]  /*10c40*/  PRMT R2, RZ, 0x7610, R2 ;  /* 0x00007610ff027816 */ /* 0x010fc40000000002 */
[----:B--2---:R-:W-:-:S04]  /*10c50*/  @!P0 LOP3.LUT R5, R5, R4, RZ, 0x3c, !PT ;  /* 0x0000000405058212 */ /* 0x004fc800078e3cff */
[----:B------:R-:W-:-:S04]  /*10c60*/  @!P0 LOP3.LUT R4, R5, R4, RZ, 0x3c, !PT ;  /* 0x0000000405048212 */ /* 0x000fc800078e3cff */
        /* <DEDUP_REMOVED lines=10> */
[----:B------:R0:W4:Y:S04]  /*10d10*/  @!P0 LDG.E.U16 R29, [R4.64] ;  /* 0x00000006041d8981 */ /* 0x000128000c1e1500 */
[----:B0-----:R-:W3:Y:S04]  /*10d20*/  LDL R4, [R1+0xbd8] ;  /* 0x000bd80001047983 */ /* 0x001ee80000100800 */
[----:B------:R-:W3:Y:S01]  /*10d30*/  LDL R5, [R1+0xbdc] ;  /* 0x000bdc0001057983 */ /* 0x000ee20000100800 */
[----:B--2---:R-:W-:Y:S02]  /*10d40*/  PRMT R2, RZ, 0x7610, R2 ;  /* 0x00007610ff027816 */ /* 0x004fe40000000002 */
[----:B---3--:R-:W-:-:S04]  /*10d50*/  @!P0 LOP3.LUT R5, R5, R4, RZ, 0x3c, !PT ;  /* 0x0000000405058212 */ /* 0x008fc800078e3cff */
[----:B------:R-:W-:-:S04]  /*10d60*/  @!P0 LOP3.LUT R4, R5, R4, RZ, 0x3c, !PT ;  /* 0x0000000405048212 */ /* 0x000fc800078e3cff */
[----:B------:R-:W-:-:S05]  /*10d70*/  @!P0 LOP3.LUT R5, R5, R4, RZ, 0x3c, !PT ;  /* 0x0000000405058212 */ /* 0x000fca00078e3cff */
[----:B------:R-:W2:Y:S04]  /*10d80*/  @!P0 LDG.E.U16 R2, [R4.64] ;  /* 0x0000000604028981 */ /* 0x000ea8000c1e1500 */
[----:B----4-:R0:W-:Y:S04]  /*10d90*/  STL [R1+0x70], R29 ;  /* 0x0000701d01007387 */ /* 0x0101e80000100800 */
[----:B0-----:R-:W3:Y:S04]  /*10da0*/  LDL R29, [R1+0xbac] ;  /* 0x000bac00011d7983 */ /* 0x001ee80000100800 */
        /* <DEDUP_REMOVED lines=9> */
[----:B0-----:R-:W2:Y:S04]  /*10e40*/  LDL R4, [R1+0xbb8] ;  /* 0x000bb80001047983 */ /* 0x001ea80000100800 */
[----:B------:R-:W2:Y:S01]  /*10e50*/  LDL R5, [R1+0xbbc] ;  /* 0x000bbc0001057983 */ /* 0x000ea20000100800 */
[----:B------:R-:W-:-:S03]  /*10e60*/  PRMT R26, RZ, 0x7610, R26 ;  /* 0x00007610ff1a7816 */ /* 0x000fc6000000001a */
[----:B----4-:R0:W-:Y:S04]  /*10e70*/  STL [R1+0x68], R24 ;  /* 0x0000681801007387 */ /* 0x0101e80000100800 */
[----:B0-----:R-:W4:Y:S01]  /*10e80*/  LDL.LU R24, [R1+0x20] ;  /* 0x0000200001187983 */ /* 0x001f220000300800 */
[----:B--2---:R-:W-:-:S04]  /*10e90*/  @!P0 LOP3.LUT R5, R5, R4, RZ, 0x3c, !PT ;  /* 0x0000000405058212 */ /* 0x004fc800078e3cff */
[----:B------:R-:W-:-:S04]  /*10ea0*/  @!P0 LOP3.LUT R4, R5, R4, RZ, 0x3c, !PT ;  /* 0x0000000405048212 */ /* 0x000fc800078e3cff */
[----:B------:R-:W-:-:S05]  /*10eb0*/  @!P0 LOP3.LUT R5, R5, R4, RZ, 0x3c, !PT ;  /* 0x0000000405058212 */ /* 0x000fca00078e3cff */
[----:B------:R0:W2:Y:S04]  /*10ec0*/  @!P0 LDG.E.U16 R26, [R4.64] ;  /* 0x00000006041a8981 */ /* 0x0000a8000c1e1500 */
[----:B0-----:R-:W4:Y:S01]  /*10ed0*/  LDL R5, [R1+0xba8] ;  /* 0x000ba80001057983 */ /* 0x001f220000100800 */
[----:B------:R-:W-:Y:S01]  /*10ee0*/  PRMT R3, RZ, 0x7610, R3 ;  /* 0x00007610ff037816 */ /* 0x000fe20000000003 */
[----:B---3--:R-:W-:Y:S02]  /*10ef0*/  @!P0 IMAD.MOV.U32 R4, RZ, RZ, R29 ;  /* 0x000000ffff048224 */ /* 0x008fe400078e001d */
[----:B--2---:R0:W-:Y:S04]  /*10f00*/  STL [R1+0x64], R26 ;  /* 0x0000641a01007387 */ /* 0x0041e80000100800 */
[----:B0-----:R-:W2:Y:S04]  /*10f10*/  LDL.LU R26, [R1+0x1c] ;  /* 0x00001c00011a7983 */ /* 0x001ea80000300800 */
[----:B------:R-:W3:Y:S04]  /*10f20*/  LDL.LU R29, [R1+0x18] ;  /* 0x00001800011d7983 */ /* 0x000ee80000300800 */
[----:B----4-:R0:W4:Y:S04]  /*10f30*/  @!P0 LDG.E.U16 R3, [R4.64] ;  /* 0x0000000604038981 */ /* 0x010128000c1e1500 */
        /* <DEDUP_REMOVED lines=9> */
[----:B0-----:R-:W2:Y:S04]  /*10fd0*/  LDL R4, [R1+0xb88] ;  /* 0x000b880001047983 */ /* 0x001ea80000100800 */
[----:B------:R-:W2:Y:S01]  /*10fe0*/  LDL R5, [R1+0xb8c] ;  /* 0x000b8c0001057983 */ /* 0x000ea20000100800 */
[----:B------:R-:W-:Y:S02]  /*10ff0*/  PRMT R22, RZ, 0x7610, R22 ;  /* 0x00007610ff167816 */ /* 0x000fe40000000016 */
[----:B--2---:R-:W-:-:S04]  /*11000*/  @!P0 LOP3.LUT R5, R5, R4, RZ, 0x3c, !PT ;  /* 0x0000000405058212 */ /* 0x004fc800078e3cff */
[----:B------:R-:W-:-:S04]  /*11010*/  @!P0 LOP3.LUT R4, R5, R4, RZ, 0x3c, !PT ;  /* 0x0000000405048212 */ /* 0x000fc800078e3cff */
[----:B------:R-:W-:-:S05]  /*11020*/  @!P0 LOP3.LUT R5, R5, R4, RZ, 0x3c, !PT ;  /* 0x0000000405058212 */ /* 0x000fca00078e3cff */
[----:B------:R-:W2:Y:S04]  /*11030*/  @!P0 LDG.E.U16 R22, [R4.64] ;  /* 0x0000000604168981 */ /* 0x000ea8000c1e1500 */
[----:B------:R0:W-:Y:S04]  /*11040*/  STL [R1+0x5c], R2 ;  /* 0x00005c0201007387 */ /* 0x0001e80000100800 */
[----:B0-----:R-:W3:Y:S04]  /*11050*/  LDL.LU R2, [R1+0xc] ;  /* 0x00000c0001027983 */ /* 0x001ee80000300800 */
        /* <DEDUP_REMOVED lines=17> */
[----:B------:R-:W2:Y:S01]  /*11170*/  @!P0 LDG.E.U16 R22, [R4.64] ;  /* 0x0000000604168981 */ /* 0x000ea2000c1e1500 */
[----:B------:R-:W-:-:S03]  /*11180*/  IMAD.SHL.U32 R0, R0, 0x2, RZ ;  /* 0x0000000200007824 */ /* 0x000fc600078e00ff */
[----:B------:R-:W-:Y:S04]  /*11190*/  STS.U16 [R28+0x6000], R27 ;  /* 0x0060001b1c007388 */ /* 0x000fe80000000400 */
[----:B------:R-:W-:Y:S04]  /*111a0*/  STS.U16 [R28+0x8000], R25 ;  /* 0x008000191c007388 */ /* 0x000fe80000000400 */
[----:B------:R-:W-:Y:S04]  /*111b0*/  STS.U16 [R28+0xa000], R23 ;  /* 0x00a000171c007388 */ /* 0x000fe80000000400 */
[----:B------:R-:W-:Y:S04]  /*111c0*/  STS.U16 [R28+0xc000], R21 ;  /* 0x00c000151c007388 */ /* 0x000fe80000000400 */
[----:B------:R-:W-:Y:S01]  /*111d0*/  STS.U16 [R28+0xe000], R19 ;  /* 0x00e000131c007388 */ /* 0x000fe20000000400 */
[----:B------:R-:W-:-:S03]  /*111e0*/  LOP3.LUT R0, R0, 0x10, RZ, 0x3c, !PT ;  /* 0x0000001000007812 */ /* 0x000fc600078e3cff */
[----:B------:R-:W-:Y:S04]  /*111f0*/  STS.U16 [R28+0x10000], R17 ;  /* 0x010000111c007388 */ /* 0x000fe80000000400 */
        /* <DEDUP_REMOVED lines=8> */
[----:B--2---:R0:W-:Y:S04]  /*11280*/  STL [R1+0x50], R22 ;  /* 0x0000501601007387 */ /* 0x0041e80000100800 */
[----:B0-----:R-:W2:Y:S04]  /*11290*/  LDL.LU R22, [R1+0x2dc8] ;  /* 0x002dc80001167983 */ /* 0x001ea80000300800 */
[----:B------:R-:W3:Y:S04]  /*112a0*/  LDL R4, [R1+0xb6c] ;  /* 0x000b6c0001047983 */ /* 0x000ee80000100800 */
[----:B------:R-:W3:Y:S04]  /*112b0*/  LDL R5, [R1+0xcd4] ;  /* 0x000cd40001057983 */ /* 0x000ee80000100800 */
[----:B------:R-:W2:Y:S01]  /*112c0*/  LDL.LU R24, [R1+0x2dc4] ;  /* 0x002dc40001187983 */ /* 0x000ea20000300800 */
[----:B---3--:R-:W-:-:S04]  /*112d0*/  @!P0 LOP3.LUT R5, R5, R4, RZ, 0x3c, !PT ;  /* 0x0000000405058212 */ /* 0x008fc800078e3cff */
[C---:B------:R-:W-:Y:S02]  /*112e0*/  @!P0 LOP3.LUT R4, R5.reuse, R4, RZ, 0x3c, !PT ;  /* 0x0000000405048212 */ /* 0x040fe400078e3cff */
[----:B--2---:R-:W-:Y:S02]  /*112f0*/  PRMT R24, RZ, 0x7610, R24 ;  /* 0x00007610ff187816 */ /* 0x004fe40000000018 */
[----:B------:R-:W-:-:S05]  /*11300*/  @!P0 LOP3.LUT R5, R5, R4, RZ, 0x3c, !PT ;  /* 0x0000000405058212 */ /* 0x000fca00078e3cff */
[----:B------:R-:W2:Y:S04]  /*11310*/  @!P0 LDG.E.U16 R24, [R4.64] ;  /* 0x0000000604188981 */ /* 0x000ea8000c1e1500 */
        /* <DEDUP_REMOVED lines=31> */
[----:B----4-:R0:W-:Y:S04]  /*11510*/  STS.U16 [R0+0x6400], R3 ;  /* 0x0064000300007388 */ /* 0x0101e80000000400 */
[----:B0-----:R-:W3:Y:S04]  /*11520*/  LDL R3, [R1+0xd34] ;  /* 0x000d340001037983 */ /* 0x001ee80000100800 */
        /* <DEDUP_REMOVED lines=14> */
[----:B------:R-:W4:Y:S04]  /*11610*/  LDL R5, [R1+0xd24] ;  /* 0x000d240001057983 */ /* 0x000f280000100800 */
[----:B--2---:R0:W-:Y:S04]  /*11620*/  STS.U16 [R0+0xa400], R2 ;  /* 0x00a4000200007388 */ /* 0x0041e80000000400 */
[----:B0-----:R-:W2:Y:S01]  /*11630*/  LDL.LU R2, [R1+0x2da0] ;  /* 0x002da00001027983 */ /* 0x001ea20000300800 */
[----:B----4-:R-:W-:-:S04]  /*11640*/  @!P0 LOP3.LUT R5, R5, R4, RZ, 0x3c, !PT ;  /* 0x0000000405058212 */ /* 0x010fc800078e3cff */
[----:B------:R-:W-:-:S04]  /*11650*/  @!P0 LOP3.LUT R4, R5, R4, RZ, 0x3c, !PT ;  /* 0x0000000405048212 */ /* 0x000fc800078e3cff */
[----:B------:R-:W-:Y:S02]  /*11660*/  @!P0 LOP3.LUT R5, R5, R4, RZ, 0x3c, !PT ;  /* 0x0000000405058212 */ /* 0x000fe400078e3cff */
[----:B--2---:R-:W-:-:S06]  /*11670*/  PRMT R2, RZ, 0x7610, R2 ;  /* 0x00007610ff027816 */ /* 0x004fcc0000000002 */
[----:B------:R-:W2:Y:S04]  /*11680*/  @!P0 LDG.E.U16 R2, [R4.64] ;  /* 0x0000000604028981 */ /* 0x000ea8000c1e1500 */
[----:B--2---:R0:W-:Y:S04]  /*11690*/  STL [R1+0x28], R2 ;  /* 0x0000280201007387 */ /* 0x0041e80000100800 */
[----:B0-----:R-:W2:Y:S04]  /*116a0*/  LDL.LU R2, [R1+0x2d9c] ;  /* 0x002d9c0001027983 */ /* 0x001ea80000300800 */
[----:B------:R-:W4:Y:S04]  /*116b0*/  LDL R4, [R1+0xcf8] ;  /* 0x000cf80001047983 */ /* 0x000f280000100800 */
[----:B------:R-:W4:Y:S01]  /*116c0*/  LDL R5, [R1+0xd3c] ;  /* 0x000d3c0001057983 */ /* 0x000f220000100800 */
[----:B--2---:R-:W-:-:S02]  /*116d0*/  PRMT R2, RZ, 0x7610, R2 ;  /* 0x00007610ff027816 */ /* 0x004fc40000000002 */
[----:B----4-:R-:W-:-:S04]  /*116e0*/  @!P0 LOP3.LUT R5, R5, R4, RZ, 0x3c, !PT ;  /* 0x0000000405058212 */ /* 0x010fc800078e3cff */
[----:B------:R-:W-:-:S04]  /*116f0*/  @!P0 LOP3.LUT R4, R5, R4, RZ, 0x3c, !PT ;  /* 0x0000000405048212 */ /* 0x000fc800078e3cff */
[----:B------:R-:W-:-:S05]  /*11700*/  @!P0 LOP3.LUT R5, R5, R4, RZ, 0x3c, !PT ;  /* 0x0000000405058212 */ /* 0x000fca00078e3cff */
[----:B------:R-:W2:Y:S04]  /*11710*/  @!P0 LDG.E.U16 R2, [R4.64] ;  /* 0x0000000604028981 */ /* 0x000ea8000c1e1500 */
[----:B--2---:R0:W-:Y:S04]  /*11720*/  STL [R1+0x24], R2 ;  /* 0x0000240201007387 */ /* 0x0041e80000100800 */
[----:B0-----:R-:W2:Y:S04]  /*11730*/  LDL.LU R2, [R1+0x2d98] ;  /* 0x002d980001027983 */ /* 0x001ea80000300800 */
[----:B------:R-:W4:Y:S01]  /*11740*/  LDL R5, [R1+0xd08] ;  /* 0x000d080001057983 */ /* 0x000f220000100800 */
[----:B---3--:R-:W-:-:S03]  /*11750*/  @!P0 IMAD.MOV.U32 R4, RZ, RZ, R3 ;  /* 0x000000ffff048224 */ /* 0x008fc600078e0003 */
[----:B------:R-:W3:Y:S01]  /*11760*/  LDL R3, [R1+0xc9c] ;  /* 0x000c9c0001037983 */ /* 0x000ee20000100800 */
[----:B--2---:R-:W-:-:S06]  /*11770*/  PRMT R2, RZ, 0x7610, R2 ;  /* 0x00007610ff027816 */ /* 0x004fcc0000000002 */
[----:B----4-:R-:W2:Y:S04]  /*11780*/  @!P0 LDG.E.U16 R2, [R4.64] ;  /* 0x0000000604028981 */ /* 0x010ea8000c1e1500 */
        /* <DEDUP_REMOVED lines=26> */
[----:B0-----:R-:W3:Y:S04]  /*11930*/  LDL.LU R27, [R1+0x200] ;  /* 0x00020000011b7983 */ /* 0x001ee80000300800 */
[----:B--2---:R0:W-:Y:S04]  /*11940*/  STL [R1+0x14], R2 ;  /* 0x0000140201007387 */ /* 0x0041e80000100800 */
[----:B0-----:R-:W2:Y:S04]  /*11950*/  LDL.LU R2, [R1+0x2d8c] ;  /* 0x002d8c0001027983 */ /* 0x001ea80000300800 */
[----:B------:R-:W4:Y:S01]  /*11960*/  LDL R5, [R1+0xb4c] ;  /* 0x000b4c0001057983 */ /* 0x000f220000100800 */
[----:B------:R-:W-:-:S03]  /*11970*/  @!P0 IMAD.MOV.U32 R4, RZ, RZ, R3 ;  /* 0x000000ffff048224 */ /* 0x000fc600078e0003 */
[----:B------:R-:W3:Y:S01]  /*11980*/  LDL.LU R3, [R1+0x1f4] ;  /* 0x0001f40001037983 */ /* 0x000ee20000300800 */
        /* <DEDUP_REMOVED lines=28> */
[----:B------:R0:W2:Y:S04]  /*11b50*/  @!P0 LDG.E.U16 R2, [R4.64] ;  /* 0x0000000604028981 */ /* 0x0000a8000c1e1500 */
[----:B------:R-:W-:Y:S04]  /*11b60*/  STS.U16 [R0+0xc400], R29 ;  /* 0x00c4001d00007388 */ /* 0x000fe80000000400 */
[----:B------:R-:W-:Y:S04]  /*11b70*/  STS.U16 [R0+0xe400], R26 ;  /* 0x00e4001a00007388 */ /* 0x000fe80000000400 */
[----:B------:R-:W-:Y:S04]  /*11b80*/  STS.U16 [R0+0x10400], R24 ;  /* 0x0104001800007388 */ /* 0x000fe80000000400 */
[----:B------:R-:W-:Y:S04]  /*11b90*/  STS.U16 [R0+0x12400], R22 ;  /* 0x0124001600007388 */ /* 0x000fe80000000400 */
[----:B0-----:R-:W4:Y:S04]  /*11ba0*/  LDL R4, [R1+0xc60] ;  /* 0x000c600001047983 */ /* 0x001f280000100800 */
[----:B------:R-:W4:Y:S04]  /*11bb0*/  LDL R5, [R1+0xc64] ;  /* 0x000c640001057983 */ /* 0x000f280000100800 */
        /* <DEDUP_REMOVED lines=8> */
[----:B------:R-:W2:Y:S01]  /*11c40*/  LDL.LU R0, [R1+0x2d7c] ;  /* 0x002d7c0001007983 */ /* 0x000ea20000300800 */
[----:B----4-:R-:W-:-:S04]  /*11c50*/  @!P0 LOP3.LUT R5, R5, R4, RZ, 0x3c, !PT ;  /* 0x0000000405058212 */ /* 0x010fc800078e3cff */
[----:B------:R-:W-:-:S04]  /*11c60*/  @!P0 LOP3.LUT R4, R5, R4, RZ, 0x3c, !PT ;  /* 0x0000000405048212 */ /* 0x000fc800078e3cff */
[----:B------:R-:W-:Y:S02]  /*11c70*/  @!P0 LOP3.LUT R5, R5, R4, RZ, 0x3c, !PT ;  /* 0x0000000405058212 */ /* 0x000fe400078e3cff */
[----:B--2---:R-:W-:-:S06]  /*11c80*/  PRMT R0, RZ, 0x7610, R0 ;  /* 0x00007610ff007816 */ /* 0x004fcc0000000000 */
[----:B------:R0:W2:Y:S04]  /*11c90*/  @!P0 LDG.E.U16 R0, [R4.64] ;  /* 0x0000000604008981 */ /* 0x0000a8000c1e1500 */
[----:B0-----:R-:W4:Y:S04]  /*11ca0*/  LDL R4, [R1+0xc50] ;  /* 0x000c500001047983 */ /* 0x001f280000100800 */
[----:B------:R-:W4:Y:S01]  /*11cb0*/  LDL R5, [R1+0xc54] ;  /* 0x000c540001057983 */ /* 0x000f220000100800 */
[----:B------:R-:W-:Y:S02]  /*11cc0*/  LOP3.LUT R28, R28, 0x20, RZ, 0x3c, !PT ;  /* 0x000000201c1c7812 */ /* 0x000fe400078e3cff */
[----:B------:R-:W-:-:S03]  /*11cd0*/  PRMT R29, RZ, 0x7610, R29 ;  /* 0x00007610ff1d7816 */ /* 0x000fc6000000001d */
[----:B---3--:R-:W-:Y:S04]  /*11ce0*/  STS.U16 [R28+0x800], R27 ;  /* 0x0008001b1c007388 */ /* 0x008fe80000000400 */
[----:B--2---:R0:W-:Y:S04]  /*11cf0*/  STL [R1+0x2d00], R0 ;  /* 0x002d000001007387 */ /* 0x0041e80000100800 */
[----:B0-----:R-:W2:Y:S01]  /*11d00*/  LDL.LU R0, [R1+0x1dc] ;  /* 0x0001dc0001007983 */ /* 0x001ea20000300800 */
[----:B----4-:R-:W-:-:S03]  /*11d10*/  @!P0 LOP3.LUT R5, R5, R4, RZ, 0x3c, !PT ;  /* 0x0000000405058212 */ /* 0x010fc600078e3cff */
[----:B------:R-:W3:Y:S01]  /*11d20*/  LDL.LU R27, [R1+0x2d78] ;  /* 0x002d7800011b7983 */ /* 0x000ee20000300800 */
[----:B------:R-:W-:-:S04]  /*11d30*/  @!P0 LOP3.LUT R4, R5, R4, RZ, 0x3c, !PT ;  /* 0x0000000405048212 */ /* 0x000fc800078e3cff */
[----:B------:R-:W-:-:S05]  /*11d40*/  @!P0 LOP3.LUT R5, R5, R4, RZ, 0x3c, !PT ;  /* 0x0000000405058212 */ /* 0x000fca00078e3cff */
[----:B------:R0:W4:Y:S04]  /*11d50*/  @!P0 LDG.E.U16 R29, [R4.64] ;  /* 0x00000006041d8981 */ /* 0x000128000c1e1500 */
[----:B0-----:R-:W2:Y:S04]  /*11d60*/  LDL R4, [R1+0xc40] ;  /* 0x000c400001047983 */ /* 0x001ea80000100800 */
[----:B------:R-:W2:Y:S04]  /*11d70*/  LDL R5, [R1+0xc44] ;  /* 0x000c440001057983 */ /* 0x000ea80000100800 */
[----:B------:R-:W-:Y:S01]  /*11d80*/  STS.U16 [R28+0x2800], R3 ;  /* 0x002800031c007388 */ /* 0x000fe20000000400 */
[----:B---3--:R-:W-:-:S03]  /*11d90*/  PRMT R27, RZ, 0x7610, R27 ;  /* 0x00007610ff1b7816 */ /* 0x008fc6000000001b */
[----:B----4-:R0:W-:Y:S04]  /*11da0*/  STL [R1+0x2d04], R29 ;  /* 0x002d041d01007387 */ /* 0x0101e80000100800 */
[----:B0-----:R-:W3:Y:S01]  /*11db0*/  LDL.LU R29, [R1+0x198] ;  /* 0x00019800011d7983 */ /* 0x001ee20000300800 */
[----:B--2---:R-:W-:-:S03]  /*11dc0*/  @!P0 LOP3.LUT R5, R5, R4, RZ, 0x3c, !PT ;  /* 0x0000000405058212 */ /* 0x004fc600078e3cff */
[----:B------:R-:W2:Y:S01]  /*11dd0*/  LDL.LU R3, [R1+0x2d74] ;  /* 0x002d740001037983 */ /* 0x000ea20000300800 */
[----:B------:R-:W-:-:S04]  /*11de0*/  @!P0 LOP3.LUT R4, R5, R4, RZ, 0x3c, !PT ;  /* 0x0000000405048212 */ /* 0x000fc800078e3cff */
[----:B------:R-:W-:-:S05]  /*11df0*/  @!P0 LOP3.LUT R5, R5, R4, RZ, 0x3c, !PT ;  /* 0x0000000405058212 */ /* 0x000fca00078e3cff */
[----:B------:R0:W4:Y:S04]  /*11e00*/  @!P0 LDG.E.U16 R27, [R4.64] ;  /* 0x00000006041b8981 */ /* 0x000128000c1e1500 */
[----:B0-----:R-:W2:Y:S04]  /*11e10*/  LDL R4, [R1+0xc30] ;  /* 0x000c300001047983 */ /* 0x001ea80000100800 */
[----:B------:R-:W2:Y:S01]  /*11e20*/  LDL R5, [R1+0xc34] ;  /* 0x000c340001057983 */ /* 0x000ea20000100800 */
[----:B------:R-:W-:-:S03]  /*11e30*/  PRMT R26, RZ, 0x7610, R26 ;  /* 0x00007610ff1a7816 */ /* 0x000fc6000000001a */
[----:B------:R-:W-:Y:S01]  /*11e40*/  STS.U16 [R28+0x4800], R0 ;  /* 0x004800001c007388 */ /* 0x000fe20000000400 */
[----:B--2---:R-:W-:-:S04]  /*11e50*/  @!P0 LOP3.LUT R5, R5, R4, RZ, 0x3c, !PT ;  /* 0x0000000405058212 */ /* 0x004fc800078e3cff */
[----:B------:R-:W-:-:S04]  /*11e60*/  @!P0 LOP3.LUT R4, R5, R4, RZ, 0x3c, !PT ;  /* 0x0000000405048212 */ /* 0x000fc800078e3cff */
[----:B------:R-:W-:-:S05]  /*11e70*/  @!P0 LOP3.LUT R5, R5, R4, RZ, 0x3c, !PT ;  /* 0x0000000405058212 */ /* 0x000fca00078e3cff */
[----:B------:R0:W2:Y:S04]  /*11e80*/  @!P0 LDG.E.U16 R26, [R4.64] ;  /* 0x00000006041a8981 */ /* 0x0000a8000c1e1500 */
[----:B----4-:R1:W-:Y:S04]  /*11e90*/  STL [R1+0x2d08], R27 ;  /* 0x002d081b01007387 */ /* 0x0103e80000100800 */
[----:B-1----:R-:W4:Y:S04]  /*11ea0*/  LDL R27, [R1+0xc14] ;  /* 0x000c1400011b7983 */ /* 0x002f280000100800 */
[----:B------:R-:W3:Y:S04]  /*11eb0*/  LDL.LU R28, [R1+0x2d70] ;  /* 0x002d7000011c7983 */ /* 0x000ee80000300800 */
[----:B------:R-:W3:Y:S04]  /*11ec0*/  LDL.LU R0, [R1+0x174] ;  /* 0x0001740001007983 */ /* 0x000ee80000300800 */
[----:B0-----:R-:W3:Y:S04]  /*11ed0*/  LDL R4, [R1+0xc20] ;  /* 0x000c200001047983 */ /* 0x001ee80000100800 */
[----:B------:R-:W3:Y:S01]  /*11ee0*/  LDL R5, [R1+0xc24] ;  /* 0x000c240001057983 */ /* 0x000ee20000100800 */
[----:B------:R-:W-:-:S03]  /*11ef0*/  PRMT R25, RZ, 0x7610, R25 ;  /* 0x00007610ff197816 */ /* 0x000fc60000000019 */
[----:B--2---:R0:W-:Y:S04]  /*11f00*/  STL [R1+0x2d0c], R26 ;  /* 0x002d0c1a01007387 */ /* 0x0041e80000100800 */
[----:B0-----:R-:W0:Y:S01]  /*11f10*/  S2R R26, SR_TID.X ;  /* 0x00000000001a7919 */ /* 0x001e220000002100 */
[-C--:B---3--:R-:W-:Y:S02]  /*11f20*/  @!P0 LOP3.LUT R5, R5, R4.reuse, RZ, 0x3c, !PT ;  /* 0x0000000405058212 */ /* 0x088fe400078e3cff */
[----:B0-----:R-:W-:Y:S02]  /*11f30*/  LOP3.LUT R26, R26, 0x1ff, RZ, 0xc0, !PT ;  /* 0x000001ff1a1a7812 */ /* 0x001fe400078ec0ff */
[----:B------:R-:W-:-:S03]  /*11f40*/  @!P0 LOP3.LUT R4, R5, R4, RZ, 0x3c, !PT ;  /* 0x0000000405048212 */ /* 0x000fc600078e3cff */
[----:B------:R-:W-:Y:S01]  /*11f50*/  IMAD.SHL.U32 R26, R26, 0x2, RZ ;  /* 0x000000021a1a7824 */ /* 0x000fe200078e00ff */
[----:B------:R-:W-:-:S04]  /*11f60*/  @!P0 LOP3.LUT R5, R5, R4, RZ, 0x3c, !PT ;  /* 0x0000000405058212 */ /* 0x000fc800078e3cff */
[----:B------:R-:W-:Y:S01]  /*11f70*/  LOP3.LUT R26, R26, 0x20, RZ, 0x3c, !PT ;  /* 0x000000201a1a7812 */ /* 0x000fe200078e3cff */
[----:B------:R0:W2:Y:S04]  /*11f80*/  @!P0 LDG.E.U16 R25, [R4.64] ;  /* 0x0000000604198981 */ /* 0x0000a8000c1e1500 */
[----:B------:R1:W-:Y:S04]  /*11f90*/  STS.U16 [R26+0x6800], R2 ;  /* 0x006800021a007388 */ /* 0x0003e80000000400 */
[----:B-1----:R-:W3:Y:S04]  /*11fa0*/  LDL.LU R2, [R1+0x160] ;  /* 0x0001600001027983 */ /* 0x002ee80000300800 */
[----:B0-----:R-:W3:Y:S04]  /*11fb0*/  LDL.LU R4, [R1+0x1ac] ;  /* 0x0001ac0001047983 */ /* 0x001ee80000300800 */
[----:B------:R-:W4:Y:S01]  /*11fc0*/  LDL R5, [R1+0xc10] ;  /* 0x000c100001057983 */ /* 0x000f220000100800 */
[----:B------:R-:W-:-:S03]  /*11fd0*/  PRMT R24, RZ, 0x7610, R24 ;  /* 0x00007610ff187816 */ /* 0x000fc60000000018 */
[----:B--2---:R0:W-:Y:S01]  /*11fe0*/  STL [R1+0x2d10], R25 ;  /* 0x002d101901007387 */ /* 0x0041e20000100800 */
[----:B------:R-:W-:-:S03]  /*11ff0*/  PRMT R23, RZ, 0x7610, R23 ;  /* 0x00007610ff177816 */ /* 0x000fc60000000017 */
[----:B0-----:R-:W2:Y:S04]  /*12000*/  LDL R25, [R1+0xbf4] ;  /* 0x000bf40001197983 */ /* 0x001ea80000100800 */
[----:B---3--:R4:W-:Y:S02]  /*12010*/  STS.U16 [R26+0x8800], R4 ;  /* 0x008800041a007388 */ /* 0x0089e40000000400 */
[----:B----4-:R-:W-:-:S05]  /*12020*/  @!P0 IMAD.MOV.U32 R4, RZ, RZ, R27 ;  /* 0x000000ffff048224 */ /* 0x010fca00078e001b */
[----:B------:R0:W3:Y:S04]  /*12030*/  @!P0 LDG.E.U16 R24, [R4.64] ;  /* 0x0000000604188981 */ /* 0x0000e8000c1e1500 */
[----:B0-----:R-:W4:Y:S04]  /*12040*/  LDL R4, [R1+0xc00] ;  /* 0x000c000001047983 */ /* 0x001f280000100800 */
[----:B------:R-:W4:Y:S04]  /*12050*/  LDL R5, [R1+0xc04] ;  /* 0x000c040001057983 */ /* 0x000f280000100800 */
[----:B------:R0:W-:Y:S04]  /*12060*/  STS.U16 [R26+0xa800], R29 ;  /* 0x00a8001d1a007388 */ /* 0x0001e80000000400 */
[----:B---3--:R1:W-:Y:S04]  /*12070*/  STL [R1+0x2d14], R24 ;  /* 0x002d141801007387 */ /* 0x0083e80000100800 */
[----:B0-----:R-:W3:Y:S04]  /*12080*/  LDL R29, [R1+0xbe0] ;  /* 0x000be000011d7983 */ /* 0x001ee80000100800 */
[----:B------:R-:W3:Y:S04]  /*12090*/  LDL R27, [R1+0xbe4] ;  /* 0x000be400011b7983 */ /* 0x000ee80000100800 */
[----:B-1----:R-:W3:Y:S01]  /*120a0*/  LDL R24, [R1+0xbf0] ;  /* 0x000bf00001187983 */ /* 0x002ee20000100800 */
[----:B----4-:R-:W-:-:S04]  /*120b0*/  @!P0 LOP3.LUT R5, R5, R4, RZ, 0x3c, !PT ;  /* 0x0000000405058212 */ /* 0x010fc800078e3cff */
[----:B------:R-:W-:-:S04]  /*120c0*/  @!P0 LOP3.LUT R4, R5, R4, RZ, 0x3c, !PT ;  /* 0x0000000405048212 */ /* 0x000fc800078e3cff */
[----:B------:R-:W-:-:S05]  /*120d0*/  @!P0 LOP3.LUT R5, R5, R4, RZ, 0x3c, !PT ;  /* 0x0000000405058212 */ /* 0x000fca00078e3cff */
[----:B------:R0:W4:Y:S04]  /*120e0*/  @!P0 LDG.E.U16 R23, [R4.64] ;  /* 0x0000000604178981 */ /* 0x000128000c1e1500 */
[----:B0-----:R-:W3:Y:S01]  /*120f0*/  LDL.LU R5, [R1+0x18c] ;  /* 0x00018c0001057983 */ /* 0x001ee20000300800 */
[----:B------:R-:W-:Y:S01]  /*12100*/  PRMT R22, RZ, 0x7610, R22 ;  /* 0x00007610ff167816 */ /* 0x000fe20000000016 */
[----:B--2---:R-:W-:Y:S02]  /*12110*/  @!P0 IMAD.MOV.U32 R4, RZ, RZ, R25 ;  /* 0x000000ffff048224 */ /* 0x004fe400078e0019 */
[----:B---3--:R0:W-:Y:S02]  /*12120*/  STS.U16 [R26+0xc800], R5 ;  /* 0x00c800051a007388 */ /* 0x0081e40000000400 */
[----:B0-----:R-:W-:-:S05]  /*12130*/  @!P0 IMAD.MOV.U32 R5, RZ, RZ, R24 ;  /* 0x000000ffff058224 */ /* 0x001fca00078e0018 */
[----:B------:R0:W2:Y:S01]  /*12140*/  @!P0 LDG.E.U16 R22, [R4.64] ;  /* 0x0000000604168981 */ /* 0x0000a2000c1e1500 */
[----:B------:R-:W-:-:S03]  /*12150*/  PRMT R21, RZ, 0x7610, R21 ;  /* 0x00007610ff157816 */ /* 0x000fc60000000015 */
[----:B----4-:R1:W-:Y:S01]  /*12160*/  STL [R1+0x2d18], R23 ;  /* 0x002d181701007387 */ /* 0x0103e20000100800 */
[----:B0-----:R-:W-:Y:S02]  /*12170*/  @!P0 IMAD.MOV.U32 R4, RZ, RZ, R27 ;  /* 0x000000ffff048224 */ /* 0x001fe400078e001b */
[----:B------:R-:W-:Y:S01]  /*12180*/  @!P0 IMAD.MOV.U32 R5, RZ, RZ, R29 ;  /* 0x000000ffff058224 */ /* 0x000fe200078e001d */
[----:B-1----:R-:W3:Y:S04]  /*12190*/  LDL.LU R23, [R1+0x148] ;  /* 0x0001480001177983 */ /* 0x002ee80000300800 */
[----:B------:R-:W4:Y:S04]  /*121a0*/  LDL.LU R24, [R1+0xf8] ;  /* 0x0000f80001187983 */ /* 0x000f280000300800 */
[----:B------:R0:W3:Y:S04]  /*121b0*/  @!P0 LDG.E.U16 R21, [R4.64] ;  /* 0x0000000604158981 */ /* 0x0000e8000c1e1500 */
[----:B------:R-:W-:Y:S04]  /*121c0*/  STS.U16 [R26+0xe800], R0 ;  /* 0x00e800001a007388 */ /* 0x000fe80000000400 */
[----:B--2---:R1:W-:Y:S04]  /*121d0*/  STL [R1+0x2d1c], R22 ;  /* 0x002d1c1601007387 */ /* 0x0043e80000100800 */
[----:B------:R-:W2:Y:S04]  /*121e0*/  LDL R25, [R1+0xbc4] ;  /* 0x000bc40001197983 */ /* 0x000ea80000100800 */
[----:B-1----:R-:W2:Y:S04]  /*121f0*/  LDL R22, [R1+0xbd4] ;  /* 0x000bd40001167983 */ /* 0x002ea80000100800 */
[----:B------:R-:W4:Y:S04]  /*12200*/  LDL.LU R0, [R1+0xe4] ;  /* 0x0000e40001007983 */ /* 0x000f280000300800 */
[----:B0-----:R-:W4:Y:S01]  /*12210*/  LDL R5, [R1+0xbd0] ;  /* 0x000bd00001057983 */ /* 0x001f220000100800 */
[----:B------:R-:W-:-:S03]  /*12220*/  PRMT R20, RZ, 0x7610, R20 ;  /* 0x00007610ff147816 */ /* 0x000fc60000000014 */
[----:B---3--:R0:W-:Y:S04]  /*12230*/  STL [R1+0x2d20], R21 ;  /* 0x002d201501007387 */ /* 0x0081e80000100800 */
[----:B------:R1:W-:Y:S04]  /*12240*/  STS.U16 [R26+0x10800], R2 ;  /* 0x010800021a007388 */ /* 0x0003e80000000400 */
[----:B0-----:R-:W3:Y:S04]  /*12250*/  LDL.LU R21, [R1+0x108] ;  /* 0x0001080001157983 */ /* 0x001ee80000300800 */
[----:B------:R-:W3:Y:S04]  /*12260*/  LDL R27, [R1+0xbb0] ;  /* 0x000bb000011b7983 */ /* 0x000ee80000100800 */
[----:B-1----:R-:W3:Y:S04]  /*12270*/  LDL R2, [R1+0xbb4] ;  /* 0x000bb40001027983 */ /* 0x002ee80000100800 */
[----:B------:R-:W3:Y:S01]  /*12280*/  LDL.LU R29, [R1+0xc4] ;  /* 0x0000c400011d7983 */ /* 0x000ee20000300800 */
[----:B--2---:R-:W-:-:S05]  /*12290*/  @!P0 IMAD.MOV.U32 R4, RZ, RZ, R22 ;  /* 0x000000ffff048224 */ /* 0x004fca00078e0016 */
[----:B----4-:R0:W2:Y:S04]  /*122a0*/  @!P0 LDG.E.U16 R20, [R4.64] ;  /* 0x0000000604148981 */ /* 0x0100a8000c1e1500 */
[----:B0-----:R-:W4:Y:S01]  /*122b0*/  LDL R5, [R1+0xbc0] ;  /* 0x000bc00001057983 */ /* 0x001f220000100800 */
[----:B------:R-:W-:Y:S01]  /*122c0*/  PRMT R19, RZ, 0x7610, R19 ;  /* 0x00007610ff137816 */ /* 0x000fe20000000013 */
[----:B------:R-:W-:Y:S02]  /*122d0*/  @!P0 IMAD.MOV.U32 R4, RZ, RZ, R25 ;  /* 0x000000ffff048224 */ /* 0x000fe400078e0019 */
[----:B------:R0:W-:Y:S04]  /*122e0*/  STS.U16 [R26+0x12800], R23 ;  /* 0x012800171a007388 */ /* 0x0001e80000000400 */
[----:B--2---:R-:W-:Y:S04]  /*122f0*/  STL [R1+0x2d24], R20 ;  /* 0x002d241401007387 */ /* 0x004fe80000100800 */
[----:B0-----:R-:W2:Y:S04]  /*12300*/  LDL R23, [R1+0xba0] ;  /* 0x000ba00001177983 */ /* 0x001ea80000100800 */
[----:B------:R-:W2:Y:S04]  /*12310*/  LDL R22, [R1+0xba4] ;  /* 0x000ba40001167983 */ /* 0x000ea80000100800 */
[----:B----4-:R0:W4:Y:S01]  /*12320*/  @!P0 LDG.E.U16 R19, [R4.64] ;  /* 0x0000000604138981 */ /* 0x010122000c1e1500 */
[----:B------:R-:W-:-:S03]  /*12330*/  PRMT R18, RZ, 0x7610, R18 ;  /* 0x00007610ff127816 */ /* 0x000fc60000000012 */
[----:B------:R-:W4:Y:S04]  /*12340*/  LDL.LU R25, [R1+0xac] ;  /* 0x0000ac0001197983 */ /* 0x000f280000300800 */
[----:B---3--:R1:W-:Y:S01]  /*12350*/  STS.U16 [R26+0x14800], R21 ;  /* 0x014800151a007388 */ /* 0x0083e20000000400 */
[----:B0-----:R-:W-:Y:S02]  /*12360*/  @!P0 IMAD.MOV.U32 R4, RZ, RZ, R2 ;  /* 0x000000ffff048224 */ /* 0x001fe400078e0002 */
[----:B------:R-:W-:Y:S01]  /*12370*/  @!P0 IMAD.MOV.U32 R5, RZ, RZ, R27 ;  /* 0x000000ffff058224 */ /* 0x000fe200078e001b */
[----:B------:R-:W-:-:S04]  /*12380*/  PRMT R17, RZ, 0x7610, R17 ;  /* 0x00007610ff117816 */ /* 0x000fc80000000011 */
[----:B------:R2:W3:Y:S02]  /*12390*/  @!P0 LDG.E.U16 R18, [R4.64] ;  /* 0x0000000604128981 */ /* 0x0004e4000c1e1500 */
[----:B--2---:R-:W-:Y:S02]  /*123a0*/  @!P0 IMAD.MOV.U32 R5, RZ, RZ, R23 ;  /* 0x000000ffff058224 */ /* 0x004fe400078e0017 */
[----:B----4-:R0:W-:Y:S04]  /*123b0*/  STL [R1+0x2d28], R19 ;  /* 0x002d281301007387 */ /* 0x0101e80000100800 */
[----:B-1----:R-:W2:Y:S04]  /*123c0*/  LDL R21, [R1+0xb90] ;  /* 0x000b900001157983 */ /* 0x002ea80000100800 */
[----:B------:R-:W4:Y:S01]  /*123d0*/  LDL R20, [R1+0xb94] ;  /* 0x000b940001147983 */ /* 0x000f220000100800 */
[----:B------:R-:W-:-:S03]  /*123e0*/  @!P0 IMAD.MOV.U32 R4, RZ, RZ, R22 ;  /* 0x000000ffff048224 */ /* 0x000fc600078e0016 */
[----:B0-----:R-:W4:Y:S04]  /*123f0*/  LDL R19, [R1+0xb80] ;  /* 0x000b800001137983 */ /* 0x001f280000100800 */
[----:B------:R-:W4:Y:S04]  /*12400*/  LDL R2, [R1+0xb84] ;  /* 0x000b840001027983 */ /* 0x000f280000100800 */
[----:B------:R2:W4:Y:S01]  /*12410*/  @!P0 LDG.E.U16 R17, [R4.64] ;  /* 0x0000000604118981 */ /* 0x000522000c1e1500 */
[----:B------:R-:W-:Y:S02]  /*12420*/  PRMT R16, RZ, 0x7610, R16 ;  /* 0x00007610ff107816 */ /* 0x000fe40000000010 */
[----:B------:R-:W-:Y:S01]  /*12430*/  PRMT R15, RZ, 0x7610, R15 ;  /* 0x00007610ff0f7816 */ /* 0x000fe2000000000f */
[----:B------:R-:W4:Y:S04]  /*12440*/  LDL.LU R27, [R1+0x94] ;  /* 0x00009400011b7983 */ /* 0x000f280000300800 */
[----:B---3--:R-:W-:Y:S04]  /*12450*/  STL [R1+0x2d2c], R18 ;  /* 0x002d2c1201007387 */ /* 0x008fe80000100800 */
[----:B------:R-:W-:Y:S04]  /*12460*/  STS.U16 [R26+0x16800], R24 ;  /* 0x016800181a007388 */ /* 0x000fe80000000400 */
[----:B------:R0:W-:Y:S01]  /*12470*/  STS.U16 [R26+0x18800], R0 ;  /* 0x018800001a007388 */ /* 0x0001e20000000400 */
[----:B--2---:R-:W-:-:S02]  /*12480*/  @!P0 IMAD.MOV.U32 R5, RZ, RZ, R21 ;  /* 0x000000ffff058224 */ /* 0x004fc400078e0015 */
[----:B----4-:R-:W-:-:S05]  /*12490*/  @!P0 IMAD.MOV.U32 R4, RZ, RZ, R20 ;  /* 0x000000ffff048224 */ /* 0x010fca00078e0014 */
[----:B------:R1:W2:Y:S02]  /*124a0*/  @!P0 LDG.E.U16 R16, [R4.64] ;  /* 0x0000000604108981 */ /* 0x0002a4000c1e1500 */
[----:B-1----:R-:W-:Y:S02]  /*124b0*/  @!P0 IMAD.MOV.U32 R4, RZ, RZ, R2 ;  /* 0x000000ffff048224 */ /* 0x002fe400078e0002 */
[----:B------:R-:W-:Y:S01]  /*124c0*/  @!P0 IMAD.MOV.U32 R5, RZ, RZ, R19 ;  /* 0x000000ffff058224 */ /* 0x000fe200078e0013 */
[----:B------:R1:W-:Y:S04]  /*124d0*/  STL [R1+0x2d30], R17 ;  /* 0x002d301101007387 */ /* 0x0003e80000100800 */
[----:B0-----:R-:W3:Y:S04]  /*124e0*/  LDL R0, [R1+0xcbc] ;  /* 0x000cbc0001007983 */ /* 0x001ee80000100800 */
[----:B------:R3:W4:Y:S04]  /*124f0*/  @!P0 LDG.E.U16 R15, [R4.64] ;  /* 0x00000006040f8981 */ /* 0x000728000c1e1500 */
[----:B-1----:R-:W4:Y:S04]  /*12500*/  LDL R17, [R1+0xb78] ;  /* 0x000b780001117983 */ /* 0x002f280000100800 */
[----:B------:R-:W4:Y:S01]  /*12510*/  LDL.LU R22, [R1+0x354] ;  /* 0x0003540001167983 */ /* 0x000f220000300800 */
[----:B------:R-:W-:-:S03]  /*12520*/  PRMT R14, RZ, 0x7610, R14 ;  /* 0x00007610ff0e7816 */ /* 0x000fc6000000000e */
[----:B------:R0:W-:Y:S04]  /*12530*/  STS.U16 [R26+0x1a800], R29 ;  /* 0x01a8001d1a007388 */ /* 0x0001e80000000400 */
[----:B--2---:R-:W-:Y:S04]  /*12540*/  STL [R1+0x2d34], R16 ;  /* 0x002d341001007387 */ /* 0x004fe80000100800 */
[----:B------:R-:W2:Y:S04]  /*12550*/  LDL.LU R23, [R1+0x228] ;  /* 0x0002280001177983 */ /* 0x000ea80000300800 */
[----:B------:R-:W2:Y:S04]  /*12560*/  LDL R19, [R1+0xb70] ;  /* 0x000b700001137983 */ /* 0x000ea80000100800 */
[----:B------:R-:W2:Y:S04]  /*12570*/  LDL R2, [R1+0xccc] ;  /* 0x000ccc0001027983 */ /* 0x000ea80000100800 */
[----:B0-----:R-:W2:Y:S01]  /*12580*/  LDL.LU R29, [R1+0x220] ;  /* 0x00022000011d7983 */ /* 0x001ea20000300800 */
[----:B---3--:R-:W-:-:S03]  /*12590*/  @!P0 IMAD.MOV.U32 R4, RZ, RZ, R0 ;  /* 0x000000ffff048224 */ /* 0x008fc600078e0000 */
[----:B----4-:R-:W-:Y:S01]  /*125a0*/  STL [R1+0x2d38], R15 ;  /* 0x002d380f01007387 */ /* 0x010fe20000100800 */
[----:B------:R-:W-:-:S03]  /*125b0*/  @!P0 IMAD.MOV.U32 R5, RZ, RZ, R17 ;  /* 0x000000ffff058224 */ /* 0x000fc600078e0011 */
[----:B------:R-:W3:Y:S04]  /*125c0*/  LDL R18, [R1+0xb68] ;  /* 0x000b680001127983 */ /* 0x000ee80000100800 */
[----:B------:R-:W4:Y:S04]  /*125d0*/  LDL R17, [R1+0xcdc] ;  /* 0x000cdc0001117983 */ /* 0x000f280000100800 */
[----:B------:R2:W4:Y:S04]  /*125e0*/  @!P0 LDG.E.U16 R14, [R4.64] ;  /* 0x00000006040e8981 */ /* 0x000528000c1e1500 */
[----:B------:R-:W0:Y:S01]  /*125f0*/  S2R R0, SR_TID.X ;  /* 0x0000000000007919 */ /* 0x000e220000002100 */
[----:B------:R-:W-:-:S02]  /*12600*/  PRMT R13, RZ, 0x7610, R13 ;  /* 0x00007610ff0d7816 */ /* 0x000fc4000000000d */
[----:B------:R-:W-:Y:S01]  /*12610*/  PRMT R12, RZ, 0x7610, R12 ;  /* 0x00007610ff0c7816 */ /* 0x000fe2000000000c */
[----:B------:R1:W-:Y:S04]  /*12620*/  STS.U16 [R26+0x1c800], R25 ;  /* 0x01c800191a007388 */ /* 0x0003e80000000400 */
[----:B------:R0:W-:Y:S04]  /*12630*/  STS.U16 [R26+0x1e800], R27 ;  /* 0x01e8001b1a007388 */ /* 0x0001e80000000400 */
[----:B-1----:R-:W4:Y:S01]  /*12640*/  LDL.LU R25, [R1+0x210] ;  /* 0x0002100001197983 */ /* 0x002f220000300800 */
[----:B0-----:R-:W-:-:S05]  /*12650*/  LOP3.LUT R0, R0, 0x1ff, RZ, 0xc0, !PT ;  /* 0x000001ff00007812 */ /* 0x001fca00078ec0ff */
[----:B------:R-:W-:Y:S02]  /*12660*/  IMAD.SHL.U32 R27, R0, 0x2, RZ ;  /* 0x00000002001b7824 */ /* 0x000fe400078e00ff */
[----:B--2---:R-:W-:Y:S02]  /*12670*/  @!P0 IMAD.MOV.U32 R5, RZ, RZ, R19 ;  /* 0x000000ffff058224 */ /* 0x004fe400078e0013 */
[----:B------:R-:W-:-:S05]  /*12680*/  @!P0 IMAD.MOV.U32 R4, RZ, RZ, R2 ;  /* 0x000000ffff048224 */ /* 0x000fca00078e0002 */
[----:B------:R3:W2:Y:S02]  /*12690*/  @!P0 LDG.E.U16 R13, [R4.64] ;  /* 0x00000006040d8981 */ /* 0x0006a4000c1e1500 */
[----:B---3--:R-:W-:Y:S02]  /*126a0*/  @!P0 IMAD.MOV.U32 R5, RZ, RZ, R18 ;  /* 0x000000ffff058224 */ /* 0x008fe400078e0012 */
[----:B----4-:R-:W-:Y:S01]  /*126b0*/  @!P0 IMAD.MOV.U32 R4, RZ, RZ, R17 ;  /* 0x000000ffff048224 */ /* 0x010fe200078e0011 */
[----:B------:R0:W-:Y:S04]  /*126c0*/  STL [R1+0x2d3c], R14 ;  /* 0x002d3c0e01007387 */ /* 0x0001e80000100800 */
[----:B------:R-:W3:Y:S04]  /*126d0*/  LDL R0, [R1+0xcec] ;  /* 0x000cec0001007983 */ /* 0x000ee80000100800 */
[----:B------:R3:W4:Y:S04]  /*126e0*/  @!P0 LDG.E.U16 R12, [R4.64] ;  /* 0x00000006040c8981 */ /* 0x000728000c1e1500 */
[----:B------:R-:W4:Y:S04]  /*126f0*/  LDL R16, [R1+0xcb0] ;  /* 0x000cb00001107983 */ /* 0x000f280000100800 */
[----:B------:R-:W4:Y:S01]  /*12700*/  LDL.LU R26, [R1+0x1f8] ;  /* 0x0001f800011a7983 */ /* 0x000f220000300800 */
[----:B------:R-:W-:-:S03]  /*12710*/  LOP3.LUT R24, R27, 0x30, RZ, 0x3c, !PT ;  /* 0x000000301b187812 */ /* 0x000fc600078e3cff */
[----:B------:R-:W4:Y:S04]  /*12720*/  LDL R15, [R1+0xcc0] ;  /* 0x000cc000010f7983 */ /* 0x000f280000100800 */
[----:B------:R-:W4:Y:S04]  /*12730*/  LDL R2, [R1+0xcfc] ;  /* 0x000cfc0001027983 */ /* 0x000f280000100800 */
[----:B------:R-:W4:Y:S01]  /*12740*/  LDL.LU R27, [R1+0x1e8] ;  /* 0x0001e800011b7983 */ /* 0x000f220000300800 */
[----:B------:R-:W-:-:S03]  /*12750*/  PRMT R11, RZ, 0x7610, R11 ;  /* 0x00007610ff0b7816 */ /* 0x000fc6000000000b */
[----:B--2---:R1:W-:Y:S04]  /*12760*/  STL [R1+0x2d40], R13 ;  /* 0x002d400d01007387 */ /* 0x0043e80000100800 */
[----:B0-----:R-:W2:Y:S04]  /*12770*/  LDL R14, [R1+0xcd0] ;  /* 0x000cd000010e7983 */ /* 0x001ea80000100800 */
[----:B-1----:R-:W2:Y:S01]  /*12780*/  LDL R13, [R1+0xd0c] ;  /* 0x000d0c00010d7983 */ /* 0x002ea20000100800 */
[----:B---3--:R-:W-:-:S03]  /*12790*/  @!P0 IMAD.MOV.U32 R4, RZ, RZ, R0 ;  /* 0x000000ffff048224 */ /* 0x008fc600078e0000 */
[----:B----4-:R0:W-:Y:S04]  /*127a0*/  STL [R1+0x2d44], R12 ;  /* 0x002d440c01007387 */ /* 0x0101e80000100800 */
[----:B------:R-:W3:Y:S01]  /*127b0*/  LDL R0, [R1+0xd1c] ;  /* 0x000d1c0001007983 */ /* 0x000ee20000100800 */
[----:B------:R-:W-:-:S03]  /*127c0*/  @!P0 IMAD.MOV.U32 R5, RZ, RZ, R16 ;  /* 0x000000ffff058224 */ /* 0x000fc600078e0010 */
[----:B0-----:R-:W4:Y:S04]  /*127d0*/  LDL R12, [R1+0xce0] ;  /* 0x000ce000010c7983 */ /* 0x001f280000100800 */
[----:B------:R0:W4:Y:S01]  /*127e0*/  @!P0 LDG.E.U16 R11, [R4.64] ;  /* 0x00000006040b8981 */ /* 0x000122000c1e1500 */
[----:B------:R-:W-:Y:S02]  /*127f0*/  PRMT R10, RZ, 0x7610, R10 ;  /* 0x00007610ff0a7816 */ /* 0x000fe4000000000a */
[----:B------:R-:W-:Y:S01]  /*12800*/  PRMT R9, RZ, 0x7610, R9 ;  /* 0x00007610ff097816 */ /* 0x000fe20000000009 */
[----:B0-----:R-:W-:Y:S02]  /*12810*/  @!P0 IMAD.MOV.U32 R4, RZ, RZ, R2 ;  /* 0x000000ffff048224 */ /* 0x001fe400078e0002 */
[----:B------:R-:W-:-:S05]  /*12820*/  @!P0 IMAD.MOV.U32 R5, RZ, RZ, R15 ;  /* 0x000000ffff058224 */ /* 0x000fca00078e000f */
[----:B------:R2:W4:Y:S01]  /*12830*/  @!P0 LDG.E.U16 R10, [R4.64] ;  /* 0x00000006040a8981 */ /* 0x000522000c1e1500 */
[----:B------:R-:W-:Y:S01]  /*12840*/  PRMT R8, RZ, 0x7610, R8 ;  /* 0x00007610ff087816 */ /* 0x000fe20000000008 */
[----:B--2---:R-:W-:Y:S02]  /*12850*/  @!P0 IMAD.MOV.U32 R5, RZ, RZ, R14 ;  /* 0x000000ffff058224 */ /* 0x004fe400078e000e */
[----:B------:R-:W-:-:S05]  /*12860*/  @!P0 IMAD.MOV.U32 R4, RZ, RZ, R13 ;  /* 0x000000ffff048224 */ /* 0x000fca00078e000d */
[----:B------:R3:W2:Y:S02]  /*12870*/  @!P0 LDG.E.U16 R9, [R4.64] ;  /* 0x0000000604098981 */ /* 0x0006a4000c1e1500 */
[----:B---3--:R-:W-:Y:S02]  /*12880*/  @!P0 IMAD.MOV.U32 R4, RZ, RZ, R0 ;  /* 0x000000ffff048224 */ /* 0x008fe400078e0000 */
[----:B----4-:R-:W-:Y:S01]  /*12890*/  @!P0 IMAD.MOV.U32 R5, RZ, RZ, R12 ;  /* 0x000000ffff058224 */ /* 0x010fe200078e000c */
[----:B------:R0:W-:Y:S04]  /*128a0*/  STL [R1+0x2d48], R11 ;  /* 0x002d480b01007387 */ /* 0x0001e80000100800 */
[----:B------:R-:W3:Y:S01]  /*128b0*/  @!P0 LDG.E.U16 R8, [R4.64] ;  /* 0x0000000604088981 */ /* 0x000ee2000c1e1500 */
[----:B------:R-:W2:Y:S03]  /*128c0*/  LDL R2, [R1+0xd40] ;  /* 0x000d400001027983 */ /* 0x000ea60000100800 */
[----:B0-----:R-:W2:Y:S04]  /*128d0*/  LDL R11, [R1+0xcf0] ;  /* 0x000cf000010b7983 */ /* 0x001ea80000100800 */
[----:B------:R-:W-:Y:S01]  /*128e0*/  STS.U16 [R24+0xc00], R22 ;  /* 0x000c001618007388 */ /* 0x000fe20000000400 */
[----:B------:R-:W-:Y:S02]  /*128f0*/  STS.U16 [R24+0x2c00], R23 ;  /* 0x002c001718007388 */ /* 0x000fe40000000400 */
[----:B------:R0:W-:Y:S02]  /*12900*/  STS.U16 [R24+0x4c00], R29 ;  /* 0x004c001d18007388 */ /* 0x0001e40000000400 */
[----:B------:R-:W-:Y:S01]  /*12910*/  STS.U16 [R24+0x6c00], R25 ;  /* 0x006c001918007388 */ /* 0x000fe20000000400 */
[----:B------:R1:W-:Y:S04]  /*12920*/  STS.U16 [R24+0x8c00], R26 ;  /* 0x008c001a18007388 */ /* 0x0003e80000000400 */
[----:B0-----:R-:W2:Y:S01]  /*12930*/  LDL.LU R29, [R1+0x1d0] ;  /* 0x0001d000011d7983 */ /* 0x001ea20000300800 */
[----:B------:R0:W-:Y:S03]  /*12940*/  STL [R1+0x2d4c], R10 ;  /* 0x002d4c0a01007387 */ /* 0x0001e60000100800 */
[----:B--2---:R2:W-:Y:S01]  /*12950*/  STL [R1+0x2d50], R9 ;  /* 0x002d500901007387 */ /* 0x0045e20000100800 */
[----:B------:R-:W4:Y:S03]  /*12960*/  LDL.LU R0, [R1+0x1bc] ;  /* 0x0001bc0001007983 */ /* 0x000f260000300800 */
[----:B---3--:R3:W-:Y:S01]  /*12970*/  STL [R1+0x2d54], R8 ;  /* 0x002d540801007387 */ /* 0x0087e20000100800 */
[----:B------:R-:W4:Y:S02]  /*12980*/  LDL.LU R12, [R1+0x1a8] ;  /* 0x0001a800010c7983 */ /* 0x000f240000300800 */
[----:B-1----:R-:W4:Y:S02]  /*12990*/  LDL.LU R26, [R1+0x190] ;  /* 0x00019000011a7983 */ /* 0x002f240000300800 */
[----:B--2---:R-:W-:Y:S01]  /*129a0*/  @!P0 IMAD.MOV.U32 R4, RZ, RZ, R2 ;  /* 0x000000ffff048224 */ /* 0x004fe200078e0002 */
[----:B0-----:R-:W2:Y:S04]  /*129b0*/  LDL R10, [R1+0xd00] ;  /* 0x000d0000010a7983 */ /* 0x001ea80000100800 */
[----:B------:R-:W4:Y:S04]  /*129c0*/  LDL R2, [R1+0xd38] ;  /* 0x000d380001027983 */ /* 0x000f280000100800 */
[----:B------:R-:W4:Y:S04]  /*129d0*/  LDL R9, [R1+0xd10] ;  /* 0x000d100001097983 */ /* 0x000f280000100800 */
[----:B---3--:R-:W3:Y:S01]  /*129e0*/  LDL R8, [R1+0xd30] ;  /* 0x000d300001087983 */ /* 0x008ee20000100800 */
[----:B------:R-:W-:Y:S01]  /*129f0*/  PRMT R7, RZ, 0x7610, R7 ;  /* 0x00007610ff077816 */ /* 0x000fe20000000007 */
[----:B------:R-:W-:Y:S01]  /*12a00*/  @!P0 IMAD.MOV.U32 R5, RZ, RZ, R11 ;  /* 0x000000ffff058224 */ /* 0x000fe200078e000b */
[----:B------:R-:W-:-:S02]  /*12a10*/  PRMT R6, RZ, 0x7610, R6 ;  /* 0x00007610ff067816 */ /* 0x000fc40000000006 */
[----:B------:R-:W-:Y:S01]  /*12a20*/  PRMT R3, RZ, 0x7610, R3 ;  /* 0x00007610ff037816 */ /* 0x000fe20000000003 */
[----:B------:R-:W3:Y:S04]  /*12a30*/  LDL.LU R13, [R1+0x178] ;  /* 0x00017800010d7983 */ /* 0x000ee80000300800 */
[----:B------:R2:W3:Y:S01]  /*12a40*/  @!P0 LDG.E.U16 R7, [R4.64] ;  /* 0x0000000604078981 */ /* 0x0004e2000c1e1500 */
[----:B------:R-:W3:Y:S03]  /*12a50*/  LDL.LU R14, [R1+0x15c] ;  /* 0x00015c00010e7983 */ /* 0x000ee60000300800 */
[----:B------:R0:W-:Y:S01]  /*12a60*/  STS.U16 [R24+0xac00], R27 ;  /* 0x00ac001b18007388 */ /* 0x0001e20000000400 */
[----:B------:R-:W3:Y:S03]  /*12a70*/  LDL.LU R15, [R1+0x144] ;  /* 0x00014400010f7983 */ /* 0x000ee60000300800 */
[----:B0-----:R-:W3:Y:S01]  /*12a80*/  LDL.LU R27, [R1+0xfc] ;  /* 0x0000fc00011b7983 */ /* 0x001ee20000300800 */
[----:B------:R-:W3:Y:S02]  /*12a90*/  LDL.LU R16, [R1+0xe0] ;  /* 0x0000e00001107983 */ /* 0x000ee40000300800 */
[----:B------:R-:W3:Y:S02]  /*12aa0*/  LDL.LU R25, [R1+0xcc] ;  /* 0x0000cc0001197983 */ /* 0x000ee40000300800 */
[----:B--2---:R-:W-:-:S02]  /*12ab0*/  @!P0 IMAD.MOV.U32 R5, RZ, RZ, R10 ;  /* 0x000000ffff058224 */ /* 0x004fc400078e000a */
[----:B----4-:R-:W-:-:S05]  /*12ac0*/  @!P0 IMAD.MOV.U32 R4, RZ, RZ, R2 ;  /* 0x000000ffff048224 */ /* 0x010fca00078e0002 */
[----:B------:R3:W2:Y:S02]  /*12ad0*/  @!P0 LDG.E.U16 R6, [R4.64] ;  /* 0x0000000604068981 */ /* 0x0006a4000c1e1500 */
[----:B---3--:R-:W-:Y:S02]  /*12ae0*/  @!P0 IMAD.MOV.U32 R4, RZ, RZ, R8 ;  /* 0x000000ffff048224 */ /* 0x008fe400078e0008 */
[----:B------:R-:W-:-:S05]  /*12af0*/  @!P0 IMAD.MOV.U32 R5, RZ, RZ, R9 ;  /* 0x000000ffff058224 */ /* 0x000fca00078e0009 */
[----:B------:R-:W3:Y:S04]  /*12b00*/  @!P0 LDG.E.U16 R3, [R4.64] ;  /* 0x0000000604038981 */ /* 0x000ee8000c1e1500 */
[----:B------:R-:W-:Y:S01]  /*12b10*/  STL [R1+0x2d58], R7 ;  /* 0x002d580701007387 */ /* 0x000fe20000100800 */
[----:B------:R-:W4:Y:S02]  /*12b20*/  LDL.LU R17, [R1+0x36c] ;  /* 0x00036c0001117983 */ /* 0x000f240000300800 */
[----:B------:R-:W4:Y:S02]  /*12b30*/  LDL.LU R18, [R1+0x35c] ;  /* 0x00035c0001127983 */ /* 0x000f240000300800 */
[----:B------:R-:W4:Y:S01]  /*12b40*/  LDL.LU R19, [R1+0x248] ;  /* 0x0002480001137983 */ /* 0x000f220000300800 */
[----:B------:R0:W-:Y:S04]  /*12b50*/  STS.U16 [R24+0xcc00], R29 ;  /* 0x00cc001d18007388 */ /* 0x0001e80000000400 */
[----:B------:R-:W4:Y:S04]  /*12b60*/  LDL.LU R20, [R1+0x224] ;  /* 0x0002240001147983 */ /* 0x000f280000300800 */
[----:B0-----:R-:W4:Y:S01]  /*12b70*/  LDL.LU R29, [R1+0x20c] ;  /* 0x00020c00011d7983 */ /* 0x001f220000300800 */
[----:B------:R-:W4:Y:S02]  /*12b80*/  LDL.LU R21, [R1+0x1f0] ;  /* 0x0001f00001157983 */ /* 0x000f240000300800 */
[----:B------:R-:W4:Y:S02]  /*12b90*/  LDL.LU R22, [R1+0x1d8] ;  /* 0x0001d80001167983 */ /* 0x000f240000300800 */
[----:B------:R-:W4:Y:S01]  /*12ba0*/  LDL.LU R2, [R1+0x1c0] ;  /* 0x0001c00001027983 */ /* 0x000f220000300800 */
[----:B------:R0:W-:Y:S01]  /*12bb0*/  STS.U16 [R24+0xec00], R0 ;  /* 0x00ec000018007388 */ /* 0x0001e20000000400 */
[----:B------:R-:W-:Y:S02]  /*12bc0*/  STS.U16 [R24+0x10c00], R12 ;  /* 0x010c000c18007388 */ /* 0x000fe40000000400 */
[----:B------:R1:W-:Y:S02]  /*12bd0*/  STS.U16 [R24+0x12c00], R26 ;  /* 0x012c001a18007388 */ /* 0x0003e40000000400 */
[----:B------:R-:W-:Y:S01]  /*12be0*/  STS.U16 [R24+0x14c00], R13 ;  /* 0x014c000d18007388 */ /* 0x000fe20000000400 */
[----:B------:R-:W-:Y:S01]  /*12bf0*/  STS.U16 [R24+0x16c00], R14 ;  /* 0x016c000e18007388 */ /* 0x000fe20000000400 */
[----:B------:R-:W-:Y:S02]  /*12c00*/  STS.U16 [R24+0x18c00], R15 ;  /* 0x018c000f18007388 */ /* 0x000fe40000000400 */
[----:B------:R1:W-:Y:S01]  /*12c10*/  STS.U16 [R24+0x1ac00], R27 ;  /* 0x01ac001b18007388 */ /* 0x0003e20000000400 */
[----:B0-----:R-:W0:Y:S04]  /*12c20*/  S2R R0, SR_TID.X ;  /* 0x0000000000007919 */ /* 0x001e280000002100 */
[----:B--2---:R-:W-:Y:S01]  /*12c30*/  STL [R1+0x2d5c], R6 ;  /* 0x002d5c0601007387 */ /* 0x004fe20000100800 */
[----:B------:R-:W2:Y:S03]  /*12c40*/  LDL.LU R23, [R1+0x1a4] ;  /* 0x0001a40001177983 */ /* 0x000ea60000300800 */
[----:B---3--:R-:W-:Y:S01]  /*12c50*/  STL [R1+0x2d60], R3 ;  /* 0x002d600301007387 */ /* 0x008fe20000100800 */
[----:B-1----:R-:W3:Y:S02]  /*12c60*/  LDL.LU R26, [R1+0x188] ;  /* 0x00018800011a7983 */ /* 0x002ee40000300800 */
[----:B------:R-:W3:Y:S01]  /*12c70*/  LDL.LU R27, [R1+0x170] ;  /* 0x00017000011b7983 */ /* 0x000ee20000300800 */
[----:B0-----:R-:W-:-:S05]  /*12c80*/  LOP3.LUT R0, R0, 0x1ff, RZ, 0xc0, !PT ;  /* 0x000001ff00007812 */ /* 0x001fca00078ec0ff */
[----:B------:R-:W-:Y:S01]  /*12c90*/  IMAD.SHL.U32 R0, R0, 0x2, RZ ;  /* 0x0000000200007824 */ /* 0x000fe200078e00ff */
[----:B------:R-:W-:Y:S04]  /*12ca0*/  STS.U16 [R24+0x1cc00], R16 ;  /* 0x01cc001018007388 */ /* 0x000fe80000000400 */
[C---:B------:R-:W-:Y:S01]  /*12cb0*/  LOP3.LUT R7, R0.reuse, 0x40, RZ, 0x3c, !PT ;  /* 0x0000004000077812 */ /* 0x040fe200078e3cff */
[----:B------:R0:W-:Y:S04]  /*12cc0*/  STS.U16 [R24+0x1ec00], R25 ;  /* 0x01ec001918007388 */ /* 0x0001e80000000400 */
[----:B----4-:R-:W-:Y:S01]  /*12cd0*/  STS.U16 [R7+0x1000], R17 ;  /* 0x0010001107007388 */ /* 0x010fe20000000400 */
[----:B------:R-:W-:Y:S02]  /*12ce0*/  STS.U16 [R7+0x3000], R18 ;  /* 0x0030001207007388 */ /* 0x000fe40000000400 */
[----:B------:R-:W-:Y:S02]  /*12cf0*/  STS.U16 [R7+0x5000], R19 ;  /* 0x0050001307007388 */ /* 0x000fe40000000400 */
[----:B------:R-:W-:Y:S01]  /*12d00*/  STS.U16 [R7+0x7000], R20 ;  /* 0x0070001407007388 */ /* 0x000fe20000000400 */
[----:B------:R1:W-:Y:S04]  /*12d10*/  STS.U16 [R7+0x9000], R29 ;  /* 0x0090001d07007388 */ /* 0x0003e80000000400 */
[----:B0-----:R-:W4:Y:S01]  /*12d20*/  LDL.LU R24, [R1+0x158] ;  /* 0x0001580001187983 */ /* 0x001f220000300800 */
[----:B------:R-:W4:Y:S02]  /*12d30*/  LDL.LU R25, [R1+0x140] ;  /* 0x0001400001197983 */ /* 0x000f240000300800 */
[----:B------:R-:W4:Y:S02]  /*12d40*/  LDL.LU R6, [R1+0xf4] ;  /* 0x0000f40001067983 */ /* 0x000f240000300800 */
[----:B------:R-:W-:Y:S01]  /*12d50*/  STS.U16 [R7+0xb000], R21 ;  /* 0x00b0001507007388 */ /* 0x000fe20000000400 */
[----:B------:R-:W-:Y:S04]  /*12d60*/  STS.U16 [R7+0xd000], R22 ;  /* 0x00d0001607007388 */ /* 0x000fe80000000400 */
[----:B-1----:R-:W4:Y:S01]  /*12d70*/  LDL.LU R29, [R1+0xdc] ;  /* 0x0000dc00011d7983 */ /* 0x002f220000300800 */
[----:B------:R-:W4:Y:S02]  /*12d80*/  LDL.LU R8, [R1+0xc8] ;  /* 0x0000c80001087983 */ /* 0x000f240000300800 */
[----:B------:R-:W4:Y:S02]  /*12d90*/  LDL.LU R9, [R1+0x368] ;  /* 0x0003680001097983 */ /* 0x000f240000300800 */
[----:B------:R-:W4:Y:S01]  /*12da0*/  LDL.LU R10, [R1+0x358] ;  /* 0x00035800010a7983 */ /* 0x000f220000300800 */
[----:B------:R-:W4:Y:S04]  /*12db0*/  LDL.LU R11, [R1+0x244] ;  /* 0x00024400010b7983 */ /* 0x000f280000300800 */
[----:B------:R0:W-:Y:S01]  /*12dc0*/  STS.U16 [R7+0xf000], R2 ;  /* 0x00f0000207007388 */ /* 0x0001e20000000400 */
[----:B------:R-:W4:Y:S03]  /*12dd0*/  LDL.LU R12, [R1+0x21c] ;  /* 0x00021c00010c7983 */ /* 0x000f260000300800 */
[----:B0-----:R-:W4:Y:S01]  /*12de0*/  LDL.LU R2, [R1+0x208] ;  /* 0x0002080001027983 */ /* 0x001f220000300800 */
[----:B------:R-:W4:Y:S02]  /*12df0*/  LDL.LU R13, [R1+0x1ec] ;  /* 0x0001ec00010d7983 */ /* 0x000f240000300800 */
[----:B------:R-:W4:Y:S02]  /*12e00*/  LDL.LU R14, [R1+0x1d4] ;  /* 0x0001d400010e7983 */ /* 0x000f240000300800 */
[----:B------:R-:W4:Y:S01]  /*12e10*/  LDL.LU R17, [R1+0x1b8] ;  /* 0x0001b80001117983 */ /* 0x000f220000300800 */
[----:B------:R-:W4:Y:S01]  /*12e20*/  LDL.LU R15, [R1+0x1a0] ;  /* 0x0001a000010f7983 */ /* 0x000f220000300800 */
[----:B------:R-:W4:Y:S02]  /*12e30*/  LDL.LU R16, [R1+0x184] ;  /* 0x0001840001107983 */ /* 0x000f240000300800 */
[----:B------:R-:W4:Y:S02]  /*12e40*/  LDL.LU R18, [R1+0x16c] ;  /* 0x00016c0001127983 */ /* 0x000f240000300800 */
[----:B------:R-:W4:Y:S01]  /*12e50*/  LDL.LU R19, [R1+0x154] ;  /* 0x0001540001137983 */ /* 0x000f220000300800 */
[----:B------:R-:W4:Y:S04]  /*12e60*/  LDL.LU R20, [R1+0x10c] ;  /* 0x00010c0001147983 */ /* 0x000f280000300800 */
[----:B--2---:R-:W-:Y:S04]  /*12e70*/  STS.U16 [R7+0x11000], R23 ;  /* 0x0110001707007388 */ /* 0x004fe80000000400 */
[----:B---3--:R0:W-:Y:S01]  /*12e80*/  STS.U16 [R7+0x13000], R26 ;  /* 0x0130001a07007388 */ /* 0x0081e20000000400 */
[----:B------:R1:W-:Y:S03]  /*12e90*/  STS.U16 [R7+0x15000], R27 ;  /* 0x0150001b07007388 */ /* 0x0003e60000000400 */
[----:B0-----:R-:W2:Y:S01]  /*12ea0*/  LDL.LU R26, [R1+0xf0] ;  /* 0x0000f000011a7983 */ /* 0x001ea20000300800 */
[----:B-1----:R-:W3:Y:S01]  /*12eb0*/  LDL.LU R27, [R1+0xd8] ;  /* 0x0000d800011b7983 */ /* 0x002ee20000300800 */
[----:B------:R-:W-:Y:S01]  /*12ec0*/  LOP3.LUT R3, R0, 0x50, RZ, 0x3c, !PT ;  /* 0x0000005000037812 */ /* 0x000fe200078e3cff */
[----:B------:R-:W3:Y:S01]  /*12ed0*/  LDL.LU R21, [R1+0x364] ;  /* 0x0003640001157983 */ /* 0x000ee20000300800 */
[----:B------:R-:W3:Y:S01]  /*12ee0*/  LDL.LU R22, [R1+0x350] ;  /* 0x0003500001167983 */ /* 0x000ee20000300800 */
[----:B------:R-:W3:Y:S03]  /*12ef0*/  LDL.LU R23, [R1+0x240] ;  /* 0x0002400001177983 */ /* 0x000ee60000300800 */
[----:B----4-:R0:W-:Y:S01]  /*12f00*/  STS.U16 [R7+0x17000], R24 ;  /* 0x0170001807007388 */ /* 0x0101e20000000400 */
[----:B------:R1:W-:Y:S02]  /*12f10*/  STS.U16 [R7+0x19000], R25 ;  /* 0x0190001907007388 */ /* 0x0003e40000000400 */
[----:B------:R-:W-:Y:S01]  /*12f20*/  STS.U16 [R7+0x1b000], R6 ;  /* 0x01b0000607007388 */ /* 0x000fe20000000400 */
[----:B------:R4:W-:Y:S01]  /*12f30*/  STS.U16 [R7+0x1d000], R29 ;  /* 0x01d0001d07007388 */ /* 0x0009e20000000400 */
[----:B------:R-:W-:Y:S02]  /*12f40*/  STS.U16 [R7+0x1f000], R8 ;  /* 0x01f0000807007388 */ /* 0x000fe40000000400 */
[----:B------:R-:W-:Y:S02]  /*12f50*/  STS.U16 [R3+0x1400], R9 ;  /* 0x0014000903007388 */ /* 0x000fe40000000400 */
[----:B------:R-:W-:Y:S01]  /*12f60*/  STS.U16 [R3+0x3400], R10 ;  /* 0x0034000a03007388 */ /* 0x000fe20000000400 */
[----:B------:R-:W-:Y:S01]  /*12f70*/  STS.U16 [R3+0x5400], R11 ;  /* 0x0054000b03007388 */ /* 0x000fe20000000400 */
[----:B------:R-:W-:Y:S03]  /*12f80*/  STS.U16 [R3+0x7400], R12 ;  /* 0x0074000c03007388 */ /* 0x000fe60000000400 */
[----:B0-----:R-:W3:Y:S01]  /*12f90*/  LDL.LU R24, [R1+0x218] ;  /* 0x0002180001187983 */ /* 0x001ee20000300800 */
[----:B-1----:R-:W3:Y:S03]  /*12fa0*/  LDL.LU R25, [R1+0x204] ;  /* 0x0002040001197983 */ /* 0x002ee60000300800 */
[----:B----4-:R-:W4:Y:S01]  /*12fb0*/  LDL.LU R29, [R1+0x1e4] ;  /* 0x0001e400011d7983 */ /* 0x010f220000300800 */
[----:B------:R-:W4:Y:S03]  /*12fc0*/  LDL.LU R0, [R1+0x1cc] ;  /* 0x0001cc0001007983 */ /* 0x000f260000300800 */
[----:B------:R0:W-:Y:S04]  /*12fd0*/  STS.U16 [R3+0x9400], R2 ;  /* 0x0094000203007388 */ /* 0x0001e80000000400 */
[----:B0-----:R-:W0:Y:S01]  /*12fe0*/  S2R R2, SR_TID.X ;  /* 0x0000000000027919 */ /* 0x001e220000002100 */
[----:B------:R-:W-:Y:S02]  /*12ff0*/  STS.U16 [R3+0xb400], R13 ;  /* 0x00b4000d03007388 */ /* 0x000fe40000000400 */
[----:B------:R-:W-:Y:S02]  /*13000*/  STS.U16 [R3+0xd400], R14 ;  /* 0x00d4000e03007388 */ /* 0x000fe40000000400 */
[----:B------:R0:W-:Y:S01]  /*13010*/  STS.U16 [R3+0xf400], R17 ;  /* 0x00f4001103007388 */ /* 0x0001e20000000400 */
[----:B------:R-:W-:Y:S01]  /*13020*/  STS.U16 [R3+0x11400], R15 ;  /* 0x0114000f03007388 */ /* 0x000fe20000000400 */
[----:B------:R-:W-:Y:S02]  /*13030*/  STS.U16 [R3+0x13400], R16 ;  /* 0x0134001003007388 */ /* 0x000fe40000000400 */
[----:B------:R-:W-:Y:S02]  /*13040*/  STS.U16 [R3+0x15400], R18 ;  /* 0x0154001203007388 */ /* 0x000fe40000000400 */
[----:B------:R-:W-:Y:S01]  /*13050*/  STS.U16 [R3+0x17400], R19 ;  /* 0x0174001303007388 */ /* 0x000fe20000000400 */
[----:B------:R-:W-:Y:S01]  /*13060*/  STS.U16 [R3+0x19400], R20 ;  /* 0x0194001403007388 */ /* 0x000fe20000000400 */
[----:B0-----:R-:W-:-:S03]  /*13070*/  LOP3.LUT R17, R2, 0x1ff, RZ, 0xc0, !PT ;  /* 0x000001ff02117812 */ /* 0x001fc600078ec0ff */
[----:B------:R-:W4:Y:S04]  /*13080*/  LDL.LU R2, [R1+0x1b4] ;  /* 0x0001b40001027983 */ /* 0x000f280000300800 */
[----:B--2---:R-:W-:Y:S01]  /*13090*/  STS.U16 [R3+0x1b400], R26 ;  /* 0x01b4001a03007388 */ /* 0x004fe20000000400 */
[----:B---3--:R-:W-:Y:S03]  /*130a0*/  STS.U16 [R3+0x1d400], R27 ;  /* 0x01d4001b03007388 */ /* 0x008fe60000000400 */
[----:B------:R0:W-:Y:S04]  /*130b0*/  STS.U16 [R3+0x1f400], R28 ;  /* 0x01f4001c03007388 */ /* 0x0001e80000000400 */
[----:B0-----:R-:W2:Y:S01]  /*130c0*/  LDL.LU R28, [R1+0x2d6c] ;  /* 0x002d6c00011c7983 */ /* 0x001ea20000300800 */
[----:B------:R-:W3:Y:S02]  /*130d0*/  LDL.LU R26, [R1+0x19c] ;  /* 0x00019c00011a7983 */ /* 0x000ee40000300800 */
[----:B------:R-:W2:Y:S02]  /*130e0*/  LDL.LU R27, [R1+0x180] ;  /* 0x00018000011b7983 */ /* 0x000ea40000300800 */
[----:B------:R-:W2:Y:S01]  /*130f0*/  LDL.LU R3, [R1+0x168] ;  /* 0x0001680001037983 */ /* 0x000ea20000300800 */
[----:B------:R-:W2:Y:S01]  /*13100*/  LDL.LU R5, [R1+0x150] ;  /* 0x0001500001057983 */ /* 0x000ea20000300800 */
[----:B------:R-:W-:-:S02]  /*13110*/  IMAD.SHL.U32 R6, R17, 0x2, RZ ;  /* 0x0000000211067824 */ /* 0x000fc400078e00ff */
[----:B------:R-:W2:Y:S02]  /*13120*/  LDL.LU R7, [R1+0xec] ;  /* 0x0000ec0001077983 */ /* 0x000ea40000300800 */
[----:B------:R-:W2:Y:S01]  /*13130*/  LDL.LU R8, [R1+0xd4] ;  /* 0x0000d40001087983 */ /* 0x000ea20000300800 */
[----:B------:R-:W2:Y:S01]  /*13140*/  LDL.LU R9, [R1+0xbc] ;  /* 0x0000bc0001097983 */ /* 0x000ea20000300800 */
[----:B------:R-:W2:Y:S02]  /*13150*/  LDL.LU R10, [R1+0x360] ;  /* 0x00036000010a7983 */ /* 0x000ea40000300800 */
[----:B------:R-:W2:Y:S01]  /*13160*/  LDL.LU R11, [R1+0x24c] ;  /* 0x00024c00010b7983 */ /* 0x000ea20000300800 */
[C---:B------:R-:W-:Y:S01]  /*13170*/  LOP3.LUT R4, R6.reuse, 0x60, RZ, 0x3c, !PT ;  /* 0x0000006006047812 */ /* 0x040fe200078e3cff */
[----:B------:R-:W2:Y:S01]  /*13180*/  LDL.LU R12, [R1+0x22c] ;  /* 0x00022c00010c7983 */ /* 0x000ea20000300800 */
[----:B------:R-:W2:Y:S02]  /*13190*/  LDL.LU R13, [R1+0x214] ;  /* 0x00021400010d7983 */ /* 0x000ea40000300800 */
[----:B------:R-:W2:Y:S02]  /*131a0*/  LDL.LU R14, [R1+0x1fc] ;  /* 0x0001fc00010e7983 */ /* 0x000ea40000300800 */
[----:B------:R-:W2:Y:S01]  /*131b0*/  LDL.LU R15, [R1+0x1e0] ;  /* 0x0001e000010f7983 */ /* 0x000ea20000300800 */
[----:B------:R-:W2:Y:S04]  /*131c0*/  LDL.LU R16, [R1+0x1b0] ;  /* 0x0001b00001107983 */ /* 0x000ea80000300800 */
[----:B------:R0:W-:Y:S01]  /*131d0*/  STS.U16 [R4+0x1800], R21 ;  /* 0x0018001504007388 */ /* 0x0001e20000000400 */
[----:B------:R-:W2:Y:S02]  /*131e0*/  LDL.LU R17, [R1+0x194] ;  /* 0x0001940001117983 */ /* 0x000ea40000300800 */
[----:B------:R1:W-:Y:S02]  /*131f0*/  STS.U16 [R4+0x3800], R22 ;  /* 0x0038001604007388 */ /* 0x0003e40000000400 */
[----:B------:R-:W2:Y:S01]  /*13200*/  LDL.LU R18, [R1+0x17c] ;  /* 0x00017c0001127983 */ /* 0x000ea20000300800 */
[----:B------:R-:W-:Y:S04]  /*13210*/  STS.U16 [R4+0x5800], R23 ;  /* 0x0058001704007388 */ /* 0x000fe80000000400 */
[----:B------:R-:W2:Y:S01]  /*13220*/  LDL.LU R19, [R1+0x164] ;  /* 0x0001640001137983 */ /* 0x000ea20000300800 */
[----:B------:R-:W-:Y:S02]  /*13230*/  STS.U16 [R4+0x7800], R24 ;  /* 0x0078001804007388 */ /* 0x000fe40000000400 */
[----:B------:R-:W2:Y:S02]  /*13240*/  LDL.LU R20, [R1+0x14c] ;  /* 0x00014c0001147983 */ /* 0x000ea40000300800 */
[----:B------:R-:W-:Y:S01]  /*13250*/  STS.U16 [R4+0x9800], R25 ;  /* 0x0098001904007388 */ /* 0x000fe20000000400 */
[----:B----4-:R4:W-:Y:S04]  /*13260*/  STS.U16 [R4+0xb800], R29 ;  /* 0x00b8001d04007388 */ /* 0x0109e80000000400 */
[----:B0-----:R-:W2:Y:S01]  /*13270*/  LDL.LU R21, [R1+0x100] ;  /* 0x0001000001157983 */ /* 0x001ea20000300800 */
[----:B-1----:R-:W2:Y:S02]  /*13280*/  LDL.LU R22, [R1+0xe8] ;  /* 0x0000e80001167983 */ /* 0x002ea40000300800 */
[----:B------:R0:W-:Y:S01]  /*13290*/  STS.U16 [R4+0xd800], R0 ;  /* 0x00d8000004007388 */ /* 0x0001e20000000400 */
[----:B----4-:R-:W4:Y:S01]  /*132a0*/  LDL.LU R29, [R1+0xd0] ;  /* 0x0000d000011d7983 */ /* 0x010f220000300800 */
[----:B0-----:R-:W4:Y:S03]  /*132b0*/  LDL.LU R0, [R1+0xb8] ;  /* 0x0000b80001007983 */ /* 0x001f260000300800 */
[----:B------:R0:W-:Y:S04]  /*132c0*/  STS.U16 [R4+0xf800], R2 ;  /* 0x00f8000204007388 */ /* 0x0001e80000000400 */
[----:B0-----:R-:W4:Y:S01]  /*132d0*/  LDL.LU R2, [R1+0xb0] ;  /* 0x0000b00001027983 */ /* 0x001f220000300800 */
[----:B------:R-:W4:Y:S02]  /*132e0*/  LDL.LU R23, [R1+0xa8] ;  /* 0x0000a80001177983 */ /* 0x000f240000300800 */
[----:B------:R-:W4:Y:S02]  /*132f0*/  LDL.LU R24, [R1+0xa4] ;  /* 0x0000a40001187983 */ /* 0x000f240000300800 */
[----:B------:R-:W4:Y:S01]  /*13300*/  LDL.LU R25, [R1+0xa0] ;  /* 0x0000a00001197983 */ /* 0x000f220000300800 */
[----:B---3--:R0:W-:Y:S01]  /*13310*/  STS.U16 [R4+0x11800], R26 ;  /* 0x0118001a04007388 */ /* 0x0081e20000000400 */
[----:B--2---:R1:W-:Y:S03]  /*13320*/  STS.U16 [R4+0x13800], R27 ;  /* 0x0138001b04007388 */ /* 0x0043e60000000400 */
[----:B------:R-:W-:Y:S01]  /*13330*/  STS.U16 [R4+0x15800], R3 ;  /* 0x0158000304007388 */ /* 0x000fe20000000400 */
[----:B------:R-:W-:Y:S03]  /*13340*/  STS.U16 [R4+0x17800], R5 ;  /* 0x0178000504007388 */ /* 0x000fe60000000400 */
[----:B------:R2:W-:Y:S04]  /*13350*/  STS.U16 [R4+0x19800], R28 ;  /* 0x0198001c04007388 */ /* 0x0005e80000000400 */
[----:B0-----:R-:W3:Y:S04]  /*13360*/  LDL.LU R26, [R1+0x9c] ;  /* 0x00009c00011a7983 */ /* 0x001ee80000300800 */
[----:B-1----:R-:W3:Y:S04]  /*13370*/  LDL.LU R27, [R1+0x98] ;  /* 0x00009800011b7983 */ /* 0x002ee80000300800 */
[----:B--2---:R-:W2:Y:S01]  /*13380*/  LDL.LU R28, [R1+0x2d68] ;  /* 0x002d6800011c7983 */ /* 0x004ea20000300800 */
[----:B------:R-:W-:Y:S01]  /*13390*/  LOP3.LUT R3, R6, 0x70, RZ, 0x3c, !PT ;  /* 0x0000007006037812 */ /* 0x000fe200078e3cff */
[----:B------:R-:W-:Y:S02]  /*133a0*/  STS.U16 [R4+0x1b800], R7 ;  /* 0x01b8000704007388 */ /* 0x000fe40000000400 */
[----:B------:R-:W-:Y:S01]  /*133b0*/  STS.U16 [R4+0x1d800], R8 ;  /* 0x01d8000804007388 */ /* 0x000fe20000000400 */
[----:B------:R-:W-:Y:S01]  /*133c0*/  STS.U16 [R4+0x1f800], R9 ;  /* 0x01f8000904007388 */ /* 0x000fe20000000400 */
[----:B------:R-:W-:Y:S02]  /*133d0*/  STS.U16 [R3+0x1c00], R10 ;  /* 0x001c000a03007388 */ /* 0x000fe40000000400 */
[----:B------:R-:W-:Y:S02]  /*133e0*/  STS.U16 [R3+0x3c00], R11 ;  /* 0x003c000b03007388 */ /* 0x000fe40000000400 */
[----:B------:R-:W-:Y:S01]  /*133f0*/  STS.U16 [R3+0x5c00], R12 ;  /* 0x005c000c03007388 */ /* 0x000fe20000000400 */
[----:B------:R-:W-:Y:S01]  /*13400*/  STS.U16 [R3+0x7c00], R13 ;  /* 0x007c000d03007388 */ /* 0x000fe20000000400 */
[----:B------:R-:W-:Y:S02]  /*13410*/  STS.U16 [R3+0x9c00], R14 ;  /* 0x009c000e03007388 */ /* 0x000fe40000000400 */
[----:B------:R-:W-:Y:S01]  /*13420*/  STS.U16 [R3+0xbc00], R15 ;  /* 0x00bc000f03007388 */ /* 0x000fe20000000400 */
[----:B--2---:R0:W-:Y:S04]  /*13430*/  STS.U16 [R3+0xdc00], R28 ;  /* 0x00dc001c03007388 */ /* 0x0041e80000000400 */
[----:B0-----:R-:W2:Y:S01]  /*13440*/  LDL.LU R28, [R1+0x2d64] ;  /* 0x002d6400011c7983 */ /* 0x001ea20000300800 */
[----:B------:R-:W-:Y:S02]  /*13450*/  STS.U16 [R3+0xfc00], R16 ;  /* 0x00fc001003007388 */ /* 0x000fe40000000400 */
[----:B------:R-:W-:Y:S02]  /*13460*/  STS.U16 [R3+0x11c00], R17 ;  /* 0x011c001103007388 */ /* 0x000fe40000000400 */
[----:B------:R-:W-:Y:S01]  /*13470*/  STS.U16 [R3+0x13c00], R18 ;  /* 0x013c001203007388 */ /* 0x000fe20000000400 */
[----:B------:R-:W-:Y:S01]  /*13480*/  STS.U16 [R3+0x15c00], R19 ;  /* 0x015c001303007388 */ /* 0x000fe20000000400 */
[----:B------:R-:W-:Y:S02]  /*13490*/  STS.U16 [R3+0x17c00], R20 ;  /* 0x017c001403007388 */ /* 0x000fe40000000400 */
[----:B------:R-:W-:Y:S02]  /*134a0*/  STS.U16 [R3+0x19c00], R21 ;  /* 0x019c001503007388 */ /* 0x000fe40000000400 */
[----:B------:R-:W-:Y:S01]  /*134b0*/  STS.U16 [R3+0x1bc00], R22 ;  /* 0x01bc001603007388 */ /* 0x000fe20000000400 */
[----:B----4-:R0:W-:Y:S01]  /*134c0*/  STS.U16 [R3+0x1dc00], R29 ;  /* 0x01dc001d03007388 */ /* 0x0101e20000000400 */
[----:B------:R1:W-:Y:S03]  /*134d0*/  STS.U16 [R3+0x1fc00], R0 ;  /* 0x01fc000003007388 */ /* 0x0003e60000000400 */
[----:B0-----:R-:W4:Y:S01]  /*134e0*/  LDL.LU R29, [R1+0x90] ;  /* 0x00009000011d7983 */ /* 0x001f220000300800 */
[----:B-1----:R-:W3:Y:S03]  /*134f0*/  LDL.LU R0, [R1+0x8c] ;  /* 0x00008c0001007983 */ /* 0x002ee60000300800 */
[----:B--2---:R0:W-:Y:S04]  /*13500*/  STS.U16 [R28+0x20000], R2 ;  /* 0x020000021c007388 */ /* 0x0041e80000000400 */
[----:B0-----:R-:W2:Y:S01]  /*13510*/  LDL.LU R2, [R1+0x88] ;  /* 0x0000880001027983 */ /* 0x001ea20000300800 */
[----:B------:R-:W2:Y:S02]  /*13520*/  LDL.LU R3, [R1+0x84] ;  /* 0x0000840001037983 */ /* 0x000ea40000300800 */
[----:B------:R-:W2:Y:S02]  /*13530*/  LDL.LU R6, [R1+0x80] ;  /* 0x0000800001067983 */ /* 0x000ea40000300800 */
[----:B------:R-:W2:Y:S01]  /*13540*/  LDL.LU R7, [R1+0x7c] ;  /* 0x00007c0001077983 */ /* 0x000ea20000300800 */
[----:B------:R-:W2:Y:S01]  /*13550*/  LDL.LU R8, [R1+0x78] ;  /* 0x0000780001087983 */ /* 0x000ea20000300800 */
        /* <DEDUP_REMOVED lines=12> */
[----:B------:R-:W2:Y:S03]  /*13620*/  LDL.LU R21, [R1+0x34] ;  /* 0x0000340001157983 */ /* 0x000ea60000300800 */
[----:B------:R0:W-:Y:S01]  /*13630*/  STS.U16 [R28+0x20800], R23 ;  /* 0x020800171c007388 */ /* 0x0001e20000000400 */
[----:B------:R-:W2:Y:S03]  /*13640*/  LDL.LU R22, [R1+0x30] ;  /* 0x0000300001167983 */ /* 0x000ea60000300800 */
[----:B------:R1:W-:Y:S04]  /*13650*/  STS.U16 [R28+0x21000], R24 ;  /* 0x021000181c007388 */ /* 0x0003e80000000400 */
[----:B------:R4:W-:Y:S04]  /*13660*/  STS.U16 [R28+0x21800], R25 ;  /* 0x021800191c007388 */ /* 0x0009e80000000400 */
[----:B---3--:R3:W-:Y:S04]  /*13670*/  STS.U16 [R28+0x22000], R26 ;  /* 0x0220001a1c007388 */ /* 0x0087e80000000400 */
[----:B0-----:R-:W2:Y:S01]  /*13680*/  LDL.LU R23, [R1+0x2c] ;  /* 0x00002c0001177983 */ /* 0x001ea20000300800 */
[----:B-1----:R-:W2:Y:S02]  /*13690*/  LDL.LU R24, [R1+0x28] ;  /* 0x0000280001187983 */ /* 0x002ea40000300800 */
[----:B------:R-:W2:Y:S02]  /*136a0*/  LDL.LU R4, [R1+0x24] ;  /* 0x0000240001047983 */ /* 0x000ea40000300800 */
[----:B----4-:R-:W4:Y:S01]  /*136b0*/  LDL.LU R25, [R1+0x20] ;  /* 0x0000200001197983 */ /* 0x010f220000300800 */
[----:B---3--:R-:W3:Y:S04]  /*136c0*/  LDL.LU R26, [R1+0x1c] ;  /* 0x00001c00011a7983 */ /* 0x008ee80000300800 */
[----:B------:R0:W-:Y:S04]  /*136d0*/  STS.U16 [R28+0x22800], R27 ;  /* 0x0228001b1c007388 */ /* 0x0001e80000000400 */
[----:B------:R1:W-:Y:S04]  /*136e0*/  STS.U16 [R28+0x23000], R29 ;  /* 0x0230001d1c007388 */ /* 0x0003e80000000400 */
[----:B------:R1:W-:Y:S04]  /*136f0*/  STS.U16 [R28+0x23800], R0 ;  /* 0x023800001c007388 */ /* 0x0003e80000000400 */
[----:B0-----:R-:W3:Y:S01]  /*13700*/  LDL.LU R27, [R1+0xb4] ;  /* 0x0000b400011b7983 */ /* 0x001ee20000300800 */
[----:B-1----:R-:W3:Y:S02]  /*13710*/  LDL.LU R29, [R1+0x18] ;  /* 0x00001800011d7983 */ /* 0x002ee40000300800 */
[----:B------:R-:W3:Y:S01]  /*13720*/  LDL.LU R0, [R1+0x14] ;  /* 0x0000140001007983 */ /* 0x000ee20000300800 */
[----:B--2---:R0:W-:Y:S04]  /*13730*/  STS.U16 [R28+0x24000], R2 ;  /* 0x024000021c007388 */ /* 0x0041e80000000400 */
[----:B0-----:R-:W2:Y:S01]  /*13740*/  LDL.LU R2, [R1+0x10] ;  /* 0x0000100001027983 */ /* 0x001ea20000300800 */
[----:B------:R-:W2:Y:S03]  /*13750*/  LDL.LU R5, [R1+0x8] ;  /* 0x0000080001057983 */ /* 0x000ea60000300800 */
[----:B------:R0:W-:Y:S04]  /*13760*/  STS.U16 [R28+0x24800], R3 ;  /* 0x024800031c007388 */ /* 0x0001e80000000400 */
[----:B------:R1:W-:Y:S04]  /*13770*/  STS.U16 [R28+0x25000], R6 ;  /* 0x025000061c007388 */ /* 0x0003e80000000400 */
[----:B------:R1:W-:Y:S04]  /*13780*/  STS.U16 [R28+0x25800], R7 ;  /* 0x025800071c007388 */ /* 0x0003e80000000400 */
[----:B------:R1:W-:Y:S04]  /*13790*/  STS.U16 [R28+0x26000], R8 ;  /* 0x026000081c007388 */ /* 0x0003e80000000400 */
[----:B------:R1:W-:Y:S04]  /*137a0*/  STS.U16 [R28+0x26800], R9 ;  /* 0x026800091c007388 */ /* 0x0003e80000000400 */
[----:B------:R1:W-:Y:S04]  /*137b0*/  STS.U16 [R28+0x27000], R10 ;  /* 0x0270000a1c007388 */ /* 0x0003e80000000400 */
[----:B0-----:R-:W2:Y:S01]  /*137c0*/  LDL.LU R3, [R1+0x2d60] ;  /* 0x002d600001037983 */ /* 0x001ea20000300800 */
[----:B-1----:R-:W2:Y:S02]  /*137d0*/  LDL.LU R6, [R1+0x2d5c] ;  /* 0x002d5c0001067983 */ /* 0x002ea40000300800 */
[----:B------:R-:W2:Y:S02]  /*137e0*/  LDL.LU R7, [R1+0x2d58] ;  /* 0x002d580001077983 */ /* 0x000ea40000300800 */
[----:B------:R-:W2:Y:S01]  /*137f0*/  LDL.LU R8, [R1+0x2d54] ;  /* 0x002d540001087983 */ /* 0x000ea20000300800 */
[----:B------:R-:W2:Y:S01]  /*13800*/  LDL.LU R9, [R1+0x2d50] ;  /* 0x002d500001097983 */ /* 0x000ea20000300800 */
        /* <DEDUP_REMOVED lines=9> */
[----:B----4-:R-:W4:Y:S02]  /*138a0*/  LDL.LU R13, [R1+0x2d40] ;  /* 0x002d4000010d7983 */ /* 0x010f240000300800 */
[----:B------:R-:W4:Y:S01]  /*138b0*/  LDL.LU R14, [R1+0x2d3c] ;  /* 0x002d3c00010e7983 */ /* 0x000f220000300800 */
[----:B------:R-:W4:Y:S01]  /*138c0*/  LDL.LU R15, [R1+0x2d38] ;  /* 0x002d3800010f7983 */ /* 0x000f220000300800 */
[----:B------:R-:W4:Y:S03]  /*138d0*/  LDL.LU R16, [R1+0x2d34] ;  /* 0x002d340001107983 */ /* 0x000f260000300800 */
[----:B------:R0:W-:Y:S04]  /*138e0*/  STS.U16 [R28+0x2a800], R17 ;  /* 0x02a800111c007388 */ /* 0x0001e80000000400 */
[----:B------:R1:W-:Y:S04]  /*138f0*/  STS.U16 [R28+0x2b000], R18 ;  /* 0x02b000121c007388 */ /* 0x0003e80000000400 */
[----:B------:R3:W-:Y:S04]  /*13900*/  STS.U16 [R28+0x2b800], R19 ;  /* 0x02b800131c007388 */ /* 0x0007e80000000400 */
[----:B------:R3:W-:Y:S04]  /*13910*/  STS.U16 [R28+0x2c000], R20 ;  /* 0x02c000141c007388 */ /* 0x0007e80000000400 */
[----:B------:R3:W-:Y:S04]  /*13920*/  STS.U16 [R28+0x2c800], R21 ;  /* 0x02c800151c007388 */ /* 0x0007e80000000400 */
[----:B------:R3:W-:Y:S04]  /*13930*/  STS.U16 [R28+0x2d000], R22 ;  /* 0x02d000161c007388 */ /* 0x0007e80000000400 */
[----:B0-----:R-:W4:Y:S01]  /*13940*/  LDL.LU R17, [R1+0x2d30] ;  /* 0x002d300001117983 */ /* 0x001f220000300800 */
[----:B-1----:R-:W4:Y:S02]  /*13950*/  LDL.LU R18, [R1+0x2d2c] ;  /* 0x002d2c0001127983 */ /* 0x002f240000300800 */
[----:B---3--:R-:W3:Y:S02]  /*13960*/  LDL.LU R19, [R1+0x2d28] ;  /* 0x002d280001137983 */ /* 0x008ee40000300800 */
[----:B------:R-:W3:Y:S01]  /*13970*/  LDL.LU R20, [R1+0x2d24] ;  /* 0x002d240001147983 */ /* 0x000ee20000300800 */
[----:B------:R-:W3:Y:S01]  /*13980*/  LDL.LU R21, [R1+0x2d20] ;  /* 0x002d200001157983 */ /* 0x000ee20000300800 */
[----:B------:R-:W3:Y:S03]  /*13990*/  LDL.LU R22, [R1+0x2d1c] ;  /* 0x002d1c0001167983 */ /* 0x000ee60000300800 */
[----:B------:R0:W-:Y:S04]  /*139a0*/  STS.U16 [R28+0x2d800], R23 ;  /* 0x02d800171c007388 */ /* 0x0001e80000000400 */
[----:B------:R1:W-:Y:S04]  /*139b0*/  STS.U16 [R28+0x2e800], R4 ;  /* 0x02e800041c007388 */ /* 0x0003e80000000400 */
[----:B------:R1:W-:Y:S04]  /*139c0*/  STS.U16 [R28+0x2e000], R24 ;  /* 0x02e000181c007388 */ /* 0x0003e80000000400 */
[----:B------:R1:W-:Y:S04]  /*139d0*/  STS.U16 [R28+0x2f000], R25 ;  /* 0x02f000191c007388 */ /* 0x0003e80000000400 */
[----:B------:R1:W-:Y:S04]  /*139e0*/  STS.U16 [R28+0x2f800], R26 ;  /* 0x02f8001a1c007388 */ /* 0x0003e80000000400 */
[----:B0-----:R-:W3:Y:S01]  /*139f0*/  LDL.LU R23, [R1+0x2d18] ;  /* 0x002d180001177983 */ /* 0x001ee20000300800 */
[----:B-1----:R-:W-:Y:S01]  /*13a00*/  LOP3.LUT R4, R28, 0x40, RZ, 0x3c, !PT ;  /* 0x000000401c047812 */ /* 0x002fe200078e3cff */
[----:B------:R-:W3:Y:S02]  /*13a10*/  LDL.LU R24, [R1+0x2d14] ;  /* 0x002d140001187983 */ /* 0x000ee40000300800 */
[----:B------:R-:W3:Y:S01]  /*13a20*/  LDL.LU R25, [R1+0x2d10] ;  /* 0x002d100001197983 */ /* 0x000ee20000300800 */
[----:B------:R-:W3:Y:S01]  /*13a30*/  LDL.LU R26, [R1+0x2d0c] ;  /* 0x002d0c00011a7983 */ /* 0x000ee20000300800 */
[----:B------:R0:W-:Y:S03]  /*13a40*/  STL [R1+0xd70], R28 ;  /* 0x000d701c01007387 */ /* 0x0001e60000100800 */
[----:B------:R1:W-:Y:S01]  /*13a50*/  STS.U16 [R4+0x2fc00], R27 ;  /* 0x02fc001b04007388 */ /* 0x0003e20000000400 */
[----:B------:R1:W-:Y:S02]  /*13a60*/  STS.U16 [R4+0x20400], R29 ;  /* 0x0204001d04007388 */ /* 0x0003e40000000400 */
[----:B------:R1:W-:Y:S01]  /*13a70*/  STS.U16 [R4+0x20c00], R0 ;  /* 0x020c000004007388 */ /* 0x0003e20000000400 */
[----:B0-----:R-:W3:Y:S01]  /*13a80*/  LDL.LU R28, [R1+0xc] ;  /* 0x00000c00011c7983 */ /* 0x001ee20000300800 */
[----:B-1----:R-:W4:Y:S02]  /*13a90*/  LDL.LU R27, [R1+0x2d08] ;  /* 0x002d0800011b7983 */ /* 0x002f240000300800 */
[----:B------:R-:W4:Y:S02]  /*13aa0*/  LDL.LU R29, [R1+0x2d04] ;  /* 0x002d0400011d7983 */ /* 0x000f240000300800 */
[----:B------:R-:W4:Y:S01]  /*13ab0*/  LDL.LU R0, [R1+0x2d00] ;  /* 0x002d000001007983 */ /* 0x000f220000300800 */
[----:B--2---:R0:W-:Y:S04]  /*13ac0*/  STS.U16 [R4+0x21400], R2 ;  /* 0x0214000204007388 */ /* 0x0041e80000000400 */
[----:B0-----:R-:W2:Y:S04]  /*13ad0*/  LDL.LU R2, [R1+0x2cfc] ;  /* 0x002cfc0001027983 */ /* 0x001ea80000300800 */
[----:B---3--:R-:W-:Y:S01]  /*13ae0*/  STS.U16 [R4+0x21c00], R28 ;  /* 0x021c001c04007388 */ /* 0x008fe20000000400 */
[----:B------:R-:W-:Y:S03]  /*13af0*/  STS.U16 [R4+0x22400], R5 ;  /* 0x0224000504007388 */ /* 0x000fe60000000400 */
[----:B--2---:R0:W-:Y:S01]  /*13b00*/  STS.U16 [R4+0x22c00], R2 ;  /* 0x022c000204007388 */ /* 0x0041e20000000400 */
[----:B----4-:R1:W-:Y:S03]  /*13b10*/  STS.U16 [R4+0x23400], R0 ;  /* 0x0234000004007388 */ /* 0x0103e60000000400 */
[----:B0-----:R-:W2:Y:S01]  /*13b20*/  LDL.LU R2, [R1+0x2cf8] ;  /* 0x002cf80001027983 */ /* 0x001ea20000300800 */
[----:B-1----:R-:W3:Y:S02]  /*13b30*/  LDL R0, [R1+0x730] ;  /* 0x0007300001007983 */ /* 0x002ee40000100800 */
[----:B------:R-:W-:Y:S02]  /*13b40*/  STS.U16 [R4+0x23c00], R29 ;  /* 0x023c001d04007388 */ /* 0x000fe40000000400 */
[----:B------:R-:W-:Y:S01]  /*13b50*/  STS.U16 [R4+0x24400], R27 ;  /* 0x0244001b04007388 */ /* 0x000fe20000000400 */
[----:B------:R-:W-:Y:S01]  /*13b60*/  STS.U16 [R4+0x24c00], R26 ;  /* 0x024c001a04007388 */ /* 0x000fe20000000400 */
[----:B------:R-:W-:Y:S02]  /*13b70*/  STS.U16 [R4+0x25400], R25 ;  /* 0x0254001904007388 */ /* 0x000fe40000000400 */
[----:B------:R0:W-:Y:S02]  /*13b80*/  STS.U16 [R4+0x25c00], R24 ;  /* 0x025c001804007388 */ /* 0x0001e40000000400 */
[----:B------:R-:W-:Y:S01]  /*13b90*/  STS.U16 [R4+0x26400], R23 ;  /* 0x0264001704007388 */ /* 0x000fe20000000400 */
[----:B------:R-:W-:Y:S01]  /*13ba0*/  STS.U16 [R4+0x26c00], R22 ;  /* 0x026c001604007388 */ /* 0x000fe20000000400 */
[----:B------:R-:W-:Y:S02]  /*13bb0*/  STS.U16 [R4+0x27400], R21 ;  /* 0x0274001504007388 */ /* 0x000fe40000000400 */
        /* <DEDUP_REMOVED lines=16> */
[----:B------:R-:W-:Y:S06]  /*13cc0*/  BAR.SYNC.DEFER_BLOCKING 0x0 ;  /* 0x0000000000007b1d */ /* 0x000fec0000010000 */
[----:B0-----:R-:W4:Y:S01]  /*13cd0*/  LDL.LU.64 R24, [R1+0x340] ;  /* 0x0003400001187983 */ /* 0x001f220000300a00 */
[----:B------:R-:W4:Y:S03]  /*13ce0*/  LDL.LU.64 R26, [R1+0x348] ;  /* 0x00034800011a7983 */ /* 0x000f260000300a00 */
[----:B--2---:R-:W-:Y:S04]  /*13cf0*/  LDSM.16.MT88.4 R4, [R2] ;  /* 0x000000000204783b */ /* 0x004fe80000004200 */
[----:B---3--:R-:W0:Y:S04]  /*13d00*/  LDSM.16.M88.4 R8, [R0+0x22000] ;  /* 0x022000000008783b */ /* 0x008e280000000200 */
[----:B------:R-:W1:Y:S04]  /*13d10*/  LDSM.16.M88.4 R12, [R0+0x20000] ;  /* 0x02000000000c783b */ /* 0x000e680000000200 */
[----:B------:R-:W-:Y:S04]  /*13d20*/  LDSM.16.M88.4 R16, [R0+0x28000] ;  /* 0x028000000010783b */ /* 0x000fe80000000200 */
[----:B0-----:R-:W-:Y:S01]  /*13d30*/  STL.64 [R1+0x10], R8 ;  /* 0x0000100801007387 */ /* 0x001fe20000100a00 */
[----:B------:R-:W-:Y:S02]  /*13d40*/  STL.64 [R1+0x18], R10 ;  /* 0x0000180a01007387 */ /* 0x000fe40000100a00 */
[----:B------:R-:W0:Y:S04]  /*13d50*/  LDSM.16.M88.4 R8, [R0+0x24000] ;  /* 0x024000000008783b */ /* 0x000e280000000200 */
[----:B------:R-:W2:Y:S01]  /*13d60*/  LDL.LU.64 R20, [R1+0x330] ;  /* 0x0003300001147983 */ /* 0x000ea20000300a00 */
[----:B------:R-:W2:Y:S01]  /*13d70*/  LDL.LU.64 R22, [R1+0x338] ;  /* 0x0003380001167983 */ /* 0x000ea20000300a00 */
[----:B-1----:R-:W-:Y:S02]  /*13d80*/  STL.64 [R1+0x20], R12 ;  /* 0x0000200c01007387 */ /* 0x002fe40000100a00 */
[----:B------:R1:W-:Y:S01]  /*13d90*/  STL.64 [R1+0x28], R14 ;  /* 0x0000280e01007387 */ /* 0x0003e20000100a00 */
[----:B0-----:R-:W-:Y:S01]  /*13da0*/  STL.64 [R1], R8 ;  /* 0x0000000801007387 */ /* 0x001fe20000100a00 */
[----:B-1----:R-:W-:-:S02]  /*13db0*/  IMAD.MOV.U32 R14, RZ, RZ, R8 ;  /* 0x000000ffff0e7224 */ /* 0x002fc400078e0008 */
[----:B------:R-:W-:Y:S02]  /*13dc0*/  STL.64 [R1+0x8], R10 ;  /* 0x0000080a01007387 */ /* 0x000fe40000100a00 */
[----:B------:R-:W-:Y:S02]  /*13dd0*/  IMAD.MOV.U32 R3, RZ, RZ, R9 ;  /* 0x000000ffff037224 */ /* 0x000fe400078e0009 */
[----:B------:R-:W0:Y:S01]  /*13de0*/  LDSM.16.M88.4 R8, [R0+0x26000] ;  /* 0x026000000008783b */ /* 0x000e220000000200 */
[----:B------:R-:W-:Y:S02]  /*13df0*/  IMAD.MOV.U32 R29, RZ, RZ, R18 ;  /* 0x000000ffff1d7224 */ /* 0x000fe400078e0012 */
[----:B------:R-:W-:Y:S01]  /*13e00*/  IMAD.MOV.U32 R28, RZ, RZ, R19 ;  /* 0x000000ffff1c7224 */ /* 0x000fe200078e0013 */
[----:B0-----:R-:W-:Y:S01]  /*13e10*/  STL [R1+0x29ac], R10 ;  /* 0x0029ac0a01007387 */ /* 0x001fe20000100800 */
[----:B------:R-:W-:Y:S02]  /*13e20*/  STL [R1+0x29a8], R11 ;  /* 0x0029a80b01007387 */ /* 0x000fe40000100800 */
[----:B------:R-:W-:Y:S02]  /*13e30*/  STL.64 [R1+0x2ce0], R8 ;  /* 0x002ce00801007387 */ /* 0x000fe40000100a00 */
[----:B------:R-:W0:Y:S04]  /*13e40*/  LDSM.16.M88.4 R8, [R0+0x2a000] ;  /* 0x02a000000008783b */ /* 0x000e280000000200 */
[----:B------:R-:W-:Y:S01]  /*13e50*/  STL.64 [R1+0x30], R16 ;  /* 0x0000301001007387 */ /* 0x000fe20000100a00 */
[----:B------:R1:W-:Y:S02]  /*13e60*/  STL.64 [R1+0x38], R18 ;  /* 0x0000381201007387 */ /* 0x0003e40000100a00 */
[----:B------:R-:W-:Y:S02]  /*13e70*/  STL [R1+0x29a4], R29 ;  /* 0x0029a41d01007387 */ /* 0x000fe40000100800 */
[----:B------:R-:W-:Y:S01]  /*13e80*/  STL [R1+0x29a0], R28 ;  /* 0x0029a01c01007387 */ /* 0x000fe20000100800 */
[----:B0-----:R0:W-:Y:S01]  /*13e90*/  STL.64 [R1+0x50], R8 ;  /* 0x0000500801007387 */ /* 0x0011e20000100a00 */
[----:B-1----:R-:W-:-:S02]  /*13ea0*/  IMAD.MOV.U32 R19, RZ, RZ, R8 ;  /* 0x000000ffff137224 */ /* 0x002fc400078e0008 */
[----:B------:R1:W-:Y:S02]  /*13eb0*/  STL.64 [R1+0x58], R10 ;  /* 0x0000580a01007387 */ /* 0x0003e40000100a00 */
[----:B------:R-:W-:Y:S02]  /*13ec0*/  IMAD.MOV.U32 R18, RZ, RZ, R9 ;  /* 0x000000ffff127224 */ /* 0x000fe400078e0009 */
[----:B0-----:R-:W3:Y:S01]  /*13ed0*/  LDL.LU.64 R8, [R1+0x600] ;  /* 0x0006000001087983 */ /* 0x001ee20000300a00 */
[----:B-1----:R-:W2:Y:S03]  /*13ee0*/  LDL.LU.64 R10, [R1+0x608] ;  /* 0x00060800010a7983 */ /* 0x002ea60000300a00 */
[----:B--2---:R-:W-:Y:S01]  /*13ef0*/  STL.64 [R1+0x2cf0], R10 ;  /* 0x002cf00a01007387 */ /* 0x004fe20000100a00 */
[----:B---3--:R0:W-:Y:S03]  /*13f00*/  STL.64 [R1+0x2ce8], R8 ;  /* 0x002ce80801007387 */ /* 0x0081e60000100a00 */
[----:B0-----:R-:W2:Y:S01]  /*13f10*/  LDL.64 R8, [R1+0x10] ;  /* 0x0000100001087983 */ /* 0x001ea20000100a00 */
[----:B----4-:R-:W-:Y:S01]  /*13f20*/  HMMA.16816.F32.BF16 R24, R4, R12, R24 ;  /* 0x0000000c0418723c */ /* 0x010fe20000041818 */
[----:B------:R-:W-:Y:S02]  /*13f30*/  STL.64 [R1+0x2cd8], R18 ;  /* 0x002cd81201007387 */ /* 0x000fe40000100a00 */
[----:B------:R0:W-:Y:S01]  /*13f40*/  STL.64 [R1+0x2cd0], R16 ;  /* 0x002cd01001007387 */ /* 0x0001e20000100a00 */
[----:B------:R-:W3:Y:S01]  /*13f50*/  LDL.LU.64 R12, [R1+0x320] ;  /* 0x00032000010c7983 */ /* 0x000ee20000300a00 */
[----:B0-----:R-:W-:-:S03]  /*13f60*/  IMAD.MOV.U32 R16, RZ, RZ, R14 ;  /* 0x000000ffff107224 */ /* 0x001fc600078e000e */
[----:B------:R-:W3:Y:S11]  /*13f70*/  LDL.LU.64 R14, [R1+0x328] ;  /* 0x00032800010e7983 */ /* 0x000ef60000300a00 */
[----:B------:R-:W-:Y:S04]  /*13f80*/  @!UPT UIADD3 URZ, URZ, URZ, URZ ;  /* 0x0000003f3f3ff290 */ /* 0x000fe8000fffe03f */
[----:B------:R-:W-:Y:S01]  /*13f90*/  STL.64 [R1+0x240], R24 ;  /* 0x0002401801007387 */ /* 0x000fe20000100a00 */
[----:B------:R-:W-:Y:S02]  /*13fa0*/  STL.64 [R1+0x248], R26 ;  /* 0x0002481a01007387 */ /* 0x000fe40000100a00 */
[----:B------:R-:W-:Y:S02]  /*13fb0*/  IMAD.MOV.U32 R17, RZ, RZ, R3 ;  /* 0x000000ffff117224 */ /* 0x000fe400078e0003 */
[----:B------:R-:W-:Y:S01]  /*13fc0*/  LDSM.16.M88.4 R24, [R0+0x2c000] ;  /* 0x02c000000018783b */ /* 0x000fe20000000200 */
[----:B--2---:R-:W-:Y:S11]  /*13fd0*/  HMMA.16816.F32.BF16 R20, R4, R8, R20 ;  /* 0x000000080414723c */ /* 0x004ff60000041814 */
[----:B------:R-:W-:Y:S11]  /*13fe0*/  @!UPT UIADD3 URZ, URZ, URZ, URZ ;  /* 0x0000003f3f3ff290 */ /* 0x000ff6000fffe03f */
[----:B------:R-:W-:Y:S01]  /*13ff0*/  @!UPT UIADD3 URZ, URZ, URZ, URZ ;  /* 0x0000003f3f3ff290 */ /* 0x000fe2000fffe03f */
[----:B------:R0:W-:Y:S02]  /*14000*/  STL.64 [R1+0x360], R20 ;  /* 0x0003601401007387 */ /* 0x0001e40000100a00 */
[----:B0-----:R-:W-:Y:S02]  /*14010*/  IMAD.MOV.U32 R21, RZ, RZ, R8 ;  /* 0x000000ffff157224 */ /* 0x001fe400078e0008 */
[----:B------:R-:W-:Y:S02]  /*14020*/  IMAD.MOV.U32 R20, RZ, RZ, R9 ;  /* 0x000000ffff147224 */ /* 0x000fe400078e0009 */
[----:B------:R-:W0:Y:S04]  /*14030*/  LDSM.16.M88.4 R8, [R0+0x2e000] ;  /* 0x02e000000008783b */ /* 0x000e280000000200 */
[----:B------:R-:W-:Y:S01]  /*14040*/  STL.64 [R1+0x368], R22 ;  /* 0x0003681601007387 */ /* 0x000fe20000100a00 */
[----:B------:R1:W-:Y:S03]  /*14050*/  STL.64 [R1+0x2cc8], R20 ;  /* 0x002cc81401007387 */ /* 0x0003e60000100a00 */
[----:B-1----:R-:W2:Y:S01]  /*14060*/  LDL.LU.64 R20, [R1+0x300] ;  /* 0x0003000001147983 */ /* 0x002ea20000300a00 */
[----:B------:R-:W2:Y:S03]  /*14070*/  LDL.LU.64 R22, [R1+0x308] ;  /* 0x0003080001167983 */ /* 0x000ea60000300a00 */
[----:B0-----:R-:W-:Y:S01]  /*14080*/  STL.64 [R1+0x70], R8 ;  /* 0x0000700801007387 */ /* 0x001fe20000100a00 */
[----:B------:R0:W-:Y:S02]  /*14090*/  STL.64 [R1+0x78], R10 ;  /* 0x0000780a01007387 */ /* 0x0001e40000100a00 */
[----:B------:R-:W-:-:S02]  /*140a0*/  IMAD.MOV.U32 R3, RZ, RZ, R8 ;  /* 0x000000ffff037224 */ /* 0x000fc400078e0008 */
[----:B------:R-:W-:Y:S01]  /*140b0*/  IMAD.MOV.U32 R0, RZ, RZ, R9 ;  /* 0x000000ffff007224 */ /* 0x000fe200078e0009 */
[----:B0-----:R-:W4:Y:S01]  /*140c0*/  LDL.LU.64 R10, [R1+0x2cf0] ;  /* 0x002cf000010a7983 */ /* 0x001f220000300a00 */
[----:B------:R-:W4:Y:S02]  /*140d0*/  LDL.LU.64 R8, [R1+0x2ce8] ;  /* 0x002ce80001087983 */ /* 0x000f240000300a00 */
[----:B------:R-:W-:Y:S02]  /*140e0*/  STL.64 [R1+0x60], R24 ;  /* 0x0000601801007387 */ /* 0x000fe40000100a00 */
[----:B------:R-:W-:Y:S01]  /*140f0*/  STL.64 [R1+0x68], R26 ;  /* 0x0000681a01007387 */ /* 0x000fe20000100a00 */
[C---:B----4-:R-:W-:Y:S01]  /*14100*/  HMMA.16816.F32.BF16 R16, R4.reuse, R16, R8 ;  /* 0x000000100410723c */ /* 0x050fe20000041808 */
[----:B------:R-:W3:Y:S11]  /*14110*/  LDL.LU.64 R8, [R1+0x2ce0] ;  /* 0x002ce00001087983 */ /* 0x000ef60000300a00 */
[----:B------:R-:W-:Y:S11]  /*14120*/  @!UPT UIADD3 URZ, URZ, URZ, URZ ;  /* 0x0000003f3f3ff290 */ /* 0x000ff6000fffe03f */
[----:B------:R0:W-:Y:S01]  /*14130*/  STL.64 [R1+0x350], R16 ;  /* 0x0003501001007387 */ /* 0x0001e20000100a00 */
[----:B------:R-:W-:Y:S02]  /*14140*/  IMAD.MOV.U32 R10, RZ, RZ, R18 ;  /* 0x000000ffff0a7224 */ /* 0x000fe400078e0012 */
[----:B------:R-:W-:Y:S02]  /*14150*/  IMAD.MOV.U32 R11, RZ, RZ, R19 ;  /* 0x000000ffff0b7224 */ /* 0x000fe400078e0013 */
[----:B------:R-:W4:Y:S04]  /*14160*/  LDL.LU.64 R18, [R1+0x2cd8] ;  /* 0x002cd80001127983 */ /* 0x000f280000300a00 */
[----:B0-----:R-:W2:Y:S01]  /*14170*/  LDL.LU.64 R16, [R1+0x2cd0] ;  /* 0x002cd00001107983 */ /* 0x001ea20000300a00 */
[----:B------:R-:W-:Y:S02]  /*14180*/  STL [R1+0x29b4], R11 ;  /* 0x0029b40b01007387 */ /* 0x000fe40000100800 */
[----:B------:R-:W-:Y:S01]  /*14190*/  STL [R1+0x29b0], R10 ;  /* 0x0029b00a01007387 */ /* 0x000fe20000100800 */
[----:B---3--:R-:W-:Y:S11]  /*141a0*/  HMMA.16816.F32.BF16 R12, R4, R8, R12 ;  /* 0x00000008040c723c */ /* 0x008ff6000004180c */
[----:B------:R-:W-:Y:S11]  /*141b0*/  @!UPT UIADD3 URZ, URZ, URZ, URZ ;  /* 0x0000003f3f3ff290 */ /* 0x000ff6000fffe03f */
[----:B------:R-:W-:Y:S01]  /*141c0*/  @!UPT UIADD3 URZ, URZ, URZ, URZ ;  /* 0x0000003f3f3ff290 */ /* 0x000fe2000fffe03f */
[----:B------:R-:W-:Y:S01]  /*141d0*/  STL.64 [R1+0x340], R12 ;  /* 0x0003400c01007387 */ /* 0x000fe20000100a00 */
[----:B------:R-:W-:Y:S02]  /*141e0*/  STL.64 [R1+0x348], R14 ;  /* 0x0003480e01007387 */ /* 0x000fe40000100a00 */
[----:B------:R-:W0:Y:S02]  /*141f0*/  LDSM.16.MT88.4 R12, [R2+0x80] ;  /* 0x00008000020c783b */ /* 0x000e240000004200 */
[----:B0-----:R-:W-:Y:S02]  /*14200*/  STL.64 [R1+0x2cc0], R14 ;  /* 0x002cc00e01007387 */ /* 0x001fe40000100a00 */
[----:B------:R4:W-:Y:S02]  /*14210*/  STL.64 [R1+0x2cb8], R12 ;  /* 0x002cb80c01007387 */ /* 0x0009e40000100a00 */
[----:B----4-:R-:W-:Y:S02]  /*14220*/  IMAD.MOV.U32 R12, RZ, RZ, R19 ;  /* 0x000000ffff0c7224 */ /* 0x010fe400078e0013 */
[----:B------:R-:W-:-:S02]  /*14230*/  IMAD.MOV.U32 R13, RZ, RZ, R18 ;  /* 0x000000ffff0d7224 */ /* 0x000fc400078e0012 */
[C---:B--2---:R-:W-:Y:S01]  /*14240*/  HMMA.16816.F32.BF16 R16, R4.reuse, R16, R20 ;  /* 0x000000100410723c */ /* 0x044fe20000041814 */
[----:B------:R-:W2:Y:S11]  /*14250*/  LDL.LU.64 R20, [R1+0x2cc8] ;  /* 0x002cc80001147983 */ /* 0x000eb60000300a00 */
[----:B------:R-:W-:Y:S11]  /*14260*/  @!UPT UIADD3 URZ, URZ, URZ, URZ ;  /* 0x0000003f3f3ff290 */ /* 0x000ff6000fffe03f */
[----:B------:R-:W-:Y:S01]  /*14270*/  @!UPT UIADD3 URZ, URZ, URZ, URZ ;  /* 0x0000003f3f3ff290 */ /* 0x000fe2000fffe03f */
[----:B------:R-:W-:Y:S02]  /*14280*/  IMAD.MOV.U32 R11, RZ, RZ, R18 ;  /* 0x000000ffff0b7224 */ /* 0x000fe400078e0012 */
[----:B------:R-:W-:Y:S01]  /*14290*/  IMAD.MOV.U32 R10, RZ, RZ, R19 ;  /* 0x000000ffff0a7224 */ /* 0x000fe200078e0013 */
[----:B------:R-:W-:Y:S02]  /*142a0*/  STL.64 [R1+0x330], R16 ;  /* 0x0003301001007387 */ /* 0x000fe40000100a00 */
[----:B------:R-:W0:Y:S02]  /*142b0*/  LDSM.16.MT88.4 R16, [R2+0x100] ;  /* 0x000100000210783b */ /* 0x000e240000004200 */
[----:B------:R-:W-:Y:S02]  /*142c0*/  STL.64 [R1+0x2c88], R10 ;  /* 0x002c880a01007387 */ /* 0x000fe40000100a00 */
[----:B------:R1:W-:Y:S02]  /*142d0*/  STL.64 [R1+0x2c80], R8 ;  /* 0x002c800801007387 */ /* 0x0003e40000100a00 */
[----:B-1----:R-:W3:Y:S01]  /*142e0*/  LDL.LU.64 R8, [R1+0x310] ;  /* 0x0003100001087983 */ /* 0x002ee20000300a00 */
[----:B------:R-:W3:Y:S03]  /*142f0*/  LDL.LU.64 R10, [R1+0x318] ;  /* 0x00031800010a7983 */ /* 0x000ee60000300a00 */
[----:B0-----:R-:W-:Y:S01]  /*14300*/  STL.64 [R1+0x2c60], R18 ;  /* 0x002c601201007387 */ /* 0x001fe20000100a00 */
[----:B------:R0:W-:Y:S01]  /*14310*/  STL.64 [R1+0x2c58], R16 ;  /* 0x002c581001007387 */ /* 0x0001e20000100a00 */
[----:B---3--:R-:W-:Y:S11]  /*14320*/  HMMA.16816.F32.BF16 R12, R4, R12, R8 ;  /* 0x0000000c040c723c */ /* 0x008ff60000041808 */
[----:B------:R-:W-:Y:S11]  /*14330*/  @!UPT UIADD3 URZ, URZ, URZ, URZ ;  /* 0x0000003f3f3ff290 */ /* 0x000ff6000fffe03f */
[----:B------:R-:W-:Y:S01]  /*14340*/  @!UPT UIADD3 URZ, URZ, URZ, URZ ;  /* 0x0000003f3f3ff290 */ /* 0x000fe2000fffe03f */
[----:B------:R1:W-:Y:S01]  /*14350*/  STL.64 [R1+0x328], R14 ;  /* 0x0003280e01007387 */ /* 0x0003e20000100a00 */
[----:B------:R-:W3:Y:S02]  /*14360*/  LDL.64 R8, [R1] ;  /* 0x0000000001087983 */ /* 0x000ee40000100a00 */
[----:B0-----:R-:W4:Y:S02]  /*14370*/  LDL.64 R16, [R1+0x20] ;  /* 0x0000200001107983 */ /* 0x001f240000100a00 */
[----:B------:R-:W-:Y:S02]  /*14380*/  IMAD.MOV.U32 R28, RZ, RZ, R13 ;  /* 0x000000ffff1c7224 */ /* 0x000fe400078e000d */
[----:B------:R-:W-:Y:S01]  /*14390*/  IMAD.MOV.U32 R29, RZ, RZ, R12 ;  /* 0x000000ffff1d7224 */ /* 0x000fe200078e000c */
[----:B---3--:R2:W-:Y:S01]  /*143a0*/  STL.64 [R1+0x2ca0], R8 ;  /* 0x002ca00801007387 */ /* 0x0085e20000100a00 */
[----:B------:R-:W3:Y:S02]  /*143b0*/  LDL.LU.64 R12, [R1+0x500] ;  /* 0x00050000010c7983 */ /* 0x000ee40000300a00 */
[----:B-1----:R-:W3:Y:S02]  /*143c0*/  LDL.LU.64 R14, [R1+0x508] ;  /* 0x00050800010e7983 */ /* 0x002ee40000300a00 */
[----:B--2---:R-:W-:-:S02]  /*143d0*/  IMAD.MOV.U32 R8, RZ, RZ, R21 ;  /* 0x000000ffff087224 */ /* 0x004fc400078e0015 */
[----:B------:R-:W-:Y:S02]  /*143e0*/  IMAD.MOV.U32 R9, RZ, RZ, R20 ;  /* 0x000000ffff097224 */ /* 0x000fe400078e0014 */
[----:B------:R-:W0:Y:S04]  /*143f0*/  LDSM.16.MT88.4 R20, [R2+0x180] ;  /* 0x000180000214783b */ /* 0x000e280000004200 */
[----:B------:R-:W-:Y:S01]  /*14400*/  STL [R1+0x2a80], R28 ;  /* 0x002a801c01007387 */ /* 0x000fe20000100800 */
[----:B------:R-:W-:Y:S03]  /*14410*/  STL [R1+0x2a7c], R29 ;  /* 0x002a7c1d01007387 */ /* 0x000fe60000100800 */
[----:B0-----:R-:W-:Y:S01]  /*14420*/  STL.64 [R1+0x2be8], R22 ;  /* 0x002be81601007387 */ /* 0x001fe20000100a00 */
[----:B------:R0:W-:Y:S03]  /*14430*/  STL.64 [R1+0x2be0], R20 ;  /* 0x002be01401007387 */ /* 0x0001e60000100a00 */
[----:B0-----:R-:W2:Y:S01]  /*14440*/  LDL.LU.64 R20, [R1+0x510] ;  /* 0x0005100001147983 */ /* 0x001ea20000300a00 */
[----:B------:R-:W2:Y:S02]  /*14450*/  LDL.LU.64 R22, [R1+0x518] ;  /* 0x0005180001167983 */ /* 0x000ea40000300a00 */
[----:B--2---:R-:W-:Y:S01]  /*14460*/  HMMA.16816.F32.BF16 R24, R4, R24, R20 ;  /* 0x000000180418723c */ /* 0x004fe20000041814 */
[----:B------:R-:W2:Y:S01]  /*14470*/  LDL.LU.64 R20, [R1+0x640] ;  /* 0x0006400001147983 */ /* 0x000ea20000300a00 */
[----:B------:R-:W2:Y:S11]  /*14480*/  LDL.LU.64 R22, [R1+0x648] ;  /* 0x0006480001167983 */ /* 0x000eb60000300a00 */
[----:B------:R-:W-:Y:S10]  /*14490*/  @!UPT UIADD3 URZ, URZ, URZ, URZ ;  /* 0x0000003f3f3ff290 */ /* 0x000ff4000fffe03f */
[----:B------:R-:W-:Y:S01]  /*144a0*/  STL.64 [R1+0x310], R24 ;  /* 0x0003101801007387 */ /* 0x000fe20000100a00 */
[----:B------:R-:W-:Y:S02]  /*144b0*/  STL.64 [R1+0x318], R26 ;  /* 0x0003181a01007387 */ /* 0x000fe40000100a00 */
[----:B------:R-:W0:Y:S02]  /*144c0*/  LDSM.16.MT88.4 R24, [R2+0x200] ;  /* 0x000200000218783b */ /* 0x000e240000004200 */
[----:B0-----:R-:W-:Y:S02]  /*144d0*/  STL.64 [R1+0x2b70], R26 ;  /* 0x002b701a01007387 */ /* 0x001fe40000100a00 */
[----:B------:R0:W-:Y:S02]  /*144e0*/  STL.64 [R1+0x2b68], R24 ;  /* 0x002b681801007387 */ /* 0x0001e40000100a00 */
[----:B0-----:R-:W2:Y:S04]  /*144f0*/  LDL.64 R24, [R1+0x60] ;  /* 0x0000600001187983 */ /* 0x001ea80000100a00 */
[----:B--2---:R0:W-:Y:S04]  /*14500*/  STL.64 [R1+0x2c68], R24 ;  /* 0x002c681801007387 */ /* 0x0041e80000100a00 */
[----:B0-----:R-:W2:Y:S04]  /*14510*/  LDL.64 R24, [R1+0x30] ;  /* 0x0000300001187983 */ /* 0x001ea80000100a00 */
[----:B--2---:R0:W-:Y:S02]  /*14520*/  STL.64 [R1+0x2c78], R24 ;  /* 0x002c781801007387 */ /* 0x0041e40000100a00 */
[----:B0-----:R-:W-:-:S02]  /*14530*/  IMAD.MOV.U32 R24, RZ, RZ, R3 ;  /* 0x000000ffff187224 */ /* 0x001fc400078e0003 */
[----:B------:R-:W-:-:S07]  /*14540*/  IMAD.MOV.U32 R25, RZ, RZ, R0 ;  /* 0x000000ffff197224 */ /* 0x000fce00078e0000 */
[----:B---3--:R-:W-:Y:S01]  /*14550*/  HMMA.16816.F32.BF16 R4, R4, R24, R12 ;  /* 0x000000180404723c */ /* 0x008fe2000004180c */
[----:B------:R-:W2:Y:S01]  /*14560*/  LDL.LU.64 R14, [R1+0x2cc0] ;  /* 0x002cc000010e7983 */ /* 0x000ea20000300a00 */
[----:B------:R-:W2:Y:S02]  /*14570*/  LDL.LU.64 R12, [R1+0x2cb8] ;  /* 0x002cb800010c7983 */ /* 0x000ea40000300a00 */
[----:B------:R-:W3:Y:S02]  /*14580*/  LDL.LU.64 R24, [R1+0x610] ;  /* 0x0006100001187983 */ /* 0x000ee40000300a00 */
[----:B------:R-:W2:Y:S11]  /*14590*/  LDL.LU.64 R26, [R1+0x618] ;  /* 0x00061800011a7983 */ /* 0x000eb60000300a00 */
[----:B------:R-:W-:Y:S06]  /*145a0*/  @!UPT UIADD3 URZ, URZ, URZ, URZ ;  /* 0x0000003f3f3ff290 */ /* 0x000fec000fffe03f */
[----:B------:R-:W-:Y:S01]  /*145b0*/  STL.64 [R1+0x220], R4 ;  /* 0x0002200401007387 */ /* 0x000fe20000100a00 */
[----:B------:R-:W-:Y:S02]  /*145c0*/  STL.64 [R1+0x228], R6 ;  /* 0x0002280601007387 */ /* 0x000fe40000100a00 */
[----:B------:R-:W0:Y:S01]  /*145d0*/  LDSM.16.MT88.4 R4, [R2+0x280] ;  /* 0x000280000204783b */ /* 0x000e220000004200 */
[----:B--2---:R-:W-:Y:S03]  /*145e0*/  STL.64 [R1+0x2c98], R26 ;  /* 0x002c981a01007387 */ /* 0x004fe60000100a00 */
[----:B---3--:R1:W-:Y:S02]  /*145f0*/  STL.64 [R1+0x2c90], R24 ;  /* 0x002c901801007387 */ /* 0x0083e40000100a00 */
[----:B-1----:R-:W2:Y:S01]  /*14600*/  LDL.LU.64 R24, [R1+0x620] ;  /* 0x0006200001187983 */ /* 0x002ea20000300a00 */
[----:B------:R-:W3:Y:S03]  /*14610*/  LDL.LU.64 R26, [R1+0x628] ;  /* 0x00062800011a7983 */ /* 0x000ee60000300a00 */
[----:B---3--:R-:W-:Y:S01]  /*14620*/  STL.64 [R1+0x2cb0], R26 ;  /* 0x002cb01a01007387 */ /* 0x008fe20000100a00 */
[----:B--2---:R1:W-:Y:S03]  /*14630*/  STL.64 [R1+0x2ca8], R24 ;  /* 0x002ca81801007387 */ /* 0x0043e60000100a00 */
[----:B-1----:R-:W2:Y:S01]  /*14640*/  LDL.LU.64 R24, [R1+0x630] ;  /* 0x0006300001187983 */ /* 0x002ea20000300a00 */
[----:B------:R-:W2:Y:S02]  /*14650*/  LDL.LU.64 R26, [R1+0x638] ;  /* 0x00063800011a7983 */ /* 0x000ea40000300a00 */
[----:B0-----:R-:W-:Y:S02]  /*14660*/  STL.64 [R1+0x2b08], R6 ;  /* 0x002b080601007387 */ /* 0x001fe40000100a00 */
[----:B------:R0:W-:Y:S02]  /*14670*/  STL.64 [R1+0x2b00], R4 ;  /* 0x002b000401007387 */ /* 0x0001e40000100a00 */
[----:B0-----:R-:W3:Y:S01]  /*14680*/  LDL.64 R4, [R1+0x70] ;  /* 0x0000700001047983 */ /* 0x001ee20000100a00 */
[----:B----4-:R-:W-:-:S02]  /*14690*/  IMAD.MOV.U32 R29, RZ, RZ, R16 ;  /* 0x000000ffff1d7224 */ /* 0x010fc400078e0010 */
[----:B------:R-:W-:Y:S01]  /*146a0*/  IMAD.MOV.U32 R28, RZ, RZ, R17 ;  /* 0x000000ffff1c7224 */ /* 0x000fe200078e0011 */
[C---:B--2---:R-:W-:Y:S01]  /*146b0*/  HMMA.16816.F32.BF16 R8, R12.reuse, R8, R24 ;  /* 0x000000080c08723c */ /* 0x044fe20000041818 */
[----:B---3--:R0:W-:Y:S07]  /*146c0*/  STL.64 [R1+0x2c70], R4 ;  /* 0x002c700401007387 */ /* 0x0081ee0000100a00 */
[C---:B0-----:R-:W-:Y:S11]  /*146d0*/  HMMA.16816.F32.BF16 R4, R12.reuse, R16, R20 ;  /* 0x000000100c04723c */ /* 0x041ff60000041814 */
[----:B------:R-:W-:Y:S11]  /*146e0*/  @!UPT UIADD3 URZ, URZ, URZ, URZ ;  /* 0x0000003f3f3ff290 */ /* 0x000ff6000fffe03f */
[----:B------:R-:W-:Y:S01]  /*146f0*/  @!UPT UIADD3 URZ, URZ, URZ, URZ ;  /* 0x0000003f3f3ff290 */ /* 0x000fe2000fffe03f */
[----:B------:R0:W-:Y:S01]  /*14700*/  STL.64 [R1+0x210], R4 ;  /* 0x0002100401007387 */ /* 0x0001e20000100a00 */
[----:B------:R1:W-:Y:S03]  /*14710*/  STL.64 [R1+0x218], R6 ;  /* 0x0002180601007387 */ /* 0x0003e60000100a00 */
[----:B0-----:R-:W2:Y:S01]  /*14720*/  LDL.LU.64 R4, [R1+0x5a0] ;  /* 0x0005a00001047983 */ /* 0x001ea20000300a00 */
[----:B-1----:R-:W2:Y:S02]  /*14730*/  LDL.LU.64 R6, [R1+0x5a8] ;  /* 0x0005a80001067983 */ /* 0x002ea40000300a00 */
[----:B------:R-:W3:Y:S02]  /*14740*/  LDL.LU.64 R16, [R1+0x590] ;  /* 0x0005900001107983 */ /* 0x000ee40000300a00 */
[----:B------:R-:W3:Y:S01]  /*14750*/  LDL.LU.64 R18, [R1+0x598] ;  /* 0x0005980001127983 */ /* 0x000ee20000300a00 */
[----:B------:R-:W4:Y:S01]  /*14760*/  LDL.LU.64 R20, [R1+0x580] ;  /* 0x0005800001147983 */ /* 0x000f220000300a00 */
[----:B------:R-:W4:Y:S02]  /*14770*/  LDL.LU.64 R22, [R1+0x588] ;  /* 0x0005880001167983 */ /* 0x000f240000300a00 */
[----:B------:R-:W2:Y:S02]  /*14780*/  LDL.LU.64 R26, [R1+0x2cb0] ;  /* 0x002cb000011a7983 */ /* 0x000ea40000300a00 */
[----:B------:R-:W2:Y:S01]  /*14790*/  LDL.LU.64 R24, [R1+0x2ca8] ;  /* 0x002ca80001187983 */ /* 0x000ea20000300a00 */
[----:B------:R0:W-:Y:S01]  /*147a0*/  STL.64 [R1+0x200], R8 ;  /* 0x0002000801007387 */ /* 0x0001e20000100a00 */
[----:B------:R-:W-:Y:S03]  /*147b0*/  STL.64 [R1+0x208], R10 ;  /* 0x0002080a01007387 */ /* 0x000fe60000100a00 */
[----:B0-----:R-:W2:Y:S02]  /*147c0*/  LDL.LU.64 R8, [R1+0x2ca0] ;  /* 0x002ca00001087983 */ /* 0x001ea40000300a00 */
[----:B--2---:R-:W-:Y:S01]  /*147d0*/  HMMA.16816.F32.BF16 R24, R12, R8, R24 ;  /* 0x000000080c18723c */ /* 0x004fe20000041818 */
[----:B------:R-:W-:-:S02]  /*147e0*/  IMAD.MOV.U32 R3, RZ, RZ, R8 ;  /* 0x000000ffff037224 */ /* 0x000fc400078e0008 */
[----:B------:R-:W-:Y:S11]  /*147f0*/  IMAD.MOV.U32 R0, RZ, RZ, R9 ;  /* 0x000000ffff007224 */ /* 0x000ff600078e0009 */
[----:B------:R-:W-:Y:S09]  /*14800*/  @!UPT UIADD3 URZ, URZ, URZ, URZ ;  /* 0x0000003f3f3ff290 */ /* 0x000ff2000fffe03f */
[----:B------:R-:W-:Y:S01]  /*14810*/  STL.64 [R1+0x1f0], R24 ;  /* 0x0001f01801007387 */ /* 0x000fe20000100a00 */
[----:B------:R0:W-:Y:S03]  /*14820*/  STL.64 [R1+0x1f8], R26 ;  /* 0x0001f81a01007387 */ /* 0x0001e60000100a00 */
[----:B0-----:R-:W2:Y:S01]  /*14830*/  LDL.LU.64 R26, [R1+0x2c98] ;  /* 0x002c9800011a7983 */ /* 0x001ea20000300a00 */
[----:B------:R-:W2:Y:S02]  /*14840*/  LDL.LU.64 R24, [R1+0x2c90] ;  /* 0x002c900001187983 */ /* 0x000ea40000300a00 */
[----:B------:R-:W2:Y:S02]  /*14850*/  LDL.LU.64 R10, [R1+0x2c88] ;  /* 0x002c8800010a7983 */ /* 0x000ea40000300a00 */
[----:B------:R-:W2:Y:S02]  /*14860*/  LDL.LU.64 R8, [R1+0x2c80] ;  /* 0x002c800001087983 */ /* 0x000ea40000300a00 */
[----:B--2---:R-:W-:Y:S11]  /*14870*/  HMMA.16816.F32.BF16 R24, R12, R8, R24 ;  /* 0x000000080c18723c */ /* 0x004ff60000041818 */
[----:B------:R-:W-:Y:S11]  /*14880*/  @!UPT UIADD3 URZ, URZ, URZ, URZ ;  /* 0x0000003f3f3ff290 */ /* 0x000ff6000fffe03f */
[----:B------:R-:W-:Y:S01]  /*14890*/  @!UPT UIADD3 URZ, URZ, URZ, URZ ;  /* 0x0000003f3f3ff290 */ /* 0x000fe2000fffe03f */
[----:B------:R0:W-:Y:S01]  /*148a0*/  STL.64 [R1+0x1e0], R24 ;  /* 0x0001e01801007387 */ /* 0x0001e20000100a00 */
[----:B------:R-:W-:Y:S03]  /*148b0*/  STL.64 [R1+0x1e8], R26 ;  /* 0x0001e81a01007387 */ /* 0x000fe60000100a00 */
[----:B0-----:R-:W2:Y:S01]  /*148c0*/  LDL.LU.64 R24, [R1+0x2c78] ;  /* 0x002c780001187983 */ /* 0x001ea20000300a00 */
[----:B------:R-:W-:Y:S02]  /*148d0*/  STL.64 [R1+0x2c20], R10 ;  /* 0x002c200a01007387 */ /* 0x000fe40000100a00 */
[----:B------:R0:W-:Y:S02]  /*148e0*/  STL.64 [R1+0x2c18], R8 ;  /* 0x002c180801007387 */ /* 0x0001e40000100a00 */
[----:B0-----:R-:W-:Y:S02]  /*148f0*/  IMAD.MOV.U32 R8, RZ, RZ, R3 ;  /* 0x000000ffff087224 */ /* 0x001fe400078e0003 */
[----:B------:R-:W-:-:S05]  /*14900*/  IMAD.MOV.U32 R9, RZ, RZ, R0 ;  /* 0x000000ffff097224 */ /* 0x000fca00078e0000 */
[----:B------:R0:W-:Y:S04]  /*14910*/  STL.64 [R1+0x2c38], R8 ;  /* 0x002c380801007387 */ /* 0x0001e80000100a00 */
[----:B0-----:R-:W3:Y:S01]  /*14920*/  LDL.64 R8, [R1+0x10] ;  /* 0x0000100001087983 */ /* 0x001ee20000100a00 */
[C---:B--2---:R-:W-:Y:S03]  /*14930*/  HMMA.16816.F32.BF16 R4, R12.reuse, R24, R4 ;  /* 0x000000180c04723c */ /* 0x044fe60000041804 */
[----:B---3--:R0:W-:Y:S04]  /*14940*/  STL.64 [R1+0x2c50], R8 ;  /* 0x002c500801007387 */ /* 0x0081e80000100a00 */
[----:B0-----:R-:W2:Y:S11]  /*14950*/  LDL.64 R8, [R1+0x50] ;  /* 0x0000500001087983 */ /* 0x001eb60000100a00 */
[----:B------:R-:W-:Y:S05]  /*14960*/  @!UPT UIADD3 URZ, URZ, URZ, URZ ;  /* 0x0000003f3f3ff290 */ /* 0x000fea000fffe03f */
[----:B------:R0:W-:Y:S02]  /*14970*/  STL.64 [R1+0x1d0], R4 ;  /* 0x0001d00401007387 */ /* 0x0001e40000100a00 */
[----:B------:R1:W-:Y:S01]  /*14980*/  STL.64 [R1+0x1d8], R6 ;  /* 0x0001d80601007387 */ /* 0x0003e20000100a00 */
[----:B0-----:R-:W3:Y:S01]  /*14990*/  LDL.LU.64 R4, [R1+0x2c70] ;  /* 0x002c700001047983 */ /* 0x001ee20000300a00 */
[----:B-1----:R-:W-:Y:S02]  /*149a0*/  IMAD.MOV.U32 R7, RZ, RZ, R24 ;  /* 0x000000ffff077224 */ /* 0x002fe400078e0018 */
[----:B------:R-:W-:Y:S02]  /*149b0*/  IMAD.MOV.U32 R6, RZ, RZ, R25 ;  /* 0x000000ffff067224 */ /* 0x000fe400078e0019 */
[----:B------:R-:W4:Y:S01]  /*149c0*/  LDL.LU.64 R24, [R1+0x2c68] ;  /* 0x002c680001187983 */ /* 0x000f220000300a00 */
[----:B--2---:R-:W-:Y:S01]  /*149d0*/  HMMA.16816.F32.BF16 R16, R12, R8, R16 ;  /* 0x000000080c10723c */ /* 0x004fe20000041810 */
[----:B------:R-:W-:-:S02]  /*149e0*/  IMAD.MOV.U32 R3, RZ, RZ, R8 ;  /* 0x000000ffff037224 */ /* 0x000fc400078e0008 */
[----:B------:R-:W-:-:S05]  /*149f0*/  IMAD.MOV.U32 R0, RZ, RZ, R9 ;  /* 0x000000ffff007224 */ /* 0x000fca00078e0009 */
[----:B----4-:R-:W-:Y:S11]  /*14a00*/  HMMA.16816.F32.BF16 R8, R12, R24, R20 ;  /* 0x000000180c08723c */ /* 0x010ff60000041814 */
[----:B------:R-:W-:Y:S04]  /*14a10*/  @!UPT UIADD3 URZ, URZ, URZ, URZ ;  /* 0x0000003f3f3ff290 */ /* 0x000fe8000fffe03f */
[----:B------:R-:W-:Y:S01]  /*14a20*/  STL.64 [R1+0x1c0], R16 ;  /* 0x0001c01001007387 */ /* 0x000fe20000100a00 */
[----:B------:R0:W-:Y:S03]  /*14a30*/  STL.64 [R1+0x1c8], R18 ;  /* 0x0001c81201007387 */ /* 0x0001e60000100a00 */
[----:B0-----:R-:W2:Y:S01]  /*14a40*/  LDL.LU.64 R18, [R1+0x2c60] ;  /* 0x002c600001127983 */ /* 0x001ea20000300a00 */
[----:B------:R-:W2:Y:S02]  /*14a50*/  LDL.LU.64 R16, [R1+0x2c58] ;  /* 0x002c580001107983 */ /* 0x000ea40000300a00 */
[----:B------:R0:W-:Y:S02]  /*14a60*/  STL.64 [R1+0x2bf0], R24 ;  /* 0x002bf01801007387 */ /* 0x0001e40000100a00 */
[----:B0-----:R-:W3:Y:S01]  /*14a70*/  LDL.LU.64 R24, [R1+0x4f0] ;  /* 0x0004f00001187983 */ /* 0x001ee20000300a00 */
[----:B------:R0:W-:Y:S02]  /*14a80*/  STL.64 [R1+0x1b0], R8 ;  /* 0x0001b00801007387 */ /* 0x0001e40000100a00 */
[----:B------:R1:W-:Y:S02]  /*14a90*/  STL.64 [R1+0x1b8], R10 ;  /* 0x0001b80a01007387 */ /* 0x0003e40000100a00 */
[----:B------:R-:W3:Y:S01]  /*14aa0*/  LDL.LU.64 R26, [R1+0x4f8] ;  /* 0x0004f800011a7983 */ /* 0x000ee20000300a00 */
[----:B------:R-:W4:Y:S01]  /*14ab0*/  LDL.LU.64 R20, [R1+0x470] ;  /* 0x0004700001147983 */ /* 0x000f220000300a00 */
[----:B------:R-:W2:Y:S03]  /*14ac0*/  LDL.LU.64 R22, [R1+0x478] ;  /* 0x0004780001167983 */ /* 0x000ea60000300a00 */
[----:B--2---:R-:W-:Y:S01]  /*14ad0*/  STL.64 [R1+0x2c00], R22 ;  /* 0x002c001601007387 */ /* 0x004fe20000100a00 */
[----:B----4-:R2:W-:Y:S02]  /*14ae0*/  STL.64 [R1+0x2bf8], R20 ;  /* 0x002bf81401007387 */ /* 0x0105e40000100a00 */
[----:B0-----:R-:W4:Y:S02]  /*14af0*/  LDL.LU.64 R8, [R1+0x5f0] ;  /* 0x0005f00001087983 */ /* 0x001f240000300a00 */
[----:B-1----:R-:W4:Y:S02]  /*14b00*/  LDL.LU.64 R10, [R1+0x5f8] ;  /* 0x0005f800010a7983 */ /* 0x002f240000300a00 */
[----:B--2---:R-:W-:-:S02]  /*14b10*/  IMAD.MOV.U32 R20, RZ, RZ, R7 ;  /* 0x000000ffff147224 */ /* 0x004fc400078e0007 */
[----:B------:R-:W-:-:S05]  /*14b20*/  IMAD.MOV.U32 R21, RZ, RZ, R6 ;  /* 0x000000ffff157224 */ /* 0x000fca00078e0006 */
[----:B------:R0:W-:Y:S04]  /*14b30*/  STL.64 [R1+0x2c10], R20 ;  /* 0x002c101401007387 */ /* 0x0001e80000100a00 */
[----:B0-----:R-:W2:Y:S01]  /*14b40*/  LDL.LU.64 R20, [R1+0x5c0] ;  /* 0x0005c00001147983 */ /* 0x001ea20000300a00 */
[----:B------:R-:W2:Y:S01]  /*14b50*/  LDL.LU.64 R22, [R1+0x5c8] ;  /* 0x0005c80001167983 */ /* 0x000ea20000300a00 */
[----:B---3--:R-:W-:Y:S02]  /*14b60*/  HMMA.16816.F32.BF16 R12, R12, R4, R24 ;  /* 0x000000040c0c723c */ /* 0x008fe40000041818 */
[----:B--2---:R-:W-:Y:S01]  /*14b70*/  STL.64 [R1+0x2c30], R22 ;  /* 0x002c301601007387 */ /* 0x004fe20000100a00 */
[----:B------:R0:W-:Y:S03]  /*14b80*/  STL.64 [R1+0x2c28], R20 ;  /* 0x002c281401007387 */ /* 0x0001e60000100a00 */
[----:B0-----:R-:W2:Y:S01]  /*14b90*/  LDL.LU.64 R20, [R1+0x5d0] ;  /* 0x0005d00001147983 */ /* 0x001ea20000300a00 */
[----:B------:R-:W3:Y:S03]  /*14ba0*/  LDL.LU.64 R22, [R1+0x5d8] ;  /* 0x0005d80001167983 */ /* 0x000ee60000300a00 */
[----:B---3--:R-:W-:Y:S01]  /*14bb0*/  STL.64 [R1+0x2c48], R22 ;  /* 0x002c481601007387 */ /* 0x008fe20000100a00 */
[----:B--2---:R0:W-:Y:S03]  /*14bc0*/  STL.64 [R1+0x2c40], R20 ;  /* 0x002c401401007387 */ /* 0x0041e60000100a00 */
[----:B0-----:R-:W2:Y:S01]  /*14bd0*/  LDL.LU.64 R20, [R1+0x5e0] ;  /* 0x0005e00001147983 */ /* 0x001ea20000300a00 */
[----:B------:R-:W2:Y:S02]  /*14be0*/  LDL.LU.64 R22, [R1+0x5e8] ;  /* 0x0005e80001167983 */ /* 0x000ea40000300a00 */
[----:B------:R0:W-:Y:S02]  /*14bf0*/  STL.64 [R1+0x2c08], R4 ;  /* 0x002c080401007387 */ /* 0x0001e40000100a00 */
[----:B0-----:R-:W3:Y:S04]  /*14c00*/  LDL.LU.64 R4, [R1+0x4e0] ;  /* 0x0004e00001047983 */ /* 0x001ee80000300a00 */
[----:B------:R0:W-:Y:S02]  /*14c10*/  STL.64 [R1+0x100], R12 ;  /* 0x0001000c01007387 */ /* 0x0001e40000100a00 */
[----:B0-----:R-:W-:-:S02]  /*14c20*/  IMAD.MOV.U32 R12, RZ, RZ, R29 ;  /* 0x000000ffff0c7224 */ /* 0x001fc400078e001d */
[----:B------:R-:W-:-:S07]  /*14c30*/  IMAD.MOV.U32 R13, RZ, RZ, R28 ;  /* 0x000000ffff0d7224 */ /* 0x000fce00078e001c */
[C---:B----4-:R-:W-:Y:S01]  /*14c40*/  HMMA.16816.F32.BF16 R8, R16.reuse, R12, R8 ;  /* 0x0000000c1008723c */ /* 0x050fe20000041808 */
[----:B------:R-:W-:Y:S01]  /*14c50*/  STL.64 [R1+0x108], R14 ;  /* 0x0001080e01007387 */ /* 0x000fe20000100a00 */
[----:B------:R-:W3:Y:S02]  /*14c60*/  LDL.LU.64 R6, [R1+0x4e8] ;  /* 0x0004e80001067983 */ /* 0x000ee40000300a00 */
[----:B------:R-:W4:Y:S02]  /*14c70*/  LDL.LU.64 R24, [R1+0x4d0] ;  /* 0x0004d00001187983 */ /* 0x000f240000300a00 */
[----:B------:R-:W4:Y:S11]  /*14c80*/  LDL.LU.64 R26, [R1+0x4d8] ;  /* 0x0004d800011a7983 */ /* 0x000f360000300a00 */
[----:B------:R-:W-:Y:S06]  /*14c90*/  @!UPT UIADD3 URZ, URZ, URZ, URZ ;  /* 0x0000003f3f3ff290 */ /* 0x000fec000fffe03f */
[----:B------:R0:W-:Y:S01]  /*14ca0*/  STL.64 [R1+0xf0], R8 ;  /* 0x0000f00801007387 */ /* 0x0001e20000100a00 */
[----:B------:R-:W-:Y:S03]  /*14cb0*/  STL.64 [R1+0xf8], R10 ;  /* 0x0000f80a01007387 */ /* 0x000fe60000100a00 */
[----:B0-----:R-:W2:Y:S02]  /*14cc0*/  LDL.LU.64 R8, [R1+0x2c50] ;  /* 0x002c500001087983 */ /* 0x001ea40000300a00 */
[C---:B--2---:R-:W-:Y:S01]  /*14cd0*/  HMMA.16816.F32.BF16 R20, R16.reuse, R8, R20 ;  /* 0x000000081014723c */ /* 0x044fe20000041814 */
[----:B------:R-:W-:Y:S02]  /*14ce0*/  IMAD.MOV.U32 R15, RZ, RZ, R8 ;  /* 0x000000ffff0f7224 */ /* 0x000fe400078e0008 */
[----:B------:R-:W-:Y:S11]  /*14cf0*/  IMAD.MOV.U32 R14, RZ, RZ, R9 ;  /* 0x000000ffff0e7224 */ /* 0x000ff600078e0009 */
[----:B------:R-:W-:Y:S09]  /*14d00*/  @!UPT UIADD3 URZ, URZ, URZ, URZ ;  /* 0x0000003f3f3ff290 */ /* 0x000ff2000fffe03f */
[----:B------:R-:W-:Y:S01]  /*14d10*/  STL.64 [R1+0xe0], R20 ;  /* 0x0000e01401007387 */ /* 0x000fe20000100a00 */
[----:B------:R0:W-:Y:S03]  /*14d20*/  STL.64 [R1+0xe8], R22 ;  /* 0x0000e81601007387 */ /* 0x0001e60000100a00 */
[----:B0-----:R-:W2:Y:S01]  /*14d30*/  LDL.LU.64 R22, [R1+0x2c48] ;  /* 0x002c480001167983 */ /* 0x001ea20000300a00 */
[----:B------:R-:W2:Y:S02]  /*14d40*/  LDL.LU.64 R20, [R1+0x2c40] ;  /* 0x002c400001147983 */ /* 0x000ea40000300a00 */
[----:B------:R-:W2:Y:S02]  /*14d50*/  LDL.LU.64 R8, [R1+0x2c38] ;  /* 0x002c380001087983 */ /* 0x000ea40000300a00 */
[C---:B--2---:R-:W-:Y:S01]  /*14d60*/  HMMA.16816.F32.BF16 R8, R16.reuse, R8, R20 ;  /* 0x000000081008723c */ /* 0x044fe20000041814 */
[----:B------:R-:W2:Y:S01]  /*14d70*/  LDL.LU.64 R22, [R1+0x2c30] ;  /* 0x002c300001167983 */ /* 0x000ea20000300a00 */
[----:B------:R-:W2:Y:S11]  /*14d80*/  LDL.LU.64 R20, [R1+0x2c28] ;  /* 0x002c280001147983 */ /* 0x000eb60000300a00 */
[----:B------:R-:W-:Y:S10]  /*14d90*/  @!UPT UIADD3 URZ, URZ, URZ, URZ ;  /* 0x0000003f3f3ff290 */ /* 0x000ff4000fffe03f */
[----:B------:R-:W-:Y:S01]  /*14da0*/  STL.64 [R1+0xd0], R8 ;  /* 0x0000d00801007387 */ /* 0x000fe20000100a00 */
[----:B------:R0:W-:Y:S03]  /*14db0*/  STL.64 [R1+0xd8], R10 ;  /* 0x0000d80a01007387 */ /* 0x0001e60000100a00 */
[----:B0-----:R-:W2:Y:S01]  /*14dc0*/  LDL.LU.64 R10, [R1+0x2c20] ;  /* 0x002c2000010a7983 */ /* 0x001ea20000300a00 */
[----:B------:R-:W2:Y:S02]  /*14dd0*/  LDL.LU.64 R8, [R1+0x2c18] ;  /* 0x002c180001087983 */ /* 0x000ea40000300a00 */
[C---:B--2---:R-:W-:Y:S11]  /*14de0*/  HMMA.16816.F32.BF16 R20, R16.reuse, R8, R20 ;  /* 0x000000081014723c */ /* 0x044ff60000041814 */
[----:B------:R-:W-:Y:S11]  /*14df0*/  @!UPT UIADD3 URZ, URZ, URZ, URZ ;  /* 0x0000003f3f3ff290 */ /* 0x000ff6000fffe03f */
[----:B------:R-:W-:Y:S01]  /*14e00*/  @!UPT UIADD3 URZ, URZ, URZ, URZ ;  /* 0x0000003f3f3ff290 */ /* 0x000fe2000fffe03f */
[----:B------:R0:W-:Y:S01]  /*14e10*/  STL.64 [R1+0xc0], R20 ;  /* 0x0000c01401007387 */ /* 0x0001e20000100a00 */
[----:B------:R-:W-:Y:S03]  /*14e20*/  STL.64 [R1+0xc8], R22 ;  /* 0x0000c81601007387 */ /* 0x000fe60000100a00 */
[----:B0-----:R-:W3:Y:S01]  /*14e30*/  LDL.LU.64 R20, [R1+0x2c10] ;  /* 0x002c100001147983 */ /* 0x001ee20000300a00 */
[----:B------:R-:W-:Y:S02]  /*14e40*/  STL.64 [R1+0x2ba8], R10 ;  /* 0x002ba80a01007387 */ /* 0x000fe40000100a00 */
[----:B------:R0:W-:Y:S02]  /*14e50*/  STL.64 [R1+0x2ba0], R8 ;  /* 0x002ba00801007387 */ /* 0x0001e40000100a00 */
[----:B0-----:R-:W2:Y:S01]  /*14e60*/  LDL.64 R8, [R1] ;  /* 0x0000000001087983 */ /* 0x001ea20000100a00 */
[----:B---3--:R-:W-:Y:S03]  /*14e70*/  HMMA.16816.F32.BF16 R20, R16, R20, R4 ;  /* 0x000000141014723c */ /* 0x008fe60000041804 */
[----:B--2---:R0:W-:Y:S02]  /*14e80*/  STL.64 [R1+0x2bc0], R8 ;  /* 0x002bc00801007387 */ /* 0x0041e40000100a00 */
[----:B0-----:R-:W-:-:S02]  /*14e90*/  IMAD.MOV.U32 R8, RZ, RZ, R15 ;  /* 0x000000ffff087224 */ /* 0x001fc400078e000f */
[----:B------:R-:W-:-:S05]  /*14ea0*/  IMAD.MOV.U32 R9, RZ, RZ, R14 ;  /* 0x000000ffff097224 */ /* 0x000fca00078e000e */
[----:B------:R0:W-:Y:S01]  /*14eb0*/  STL.64 [R1+0x2bd8], R8 ;  /* 0x002bd80801007387 */ /* 0x0001e20000100a00 */
[----:B------:R-:W2:Y:S10]  /*14ec0*/  LDL.LU.64 R4, [R1+0x2c08] ;  /* 0x002c080001047983 */ /* 0x000eb40000300a00 */
[----:B------:R-:W-:Y:S02]  /*14ed0*/  STL.64 [R1+0x1a0], R20 ;  /* 0x0001a01401007387 */ /* 0x000fe40000100a00 */
[----:B------:R1:W-:Y:S02]  /*14ee0*/  STL.64 [R1+0x1a8], R22 ;  /* 0x0001a81601007387 */ /* 0x0003e40000100a00 */
[----:B0-----:R-:W-:-:S02]  /*14ef0*/  IMAD.MOV.U32 R8, RZ, RZ, R3 ;  /* 0x000000ffff087224 */ /* 0x001fc400078e0003 */
[----:B------:R-:W-:Y:S01]  /*14f00*/  IMAD.MOV.U32 R9, RZ, RZ, R0 ;  /* 0x000000ffff097224 */ /* 0x000fe200078e0000 */
[----:B-1----:R-:W3:Y:S01]  /*14f10*/  LDL.LU.64 R22, [R1+0x2c00] ;  /* 0x002c000001167983 */ /* 0x002ee20000300a00 */
[----:B------:R-:W3:Y:S05]  /*14f20*/  LDL.LU.64 R20, [R1+0x2bf8] ;  /* 0x002bf80001147983 */ /* 0x000eea0000300a00 */
[C---:B----4-:R-:W-:Y:S01]  /*14f30*/  HMMA.16816.F32.BF16 R8, R16.reuse, R8, R24 ;  /* 0x000000081008723c */ /* 0x050fe20000041818 */
[----:B------:R-:W3:Y:S11]  /*14f40*/  LDL.LU.64 R24, [R1+0x2bf0] ;  /* 0x002bf00001187983 */ /* 0x000ef60000300a00 */
[----:B------:R-:W-:Y:S11]  /*14f50*/  @!UPT UIADD3 URZ, URZ, URZ, URZ ;  /* 0x0000003f3f3ff290 */ /* 0x000ff6000fffe03f */
[----:B------:R-:W-:Y:S01]  /*14f60*/  STL.64 [R1+0x300], R8 ;  /* 0x0003000801007387 */ /* 0x000fe20000100a00 */
[----:B------:R3:W-:Y:S02]  /*14f70*/  STL.64 [R1+0x308], R10 ;  /* 0x0003080a01007387 */ /* 0x0007e40000100a00 */
[C---:B---3--:R-:W-:Y:S01]  /*14f80*/  HMMA.16816.F32.BF16 R8, R16.reuse, R24, R20 ;  /* 0x000000181008723c */ /* 0x048fe20000041814 */
[----:B------:R-:W2:Y:S01]  /*14f90*/  LDL.LU.64 R20, [R1+0x3f0] ;  /* 0x0003f00001147983 */ /* 0x000ea20000300a00 */
[----:B------:R-:W2:Y:S11]  /*14fa0*/  LDL.LU.64 R22, [R1+0x3f8] ;  /* 0x0003f80001167983 */ /* 0x000eb60000300a00 */
[----:B------:R-:W-:Y:S10]  /*14fb0*/  @!UPT UIADD3 URZ, URZ, URZ, URZ ;  /* 0x0000003f3f3ff290 */ /* 0x000ff4000fffe03f */
[----:B------:R0:W-:Y:S01]  /*14fc0*/  STL.64 [R1+0x400], R8 ;  /* 0x0004000801007387 */ /* 0x0001e20000100a00 */
[----:B------:R1:W-:Y:S03]  /*14fd0*/  STL.64 [R1+0x408], R10 ;  /* 0x0004080a01007387 */ /* 0x0003e60000100a00 */
[----:B0-----:R-:W3:Y:S01]  /*14fe0*/  LDL.LU.64 R8, [R1+0x460] ;  /* 0x0004600001087983 */ /* 0x001ee20000300a00 */
[----:B-1----:R-:W3:Y:S02]  /*14ff0*/  LDL.LU.64 R10, [R1+0x468] ;  /* 0x00046800010a7983 */ /* 0x002ee40000300a00 */
[----:B------:R0:W-:Y:S02]  /*15000*/  STL.64 [R1+0x2b78], R24 ;  /* 0x002b781801007387 */ /* 0x0001e40000100a00 */
[----:B0-----:R-:W4:Y:S04]  /*15010*/  LDL.64 R24, [R1+0x50] ;  /* 0x0000500001187983 */ /* 0x001f280000100a00 */
[----:B----4-:R0:W-:Y:S04]  /*15020*/  STL.64 [R1+0x2b88], R24 ;  /* 0x002b881801007387 */ /* 0x0101e80000100a00 */
[----:B0-----:R-:W4:Y:S01]  /*15030*/  LDL.LU.64 R24, [R1+0x420] ;  /* 0x0004200001187983 */ /* 0x001f220000300a00 */
[----:B------:R-:W2:Y:S03]  /*15040*/  LDL.LU.64 R26, [R1+0x428] ;  /* 0x00042800011a7983 */ /* 0x000ea60000300a00 */
[----:B--2---:R-:W-:Y:S01]  /*15050*/  STL.64 [R1+0x2b98], R26 ;  /* 0x002b981a01007387 */ /* 0x004fe20000100a00 */
[----:B----4-:R0:W-:Y:S03]  /*15060*/  STL.64 [R1+0x2b90], R24 ;  /* 0x002b901801007387 */ /* 0x0101e60000100a00 */
[----:B0-----:R-:W2:Y:S01]  /*15070*/  LDL.LU.64 R24, [R1+0x430] ;  /* 0x0004300001187983 */ /* 0x001ea20000300a00 */
[----:B------:R-:W4:Y:S03]  /*15080*/  LDL.LU.64 R26, [R1+0x438] ;  /* 0x00043800011a7983 */ /* 0x000f260000300a00 */
[----:B----4-:R-:W-:Y:S01]  /*15090*/  STL.64 [R1+0x2bb8], R26 ;  /* 0x002bb81a01007387 */ /* 0x010fe20000100a00 */
[----:B--2---:R0:W-:Y:S03]  /*150a0*/  STL.64 [R1+0x2bb0], R24 ;  /* 0x002bb01801007387 */ /* 0x0041e60000100a00 */
[----:B0-----:R-:W2:Y:S01]  /*150b0*/  LDL.LU.64 R24, [R1+0x440] ;  /* 0x0004400001187983 */ /* 0x001ea20000300a00 */
[----:B------:R-:W4:Y:S01]  /*150c0*/  LDL.LU.64 R26, [R1+0x448] ;  /* 0x00044800011a7983 */ /* 0x000f220000300a00 */
[----:B------:R-:W-:Y:S02]  /*150d0*/  HMMA.16816.F32.BF16 R16, R16, R4, R20 ;  /* 0x000000041010723c */ /* 0x000fe40000041814 */
[----:B----4-:R-:W-:Y:S01]  /*150e0*/  STL.64 [R1+0x2bd0], R26 ;  /* 0x002bd01a01007387 */ /* 0x010fe20000100a00 */
[----:B--2---:R0:W-:Y:S03]  /*150f0*/  STL.64 [R1+0x2bc8], R24 ;  /* 0x002bc81801007387 */ /* 0x0041e60000100a00 */
[----:B0-----:R-:W2:Y:S01]  /*15100*/  LDL.LU.64 R24, [R1+0x450] ;  /* 0x0004500001187983 */ /* 0x001ea20000300a00 */
[----:B------:R-:W2:Y:S02]  /*15110*/  LDL.LU.64 R26, [R1+0x458] ;  /* 0x00045800011a7983 */ /* 0x000ea40000300a00 */
[----:B------:R-:W3:Y:S02]  /*15120*/  LDL.LU.64 R22, [R1+0x2be8] ;  /* 0x002be80001167983 */ /* 0x000ee40000300a00 */
[----:B------:R-:W3:Y:S01]  /*15130*/  LDL.LU.64 R20, [R1+0x2be0] ;  /* 0x002be00001147983 */ /* 0x000ee20000300a00 */
[----:B------:R0:W-:Y:S04]  /*15140*/  STL.64 [R1+0x2b80], R4 ;  /* 0x002b800401007387 */ /* 0x0001e80000100a00 */
[----:B0-----:R-:W4:Y:S07]  /*15150*/  LDL.LU.64 R4, [R1+0x410] ;  /* 0x0004100001047983 */ /* 0x001f2e0000300a00 */
[----:B------:R0:W-:Y:S02]  /*15160*/  STL.64 [R1+0x3f0], R16 ;  /* 0x0003f01001007387 */ /* 0x0001e40000100a00 */
[----:B------:R-:W-:Y:S02]  /*15170*/  STL.64 [R1+0x3f8], R18 ;  /* 0x0003f81201007387 */ /* 0x000fe40000100a00 */
[----:B------:R-:W4:Y:S01]  /*15180*/  LDL.LU.64 R6, [R1+0x418] ;  /* 0x0004180001067983 */ /* 0x000f220000300a00 */
[----:B0-----:R-:W2:Y:S01]  /*15190*/  LDL.LU.64 R16, [R1+0x30] ;  /* 0x0000300001107983 */ /* 0x001ea20000300a00 */
[C---:B---3--:R-:W-:Y:S03]  /*151a0*/  HMMA.16816.F32.BF16 R12, R20.reuse, R12, R8 ;  /* 0x0000000c140c723c */ /* 0x048fe60000041808 */
[----:B------:R-:W2:Y:S11]  /*151b0*/  LDL.LU.64 R8, [R1+0x2bd8] ;  /* 0x002bd80001087983 */ /* 0x000eb60000300a00 */
[----:B------:R-:W-:Y:S09]  /*151c0*/  @!UPT UIADD3 URZ, URZ, URZ, URZ ;  /* 0x0000003f3f3ff290 */ /* 0x000ff2000fffe03f */
[----:B------:R0:W-:Y:S01]  /*151d0*/  STL.64 [R1+0x470], R12 ;  /* 0x0004700c01007387 */ /* 0x0001e20000100a00 */
[----:B------:R1:W-:Y:S03]  /*151e0*/  STL.64 [R1+0x478], R14 ;  /* 0x0004780e01007387 */ /* 0x0003e60000100a00 */
[----:B0-----:R-:W3:Y:S01]  /*151f0*/  LDL.LU.64 R12, [R1+0x3d0] ;  /* 0x0003d000010c7983 */ /* 0x001ee20000300a00 */
[----:B-1----:R-:W3:Y:S01]  /*15200*/  LDL.LU.64 R14, [R1+0x3d8] ;  /* 0x0003d800010e7983 */ /* 0x002ee20000300a00 */
[C---:B--2---:R-:W-:Y:S02]  /*15210*/  HMMA.16816.F32.BF16 R8, R20.reuse, R8, R24 ;  /* 0x000000081408723c */ /* 0x044fe40000041818 */
[----:B------:R-:W2:Y:S01]  /*15220*/  LDL.LU.64 R26, [R1+0x2bd0] ;  /* 0x002bd000011a7983 */ /* 0x000ea20000300a00 */
[----:B------:R-:W2:Y:S11]  /*15230*/  LDL.LU.64 R24, [R1+0x2bc8] ;  /* 0x002bc80001187983 */ /* 0x000eb60000300a00 */
[----:B------:R-:W-:Y:S09]  /*15240*/  @!UPT UIADD3 URZ, URZ, URZ, URZ ;  /* 0x0000003f3f3ff290 */ /* 0x000ff2000fffe03f */
        /* <DEDUP_REMOVED lines=13> */
[C---:B--2---:R-:W-:Y:S11]  /*15320*/  HMMA.16816.F32.BF16 R24, R20.reuse, R8, R24 ;  /* 0x000000081418723c */ /* 0x044ff60000041818 */
[----:B------:R-:W-:Y:S11]  /*15330*/  @!UPT UIADD3 URZ, URZ, URZ, URZ ;  /* 0x0000003f3f3ff290 */ /* 0x000ff6000fffe03f */
[----:B------:R-:W-:Y:S01]  /*15340*/  @!UPT UIADD3 URZ, URZ, URZ, URZ ;  /* 0x0000003f3f3ff290 */ /* 0x000fe2000fffe03f */
[----:B------:R-:W-:Y:S01]  /*15350*/  STL.64 [R1+0x440], R24 ;  /* 0x0004401801007387 */ /* 0x000fe20000100a00 */
[----:B------:R0:W-:Y:S03]  /*15360*/  STL.64 [R1+0x448], R26 ;  /* 0x0004481a01007387 */ /* 0x0001e60000100a00 */
[----:B0-----:R-:W2:Y:S01]  /*15370*/  LDL.LU.64 R26, [R1+0x2b98] ;  /* 0x002b9800011a7983 */ /* 0x001ea20000300a00 */
[----:B------:R-:W2:Y:S02]  /*15380*/  LDL.LU.64 R24, [R1+0x2b90] ;  /* 0x002b900001187983 */ /* 0x000ea40000300a00 */
[----:B------:R-:W-:Y:S02]  /*15390*/  STL.64 [R1+0x2b50], R10 ;  /* 0x002b500a01007387 */ /* 0x000fe40000100a00 */
[----:B------:R0:W-:Y:S02]  /*153a0*/  STL.64 [R1+0x2b48], R8 ;  /* 0x002b480801007387 */ /* 0x0001e40000100a00 */
[----:B0-----:R-:W3:Y:S01]  /*153b0*/  LDL.64 R8, [R1+0x20] ;  /* 0x0000200001087983 */ /* 0x001ee20000100a00 */
[C---:B--2---:R-:W-:Y:S11]  /*153c0*/  HMMA.16816.F32.BF16 R24, R20.reuse, R16, R24 ;  /* 0x000000101418723c */ /* 0x044ff60000041818 */
[----:B------:R-:W-:Y:S11]  /*153d0*/  @!UPT UIADD3 URZ, URZ, URZ, URZ ;  /* 0x0000003f3f3ff290 */ /* 0x000ff6000fffe03f */
[----:B------:R-:W-:Y:S01]  /*153e0*/  @!UPT UIADD3 URZ, URZ, URZ, URZ ;  /* 0x0000003f3f3ff290 */ /* 0x000fe2000fffe03f */
[----:B------:R0:W-:Y:S01]  /*153f0*/  STL.64 [R1+0x430], R24 ;  /* 0x0004301801007387 */ /* 0x0001e20000100a00 */
[----:B------:R-:W-:Y:S03]  /*15400*/  STL.64 [R1+0x438], R26 ;  /* 0x0004381a01007387 */ /* 0x000fe60000100a00 */
[----:B0-----:R-:W4:Y:S01]  /*15410*/  LDL.LU.64 R24, [R1+0x2b88] ;  /* 0x002b880001187983 */ /* 0x001f220000300a00 */
[----:B------:R0:W-:Y:S03]  /*15420*/  STL.64 [R1+0x2b40], R16 ;  /* 0x002b401001007387 */ /* 0x0001e60000100a00 */
[----:B0-----:R-:W2:Y:S01]  /*15430*/  LDL.LU.64 R16, [R1+0x3e0] ;  /* 0x0003e00001107983 */ /* 0x001ea20000300a00 */
[----:B------:R-:W2:Y:S01]  /*15440*/  LDL.LU.64 R18, [R1+0x3e8] ;  /* 0x0003e80001127983 */ /* 0x000ea20000300a00 */
[----:B----4-:R-:W-:Y:S01]  /*15450*/  HMMA.16816.F32.BF16 R4, R20, R24, R4 ;  /* 0x000000181404723c */ /* 0x010fe20000041804 */
[----:B------:R-:W-:-:S02]  /*15460*/  IMAD.MOV.U32 R3, RZ, RZ, R24 ;  /* 0x000000ffff037224 */ /* 0x000fc400078e0018 */
[----:B------:R-:W-:Y:S11]  /*15470*/  IMAD.MOV.U32 R0, RZ, RZ, R25 ;  /* 0x000000ffff007224 */ /* 0x000ff600078e0019 */
[----:B------:R-:W-:Y:S09]  /*15480*/  @!UPT UIADD3 URZ, URZ, URZ, URZ ;  /* 0x0000003f3f3ff290 */ /* 0x000ff2000fffe03f */
[----:B------:R0:W-:Y:S01]  /*15490*/  STL.64 [R1+0x420], R4 ;  /* 0x0004200401007387 */ /* 0x0001e20000100a00 */
[----:B------:R1:W-:Y:S03]  /*154a0*/  STL.64 [R1+0x428], R6 ;  /* 0x0004280601007387 */ /* 0x0003e60000100a00 */
[----:B0-----:R-:W3:Y:S01]  /*154b0*/  LDL.LU.64 R4, [R1+0x2b80] ;  /* 0x002b800001047983 */ /* 0x001ee20000300a00 */
[----:B------:R-:W2:Y:S02]  /*154c0*/  LDL.LU.64 R24, [R1+0x2b78] ;  /* 0x002b780001187983 */ /* 0x000ea40000300a00 */
[C---:B--2---:R-:W-:Y:S08]  /*154d0*/  HMMA.16816.F32.BF16 R16, R20.reuse, R24, R16 ;  /* 0x000000181410723c */ /* 0x044ff00000041810 */
[----:B---3--:R-:W-:Y:S01]  /*154e0*/  HMMA.16816.F32.BF16 R12, R20, R4, R12 ;  /* 0x00000004140c723c */ /* 0x008fe2000004180c */
[----:B-1----:R-:W-:-:S02]  /*154f0*/  IMAD.MOV.U32 R7, RZ, RZ, R24 ;  /* 0x000000ffff077224 */ /* 0x002fc400078e0018 */
[----:B------:R-:W-:Y:S11]  /*15500*/  IMAD.MOV.U32 R6, RZ, RZ, R25 ;  /* 0x000000ffff067224 */ /* 0x000ff600078e0019 */
[----:B------:R-:W-:Y:S01]  /*15510*/  @!UPT UIADD3 URZ, URZ, URZ, URZ ;  /* 0x0000003f3f3ff290 */ /* 0x000fe2000fffe03f */
[----:B------:R0:W-:Y:S01]  /*15520*/  STL.64 [R1+0x410], R16 ;  /* 0x0004101001007387 */ /* 0x0001e20000100a00 */
[----:B------:R1:W-:Y:S02]  /*15530*/  STL.64 [R1+0x418], R18 ;  /* 0x0004181201007387 */ /* 0x0003e40000100a00 */
[----:B------:R-:W2:Y:S02]  /*15540*/  LDL.LU.64 R26, [R1+0x2b70] ;  /* 0x002b7000011a7983 */ /* 0x000ea40000300a00 */
[----:B------:R-:W2:Y:S01]  /*15550*/  LDL.LU.64 R24, [R1+0x2b68] ;  /* 0x002b680001187983 */ /* 0x000ea20000300a00 */
[----:B------:R3:W-:Y:S02]  /*15560*/  STL.64 [R1+0x2b18], R4 ;  /* 0x002b180401007387 */ /* 0x0007e40000100a00 */
[----:B------:R-:W-:Y:S02]  /*15570*/  STL.64 [R1+0x3e0], R12 ;  /* 0x0003e00c01007387 */ /* 0x000fe40000100a00 */
[----:B------:R-:W-:Y:S01]  /*15580*/  STL.64 [R1+0x3e8], R14 ;  /* 0x0003e80e01007387 */ /* 0x000fe20000100a00 */
[----:B0-----:R-:W4:Y:S01]  /*15590*/  LDL.LU.64 R16, [R1+0x3a0] ;  /* 0x0003a00001107983 */ /* 0x001f220000300a00 */
[----:B-1----:R-:W2:Y:S02]  /*155a0*/  LDL.LU.64 R18, [R1+0x3a8] ;  /* 0x0003a80001127983 */ /* 0x002ea40000300a00 */
[----:B---3--:R-:W-:-:S02]  /*155b0*/  IMAD.MOV.U32 R4, RZ, RZ, R7 ;  /* 0x000000ffff047224 */ /* 0x008fc400078e0007 */
[----:B------:R-:W-:Y:S01]  /*155c0*/  IMAD.MOV.U32 R5, RZ, RZ, R6 ;  /* 0x000000ffff057224 */ /* 0x000fe200078e0006 */
[----:B--2---:R-:W-:Y:S01]  /*155d0*/  STL.64 [R1+0x2b60], R18 ;  /* 0x002b601201007387 */ /* 0x004fe20000100a00 */
[----:B----4-:R0:W-:Y:S03]  /*155e0*/  STL.64 [R1+0x2b58], R16 ;  /* 0x002b581001007387 */ /* 0x0101e60000100a00 */
[----:B0-----:R-:W2:Y:S01]  /*155f0*/  LDL.LU.64 R16, [R1+0x3c0] ;  /* 0x0003c00001107983 */ /* 0x001ea20000300a00 */
[----:B------:R-:W2:Y:S02]  /*15600*/  LDL.LU.64 R18, [R1+0x3c8] ;  /* 0x0003c80001127983 */ /* 0x000ea40000300a00 */
[----:B------:R0:W-:Y:S02]  /*15610*/  STL.64 [R1+0x2b30], R4 ;  /* 0x002b300401007387 */ /* 0x0001e40000100a00 */
[----:B0-----:R-:W3:Y:S01]  /*15620*/  LDL.LU.64 R4, [R1+0x3b0] ;  /* 0x0003b00001047983 */ /* 0x001ee20000300a00 */
[----:B------:R-:W3:Y:S02]  /*15630*/  LDL.LU.64 R6, [R1+0x3b8] ;  /* 0x0003b80001067983 */ /* 0x000ee40000300a00 */
[----:B------:R-:W4:Y:S02]  /*15640*/  LDL.LU.64 R12, [R1+0x290] ;  /* 0x00029000010c7983 */ /* 0x000f240000300a00 */
[----:B------:R-:W3:Y:S02]  /*15650*/  LDL.LU.64 R14, [R1+0x298] ;  /* 0x00029800010e7983 */ /* 0x000ee40000300a00 */
[----:B------:R-:W-:-:S02]  /*15660*/  IMAD.MOV.U32 R20, RZ, RZ, R3 ;  /* 0x000000ffff147224 */ /* 0x000fc400078e0003 */
[----:B------:R-:W-:Y:S01]  /*15670*/  IMAD.MOV.U32 R21, RZ, RZ, R0 ;  /* 0x000000ffff157224 */ /* 0x000fe200078e0000 */
[----:B--2---:R-:W-:Y:S01]  /*15680*/  HMMA.16816.F32.BF16 R16, R24, R8, R16 ;  /* 0x000000081810723c */ /* 0x004fe20000041810 */
[----:B---3--:R-:W-:Y:S01]  /*15690*/  STL.64 [R1+0x2ab8], R14 ;  /* 0x002ab80e01007387 */ /* 0x008fe20000100a00 */
[----:B----4-:R-:W-:Y:S02]  /*156a0*/  STL.64 [R1+0x2ab0], R12 ;  /* 0x002ab00c01007387 */ /* 0x010fe40000100a00 */
[----:B------:R0:W-:Y:S02]  /*156b0*/  STL.64 [R1+0x2b38], R20 ;  /* 0x002b381401007387 */ /* 0x0001e40000100a00 */
[----:B0-----:R-:W2:Y:S11]  /*156c0*/  LDL.64 R20, [R1+0x10] ;  /* 0x0000100001147983 */ /* 0x001eb60000100a00 */
[----:B------:R-:W-:Y:S06]  /*156d0*/  @!UPT UIADD3 URZ, URZ, URZ, URZ ;  /* 0x0000003f3f3ff290 */ /* 0x000fec000fffe03f */
[----:B------:R-:W-:Y:S02]  /*156e0*/  STL.64 [R1+0x3d0], R16 ;  /* 0x0003d01001007387 */ /* 0x000fe40000100a00 */
[----:B------:R0:W-:Y:S02]  /*156f0*/  STL.64 [R1+0x3d8], R18 ;  /* 0x0003d81201007387 */ /* 0x0001e40000100a00 */
[----:B0-----:R-:W3:Y:S01]  /*15700*/  LDL.LU.64 R18, [R1+0x2b60] ;  /* 0x002b600001127983 */ /* 0x001ee20000300a00 */
[----:B------:R-:W3:Y:S02]  /*15710*/  LDL.LU.64 R16, [R1+0x2b58] ;  /* 0x002b580001107983 */ /* 0x000ee40000300a00 */
[----:B------:R-:W-:Y:S02]  /*15720*/  IMAD.MOV.U32 R12, RZ, RZ, R29 ;  /* 0x000000ffff0c7224 */ /* 0x000fe400078e001d */
[----:B------:R-:W-:Y:S02]  /*15730*/  IMAD.MOV.U32 R13, RZ, RZ, R28 ;  /* 0x000000ffff0d7224 */ /* 0x000fe400078e001c */
[----:B------:R-:W-:-:S02]  /*15740*/  IMAD.MOV.U32 R3, RZ, RZ, R8 ;  /* 0x000000ffff037224 */ /* 0x000fc400078e0008 */
[----:B------:R-:W-:Y:S01]  /*15750*/  IMAD.MOV.U32 R0, RZ, RZ, R9 ;  /* 0x000000ffff007224 */ /* 0x000fe200078e0009 */
[----:B------:R-:W4:Y:S01]  /*15760*/  LDL.LU.64 R10, [R1+0x2b50] ;  /* 0x002b5000010a7983 */ /* 0x000f220000300a00 */
[----:B------:R-:W3:Y:S01]  /*15770*/  LDL.LU.64 R8, [R1+0x2b48] ;  /* 0x002b480001087983 */ /* 0x000ee20000300a00 */
[C---:B--2---:R-:W-:Y:S11]  /*15780*/  HMMA.16816.F32.BF16 R4, R24.reuse, R20, R4 ;  /* 0x000000141804723c */ /* 0x044ff60000041804 */
[----:B------:R-:W-:Y:S11]  /*15790*/  @!UPT UIADD3 URZ, URZ, URZ, URZ ;  /* 0x0000003f3f3ff290 */ /* 0x000ff6000fffe03f */
[----:B------:R-:W-:Y:S01]  /*157a0*/  @!UPT UIADD3 URZ, URZ, URZ, URZ ;  /* 0x0000003f3f3ff290 */ /* 0x000fe2000fffe03f */
[----:B------:R0:W-:Y:S02]  /*157b0*/  STL.64 [R1+0x3c0], R4 ;  /* 0x0003c00401007387 */ /* 0x0001e40000100a00 */
[----:B0-----:R-:W-:Y:S02]  /*157c0*/  IMAD.MOV.U32 R5, RZ, RZ, R20 ;  /* 0x000000ffff057224 */ /* 0x001fe400078e0014 */
[----:B------:R-:W-:Y:S02]  /*157d0*/  IMAD.MOV.U32 R4, RZ, RZ, R21 ;  /* 0x000000ffff047224 */ /* 0x000fe400078e0015 */
[----:B---3--:R-:W-:Y:S01]  /*157e0*/  HMMA.16816.F32.BF16 R20, R24, R12, R16 ;  /* 0x0000000c1814723c */ /* 0x008fe20000041810 */
[----:B------:R-:W-:Y:S01]  /*157f0*/  STL.64 [R1+0x3c8], R6 ;  /* 0x0003c80601007387 */ /* 0x000fe20000100a00 */
[----:B------:R-:W2:Y:S02]  /*15800*/  LDL.LU.64 R16, [R1+0x390] ;  /* 0x0003900001107983 */ /* 0x000ea40000300a00 */
[----:B------:R-:W2:Y:S11]  /*15810*/  LDL.LU.64 R18, [R1+0x398] ;  /* 0x0003980001127983 */ /* 0x000eb60000300a00 */
[----:B------:R-:W-:Y:S08]  /*15820*/  @!UPT UIADD3 URZ, URZ, URZ, URZ ;  /* 0x0000003f3f3ff290 */ /* 0x000ff0000fffe03f */
[----:B------:R-:W-:Y:S01]  /*15830*/  STL.64 [R1+0x3b0], R20 ;  /* 0x0003b01401007387 */ /* 0x000fe20000100a00 */
[----:B------:R-:W-:Y:S02]  /*15840*/  STL.64 [R1+0x3b8], R22 ;  /* 0x0003b81601007387 */ /* 0x000fe40000100a00 */
[----:B------:R0:W-:Y:S02]  /*15850*/  STL.64 [R1+0x2ad0], R12 ;  /* 0x002ad00c01007387 */ /* 0x0001e40000100a00 */
[----:B0-----:R-:W-:Y:S02]  /*15860*/  IMAD.MOV.U32 R12, RZ, RZ, R5 ;  /* 0x000000ffff0c7224 */ /* 0x001fe400078e0005 */
[----:B------:R-:W-:-:S05]  /*15870*/  IMAD.MOV.U32 R13, RZ, RZ, R4 ;  /* 0x000000ffff0d7224 */ /* 0x000fca00078e0004 */
[----:B------:R0:W-:Y:S01]  /*15880*/  STL.64 [R1+0x2ae8], R12 ;  /* 0x002ae80c01007387 */ /* 0x0001e20000100a00 */
[----:B------:R-:W3:Y:S02]  /*15890*/  LDL.LU.64 R20, [R1+0x2f0] ;  /* 0x0002f00001147983 */ /* 0x000ee40000300a00 */
[----:B------:R-:W3:Y:S02]  /*158a0*/  LDL.LU.64 R22, [R1+0x2f8] ;  /* 0x0002f80001167983 */ /* 0x000ee40000300a00 */
[----:B------:R-:W3:Y:S01]  /*158b0*/  LDL.LU.64 R4, [R1+0x2e0] ;  /* 0x0002e00001047983 */ /* 0x000ee20000300a00 */
[----:B------:R-:W3:Y:S01]  /*158c0*/  LDL.LU.64 R6, [R1+0x2e8] ;  /* 0x0002e80001067983 */ /* 0x000ee20000300a00 */
[----:B0-----:R-:W-:Y:S02]  /*158d0*/  IMAD.MOV.U32 R12, RZ, RZ, R3 ;  /* 0x000000ffff0c7224 */ /* 0x001fe400078e0003 */
[----:B------:R-:W-:-:S05]  /*158e0*/  IMAD.MOV.U32 R13, RZ, RZ, R0 ;  /* 0x000000ffff0d7224 */ /* 0x000fca00078e0000 */
[----:B------:R0:W-:Y:S04]  /*158f0*/  STL.64 [R1+0x2b10], R12 ;  /* 0x002b100c01007387 */ /* 0x0001e80000100a00 */
[----:B0-----:R-:W3:Y:S01]  /*15900*/  LDL.LU.64 R12, [R1+0x120] ;  /* 0x00012000010c7983 */ /* 0x001ee20000300a00 */
[----:B------:R-:W3:Y:S01]  /*15910*/  LDL.LU.64 R14, [R1+0x128] ;  /* 0x00012800010e7983 */ /* 0x000ee20000300a00 */
[C---:B--2---:R-:W-:Y:S02]  /*15920*/  HMMA.16816.F32.BF16 R16, R24.reuse, R8, R16 ;  /* 0x000000081810723c */ /* 0x044fe40000041810 */
[----:B---3--:R-:W-:Y:S01]  /*15930*/  STL.64 [R1+0x2b28], R14 ;  /* 0x002b280e01007387 */ /* 0x008fe20000100a00 */
[----:B------:R0:W-:Y:S03]  /*15940*/  STL.64 [R1+0x2b20], R12 ;  /* 0x002b200c01007387 */ /* 0x0001e60000100a00 */
[----:B0-----:R-:W2:Y:S01]  /*15950*/  LDL.LU.64 R12, [R1+0x2d0] ;  /* 0x0002d000010c7983 */ /* 0x001ea20000300a00 */
[----:B------:R-:W2:Y:S11]  /*15960*/  LDL.LU.64 R14, [R1+0x2d8] ;  /* 0x0002d800010e7983 */ /* 0x000eb60000300a00 */
[----:B------:R-:W-:Y:S05]  /*15970*/  @!UPT UIADD3 URZ, URZ, URZ, URZ ;  /* 0x0000003f3f3ff290 */ /* 0x000fea000fffe03f */
[----:B------:R0:W-:Y:S02]  /*15980*/  STL.64 [R1+0x3a0], R16 ;  /* 0x0003a01001007387 */ /* 0x0001e40000100a00 */
[----:B------:R-:W-:Y:S01]  /*15990*/  STL.64 [R1+0x3a8], R18 ;  /* 0x0003a81201007387 */ /* 0x000fe20000100a00 */
[----:B0-----:R-:W3:Y:S01]  /*159a0*/  LDL.LU.64 R16, [R1+0x2b40] ;  /* 0x002b400001107983 */ /* 0x001ee20000300a00 */
[----:B----4-:R-:W-:Y:S02]  /*159b0*/  STL.64 [R1+0x2ac8], R10 ;  /* 0x002ac80a01007387 */ /* 0x010fe40000100a00 */
[----:B------:R0:W-:Y:S02]  /*159c0*/  STL.64 [R1+0x2ac0], R8 ;  /* 0x002ac00801007387 */ /* 0x0001e40000100a00 */
[----:B0-----:R-:W4:Y:S01]  /*159d0*/  LDL.LU.64 R8, [R1+0x2a0] ;  /* 0x0002a00001087983 */ /* 0x001f220000300a00 */
[----:B------:R-:W2:Y:S03]  /*159e0*/  LDL.LU.64 R10, [R1+0x2a8] ;  /* 0x0002a800010a7983 */ /* 0x000ea60000300a00 */
[----:B--2---:R-:W-:Y:S01]  /*159f0*/  STL.64 [R1+0x2ae0], R10 ;  /* 0x002ae00a01007387 */ /* 0x004fe20000100a00 */
[----:B----4-:R0:W-:Y:S03]  /*15a00*/  STL.64 [R1+0x2ad8], R8 ;  /* 0x002ad80801007387 */ /* 0x0101e60000100a00 */
[----:B0-----:R-:W2:Y:S01]  /*15a10*/  LDL.LU.64 R8, [R1+0x2b0] ;  /* 0x0002b00001087983 */ /* 0x001ea20000300a00 */
[----:B------:R-:W4:Y:S01]  /*15a20*/  LDL.LU.64 R10, [R1+0x2b8] ;  /* 0x0002b800010a7983 */ /* 0x000f220000300a00 */
[C---:B---3--:R-:W-:Y:S02]  /*15a30*/  HMMA.16816.F32.BF16 R20, R24.reuse, R16, R20 ;  /* 0x000000101814723c */ /* 0x048fe40000041814 */
[----:B----4-:R-:W-:Y:S01]  /*15a40*/  STL.64 [R1+0x2af8], R10 ;  /* 0x002af80a01007387 */ /* 0x010fe20000100a00 */
[----:B--2---:R0:W-:Y:S03]  /*15a50*/  STL.64 [R1+0x2af0], R8 ;  /* 0x002af00801007387 */ /* 0x0041e60000100a00 */
[----:B0-----:R-:W2:Y:S01]  /*15a60*/  LDL.LU.64 R8, [R1+0x2c0] ;  /* 0x0002c00001087983 */ /* 0x001ea20000300a00 */
[----:B------:R-:W2:Y:S11]  /*15a70*/  LDL.LU.64 R10, [R1+0x2c8] ;  /* 0x0002c800010a7983 */ /* 0x000eb60000300a00 */
[----:B------:R-:W-:Y:S05]  /*15a80*/  @!UPT UIADD3 URZ, URZ, URZ, URZ ;  /* 0x0000003f3f3ff290 */ /* 0x000fea000fffe03f */
[----:B------:R0:W-:Y:S02]  /*15a90*/  STL.64 [R1+0x390], R20 ;  /* 0x0003901401007387 */ /* 0x0001e40000100a00 */
[----:B------:R-:W-:Y:S01]  /*15aa0*/  STL.64 [R1+0x398], R22 ;  /* 0x0003981601007387 */ /* 0x000fe20000100a00 */
[----:B0-----:R-:W3:Y:S02]  /*15ab0*/  LDL.LU.64 R20, [R1+0x2b38] ;  /* 0x002b380001147983 */ /* 0x001ee40000300a00 */
[C---:B---3--:R-:W-:Y:S11]  /*15ac0*/  HMMA.16816.F32.BF16 R4, R24.reuse, R20, R4 ;  /* 0x000000141804723c */ /* 0x048ff60000041804 */
[----:B------:R-:W-:Y:S11]  /*15ad0*/  @!UPT UIADD3 URZ, URZ, URZ, URZ ;  /* 0x0000003f3f3ff290 */ /* 0x000ff6000fffe03f */
[----:B------:R-:W-:Y:S01]  /*15ae0*/  @!UPT UIADD3 URZ, URZ, URZ, URZ ;  /* 0x0000003f3f3ff290 */ /* 0x000fe2000fffe03f */
[----:B------:R0:W-:Y:S01]  /*15af0*/  STL.64 [R1+0x380], R4 ;  /* 0x0003800401007387 */ /* 0x0001e20000100a00 */
[----:B------:R1:W-:Y:S03]  /*15b00*/  STL.64 [R1+0x388], R6 ;  /* 0x0003880601007387 */ /* 0x0003e60000100a00 */
[----:B0-----:R-:W1:Y:S02]  /*15b10*/  LDL.LU.64 R4, [R1+0x2b30] ;  /* 0x002b300001047983 */ /* 0x001e640000300a00 */
[C---:B-1----:R-:W-:Y:S02]  /*15b20*/  HMMA.16816.F32.BF16 R4, R24.reuse, R4, R12 ;  /* 0x000000041804723c */ /* 0x042fe4000004180c */
[----:B------:R-:W3:Y:S01]  /*15b30*/  LDL.LU.64 R14, [R1+0x2b28] ;  /* 0x002b2800010e7983 */ /* 0x000ee20000300a00 */
[----:B------:R-:W3:Y:S11]  /*15b40*/  LDL.LU.64 R12, [R1+0x2b20] ;  /* 0x002b2000010c7983 */ /* 0x000ef60000300a00 */
[----:B------:R-:W-:Y:S09]  /*15b50*/  @!UPT UIADD3 URZ, URZ, URZ, URZ ;  /* 0x0000003f3f3ff290 */ /* 0x000ff2000fffe03f */
[----:B------:R0:W-:Y:S01]  /*15b60*/  STL.64 [R1+0x370], R4 ;  /* 0x0003700401007387 */ /* 0x0001e20000100a00 */
[----:B------:R1:W-:Y:S03]  /*15b70*/  STL.64 [R1+0x378], R6 ;  /* 0x0003780601007387 */ /* 0x0003e60000100a00 */
[----:B0-----:R-:W3:Y:S02]  /*15b80*/  LDL.LU.64 R4, [R1+0x2b18] ;  /* 0x002b180001047983 */ /* 0x001ee40000300a00 */
[----:B---3--:R-:W-:Y:S02]  /*15b90*/  HMMA.16816.F32.BF16 R24, R24, R4, R12 ;  /* 0x000000041818723c */ /* 0x008fe4000004180c */
[----:B------:R-:W2:Y:S01]  /*15ba0*/  LDL.LU.64 R12, [R1+0x2b10] ;  /* 0x002b1000010c7983 */ /* 0x000ea20000300a00 */
[----:B-1----:R-:W2:Y:S02]  /*15bb0*/  LDL.LU.64 R6, [R1+0x2b08] ;  /* 0x002b080001067983 */ /* 0x002ea40000300a00 */
[----:B------:R-:W-:Y:S11]  /*15bc0*/  IMAD.MOV.U32 R0, RZ, RZ, R5 ;  /* 0x000000ffff007224 */ /* 0x000ff600078e0005 */
[----:B------:R-:W-:Y:S07]  /*15bd0*/  @!UPT UIADD3 URZ, URZ, URZ, URZ ;  /* 0x0000003f3f3ff290 */ /* 0x000fee000fffe03f */
[----:B------:R0:W-:Y:S01]  /*15be0*/  STL.64 [R1+0x2f0], R24 ;  /* 0x0002f01801007387 */ /* 0x0001e20000100a00 */
[----:B------:R-:W-:Y:S02]  /*15bf0*/  STL.64 [R1+0x2f8], R26 ;  /* 0x0002f81a01007387 */ /* 0x000fe40000100a00 */
[----:B------:R-:W2:Y:S01]  /*15c00*/  LDL.LU.64 R4, [R1+0x2b00] ;  /* 0x002b000001047983 */ /* 0x000ea20000300a00 */
[----:B0-----:R-:W3:Y:S01]  /*15c10*/  LDL.LU.64 R24, [R1+0x60] ;  /* 0x0000600001187983 */ /* 0x001ee20000300a00 */
[C---:B--2---:R-:W-:Y:S03]  /*15c20*/  HMMA.16816.F32.BF16 R12, R4.reuse, R12, R8 ;  /* 0x0000000c040c723c */ /* 0x044fe60000041808 */
[----:B------:R-:W2:Y:S01]  /*15c30*/  LDL.LU.64 R10, [R1+0x2af8] ;  /* 0x002af800010a7983 */ /* 0x000ea20000300a00 */
[----:B------:R-:W2:Y:S11]  /*15c40*/  LDL.LU.64 R8, [R1+0x2af0] ;  /* 0x002af00001087983 */ /* 0x000eb60000300a00 */
[----:B------:R-:W-:Y:S08]  /*15c50*/  @!UPT UIADD3 URZ, URZ, URZ, URZ ;  /* 0x0000003f3f3ff290 */ /* 0x000ff0000fffe03f */
[----:B------:R0:W-:Y:S01]  /*15c60*/  STL.64 [R1+0x2e0], R12 ;  /* 0x0002e00c01007387 */ /* 0x0001e20000100a00 */
[----:B------:R2:W-:Y:S03]  /*15c70*/  STL.64 [R1+0x2e8], R14 ;  /* 0x0002e80e01007387 */ /* 0x0005e60000100a00 */
[----:B0-----:R-:W2:Y:S02]  /*15c80*/  LDL.LU.64 R12, [R1+0x2ae8] ;  /* 0x002ae800010c7983 */ /* 0x001ea40000300a00 */
[C---:B--2---:R-:W-:Y:S02]  /*15c90*/  HMMA.16816.F32.BF16 R12, R4.reuse, R12, R8 ;  /* 0x0000000c040c723c */ /* 0x044fe40000041808 */
[----:B------:R-:W2:Y:S01]  /*15ca0*/  LDL.LU.64 R10, [R1+0x2ae0] ;  /* 0x002ae000010a7983 */ /* 0x000ea20000300a00 */
[----:B------:R-:W2:Y:S11]  /*15cb0*/  LDL.LU.64 R8, [R1+0x2ad8] ;  /* 0x002ad80001087983 */ /* 0x000eb60000300a00 */
[----:B------:R-:W-:Y:S09]  /*15cc0*/  @!UPT UIADD3 URZ, URZ, URZ, URZ ;  /* 0x0000003f3f3ff290 */ /* 0x000ff2000fffe03f */
[----:B------:R0:W-:Y:S01]  /*15cd0*/  STL.64 [R1+0x2d0], R12 ;  /* 0x0002d00c01007387 */ /* 0x0001e20000100a00 */
[----:B------:R2:W-:Y:S03]  /*15ce0*/  STL.64 [R1+0x2d8], R14 ;  /* 0x0002d80e01007387 */ /* 0x0005e60000100a00 */
[----:B0-----:R-:W2:Y:S02]  /*15cf0*/  LDL.LU.64 R12, [R1+0x2ad0] ;  /* 0x002ad000010c7983 */ /* 0x001ea40000300a00 */
[C---:B--2---:R-:W-:Y:S02]  /*15d00*/  HMMA.16816.F32.BF16 R12, R4.reuse, R12, R8 ;  /* 0x0000000c040c723c */ /* 0x044fe40000041808 */
[----:B------:R-:W2:Y:S01]  /*15d10*/  LDL.LU.64 R10, [R1+0x2ac8] ;  /* 0x002ac800010a7983 */ /* 0x000ea20000300a00 */
[----:B------:R-:W4:Y:S11]  /*15d20*/  LDL.LU.64 R8, [R1+0x2ac0] ;  /* 0x002ac00001087983 */ /* 0x000f360000300a00 */
[----:B------:R-:W-:Y:S09]  /*15d30*/  @!UPT UIADD3 URZ, URZ, URZ, URZ ;  /* 0x0000003f3f3ff290 */ /* 0x000ff2000fffe03f */
[----:B------:R-:W-:Y:S01]  /*15d40*/  STL.64 [R1+0x2c0], R12 ;  /* 0x0002c00c01007387 */ /* 0x000fe20000100a00 */
[----:B------:R0:W-:Y:S02]  /*15d50*/  STL [R1+0x2c8], R14 ;  /* 0x0002c80e01007387 */ /* 0x0001e40000100800 */
[----:B------:R-:W-:Y:S02]  /*15d60*/  IMAD.MOV.U32 R3, RZ, RZ, R15 ;  /* 0x000000ffff037224 */ /* 0x000fe400078e000f */
[----:B0-----:R-:W3:Y:S01]  /*15d70*/  LDL.LU.64 R14, [R1+0x2ab8] ;  /* 0x002ab800010e7983 */ /* 0x001ee20000300a00 */
[----:B------:R-:W3:Y:S02]  /*15d80*/  LDL.LU.64 R12, [R1+0x2ab0] ;  /* 0x002ab000010c7983 */ /* 0x000ee40000300a00 */
[----:B------:R-:W-:Y:S01]  /*15d90*/  STL [R1+0x27b0], R3 ;  /* 0x0027b00301007387 */ /* 0x000fe20000100800 */
[----:B--2---:R-:W-:Y:S01]  /*15da0*/  STL.64 [R1+0x2a90], R10 ;  /* 0x002a900a01007387 */ /* 0x004fe20000100a00 */
[----:B----4-:R0:W-:Y:S01]  /*15db0*/  STL.64 [R1+0x2a88], R8 ;  /* 0x002a880801007387 */ /* 0x0101e20000100a00 */
[C---:B---3--:R-:W-:Y:S11]  /*15dc0*/  HMMA.16816.F32.BF16 R12, R4.reuse, R8, R12 ;  /* 0x00000008040c723c */ /* 0x048ff6000004180c */
[----:B------:R-:W-:Y:S11]  /*15dd0*/  @!UPT UIADD3 URZ, URZ, URZ, URZ ;  /* 0x0000003f3f3ff290 */ /* 0x000ff6000fffe03f */
[----:B------:R-:W-:Y:S01]  /*15de0*/  @!UPT UIADD3 URZ, URZ, URZ, URZ ;  /* 0x0000003f3f3ff290 */ /* 0x000fe2000fffe03f */
[----:B------:R-:W-:Y:S01]  /*15df0*/  STL.64 [R1+0x2b0], R12 ;  /* 0x0002b00c01007387 */ /* 0x000fe20000100a00 */
[----:B------:R-:W-:Y:S02]  /*15e00*/  STL.64 [R1+0x2b8], R14 ;  /* 0x0002b80e01007387 */ /* 0x000fe40000100a00 */
[----:B0-----:R-:W2:Y:S02]  /*15e10*/  LDL.LU.64 R8, [R1+0x130] ;  /* 0x0001300001087983 */ /* 0x001ea40000300a00 */
[----:B------:R-:W2:Y:S01]  /*15e20*/  LDL.LU.64 R10, [R1+0x138] ;  /* 0x00013800010a7983 */ /* 0x000ea20000300a00 */
[----:B------:R-:W0:Y:S04]  /*15e30*/  LDSM.16.MT88.4 R12, [R2+0x300] ;  /* 0x00030000020c783b */ /* 0x000e280000004200 */
[----:B0-----:R-:W-:Y:S01]  /*15e40*/  STL.64 [R1+0x2aa8], R14 ;  /* 0x002aa80e01007387 */ /* 0x001fe20000100a00 */
[----:B------:R0:W-:Y:S03]  /*15e50*/  STL.64 [R1+0x2aa0], R12 ;  /* 0x002aa00c01007387 */ /* 0x0001e60000100a00 */
[----:B0-----:R-:W3:Y:S01]  /*15e60*/  LDL.LU.64 R12, [R1+0x280] ;  /* 0x00028000010c7983 */ /* 0x001ee20000300a00 */
[----:B------:R-:W3:Y:S01]  /*15e70*/  LDL.LU.64 R14, [R1+0x288] ;  /* 0x00028800010e7983 */ /* 0x000ee20000300a00 */
[C---:B--2---:R-:W-:Y:S11]  /*15e80*/  HMMA.16816.F32.BF16 R8, R4.reuse, R16, R8 ;  /* 0x000000100408723c */ /* 0x044ff60000041808 */
[----:B------:R-:W-:Y:S11]  /*15e90*/  @!UPT UIADD3 URZ, URZ, URZ, URZ ;  /* 0x0000003f3f3ff290 */ /* 0x000ff6000fffe03f */
[----:B------:R-:W-:Y:S01]  /*15ea0*/  @!UPT UIADD3 URZ, URZ, URZ, URZ ;  /* 0x0000003f3f3ff290 */ /* 0x000fe2000fffe03f */
[----:B------:R0:W-:Y:S01]  /*15eb0*/  STL.64 [R1+0x2a0], R8 ;  /* 0x0002a00801007387 */ /* 0x0001e20000100a00 */
[----:B------:R-:W-:Y:S03]  /*15ec0*/  STL.64 [R1+0x2a8], R10 ;  /* 0x0002a80a01007387 */ /* 0x000fe60000100a00 */
[----:B0-----:R-:W2:Y:S01]  /*15ed0*/  LDL.LU.64 R8, [R1+0x10] ;  /* 0x0000100001087983 */ /* 0x001ea20000300a00 */
[----:B------:R-:W-:Y:S02]  /*15ee0*/  IMAD.MOV.U32 R28, RZ, RZ, R16 ;  /* 0x000000ffff1c7224 */ /* 0x000fe400078e0010 */
[----:B------:R-:W-:Y:S02]  /*15ef0*/  IMAD.MOV.U32 R29, RZ, RZ, R17 ;  /* 0x000000ffff1d7224 */ /* 0x000fe400078e0011 */
[----:B------:R-:W0:Y:S01]  /*15f00*/  LDSM.16.MT88.4 R16, [R2+0x380] ;  /* 0x000380000210783b */ /* 0x000e220000004200 */
[----:B---3--:R-:W-:Y:S03]  /*15f10*/  HMMA.16816.F32.BF16 R20, R4, R20, R12 ;  /* 0x000000140414723c */ /* 0x008fe6000004180c */
[----:B--2---:R1:W-:Y:S04]  /*15f20*/  STL.64 [R1+0x2a98], R8 ;  /* 0x002a980801007387 */ /* 0x0043e80000100a00 */
[----:B-1----:R-:W2:Y:S01]  /*15f30*/  LDL.LU.64 R8, [R1+0x20] ;  /* 0x0000200001087983 */ /* 0x002ea20000300a00 */
[----:B0-----:R-:W-:Y:S02]  /*15f40*/  STL.64 [R1+0x2a48], R18 ;  /* 0x002a481201007387 */ /* 0x001fe40000100a00 */
[----:B------:R0:W-:Y:S02]  /*15f50*/  STL.64 [R1+0x2a40], R16 ;  /* 0x002a401001007387 */ /* 0x0001e40000100a00 */
[----:B0-----:R-:W3:Y:S01]  /*15f60*/  LDL.LU.64 R16, [R1+0x4c0] ;  /* 0x0004c00001107983 */ /* 0x001ee20000300a00 */
[----:B------:R-:W3:Y:S02]  /*15f70*/  LDL.LU.64 R18, [R1+0x4c8] ;  /* 0x0004c80001127983 */ /* 0x000ee40000300a00 */
[----:B------:R-:W4:Y:S02]  /*15f80*/  LDL.LU.64 R12, [R1+0x4b0] ;  /* 0x0004b000010c7983 */ /* 0x000f240000300a00 */
[----:B------:R-:W4:Y:S06]  /*15f90*/  LDL.LU.64 R14, [R1+0x4b8] ;  /* 0x0004b800010e7983 */ /* 0x000f2c0000300a00 */
[----:B------:R-:W-:Y:S01]  /*15fa0*/  STL.64 [R1+0x290], R20 ;  /* 0x0002901401007387 */ /* 0x000fe20000100a00 */
[----:B------:R-:W-:Y:S02]  /*15fb0*/  STL.64 [R1+0x298], R22 ;  /* 0x0002981601007387 */ /* 0x000fe40000100a00 */
[----:B------:R-:W0:Y:S04]  /*15fc0*/  LDSM.16.MT88.4 R20, [R2+0x4000] ;  /* 0x004000000214783b */ /* 0x000e280000004200 */
[----:B------:R-:W-:-:S02]  /*15fd0*/  IMAD.MOV.U32 R10, RZ, RZ, R24 ;  /* 0x000000ffff0a7224 */ /* 0x000fc400078e0018 */
[----:B------:R-:W-:Y:S01]  /*15fe0*/  IMAD.MOV.U32 R3, RZ, RZ, R25 ;  /* 0x000000ffff037224 */ /* 0x000fe200078e0019 */
[----:B0-----:R-:W-:Y:S01]  /*15ff0*/  STL.64 [R1+0x29c0], R22 ;  /* 0x0029c01601007387 */ /* 0x001fe20000100a00 */
[----:B------:R0:W-:Y:S03]  /*16000*/  STL.64 [R1+0x29b8], R20 ;  /* 0x0029b81401007387 */ /* 0x0001e60000100a00 */
[----:B0-----:R-:W2:Y:S01]  /*16010*/  LDL.LU.64 R20, [R1] ;  /* 0x0000000001147983 */ /* 0x001ea20000300a00 */
[----:B---3--:R-:W-:Y:S03]  /*16020*/  HMMA.16816.F32.BF16 R16, R4, R24, R16 ;  /* 0x000000180410723c */ /* 0x008fe60000041810 */
[----:B------:R-:W0:Y:S11]  /*16030*/  LDSM.16.MT88.4 R24, [R2+0x4080] ;  /* 0x004080000218783b */ /* 0x000e360000004200 */
[----:B------:R-:W-:Y:S09]  /*16040*/  @!UPT UIADD3 URZ, URZ, URZ, URZ ;  /* 0x0000003f3f3ff290 */ /* 0x000ff2000fffe03f */
[----:B------:R1:W-:Y:S01]  /*16050*/  STL.64 [R1+0x280], R16 ;  /* 0x0002801001007387 */ /* 0x0003e20000100a00 */
[----:B------:R3:W-:Y:S03]  /*16060*/  STL.64 [R1+0x288], R18 ;  /* 0x0002881201007387 */ /* 0x0007e60000100a00 */
[----:B-1----:R-:W2:Y:S01]  /*16070*/  LDL.LU.64 R16, [R1+0x5b0] ;  /* 0x0005b00001107983 */ /* 0x002ea20000300a00 */
[----:B---3--:R-:W3:Y:S03]  /*16080*/  LDL.LU.64 R18, [R1+0x5b8] ;  /* 0x0005b80001127983 */ /* 0x008ee60000300a00 */
[----:B0-----:R0:W-:Y:S01]  /*16090*/  STL.64 [R1+0x2928], R26 ;  /* 0x0029281a01007387 */ /* 0x0011e20000100a00 */
[----:B------:R1:W-:Y:S03]  /*160a0*/  STL.64 [R1+0x2920], R24 ;  /* 0x0029201801007387 */ /* 0x0003e60000100a00 */
[----:B0-----:R-:W2:Y:S04]  /*160b0*/  LDL R26, [R1+0x68] ;  /* 0x00006800011a7983 */ /* 0x001ea80000100800 */
[----:B------:R-:W2:Y:S01]  /*160c0*/  LDL R27, [R1+0x6c] ;  /* 0x00006c00011b7983 */ /* 0x000ea20000100800 */
[----:B-1----:R-:W-:-:S02]  /*160d0*/  IMAD.MOV.U32 R24, RZ, RZ, R10 ;  /* 0x000000ffff187224 */ /* 0x002fc400078e000a */
[----:B------:R-:W-:Y:S01]  /*160e0*/  IMAD.MOV.U32 R25, RZ, RZ, R3 ;  /* 0x000000ffff197224 */ /* 0x000fe200078e0003 */
[----:B--2---:R-:W-:Y:S04]  /*160f0*/  STL.64 [R1+0x2a68], R26 ;  /* 0x002a681a01007387 */ /* 0x004fe80000100a00 */
[----:B------:R0:W-:Y:S02]  /*16100*/  STL.64 [R1+0x2a60], R24 ;  /* 0x002a601801007387 */ /* 0x0001e40000100a00 */
[----:B0-----:R-:W4:Y:S01]  /*16110*/  LDL R24, [R1+0x70] ;  /* 0x0000700001187983 */ /* 0x001f220000100800 */
[----:B------:R-:W-:-:S07]  /*16120*/  IMAD.MOV.U32 R25, RZ, RZ, R0 ;  /* 0x000000ffff197224 */ /* 0x000fce00078e0000 */
[----:B----4-:R-:W-:Y:S01]  /*16130*/  HMMA.16816.F32.BF16 R4, R4, R24, R12 ;  /* 0x000000180404723c */ /* 0x010fe2000004180c */
[----:B------:R-:W3:Y:S01]  /*16140*/  LDL.LU.64 R14, [R1+0x2aa8] ;  /* 0x002aa800010e7983 */ /* 0x000ee20000300a00 */
[----:B------:R-:W3:Y:S02]  /*16150*/  LDL.LU.64 R12, [R1+0x2aa0] ;  /* 0x002aa000010c7983 */ /* 0x000ee40000300a00 */
[----:B------:R-:W2:Y:S02]  /*16160*/  LDL.LU.64 R24, [R1+0x560] ;  /* 0x0005600001187983 */ /* 0x000ea40000300a00 */
[----:B------:R-:W2:Y:S11]  /*16170*/  LDL.LU.64 R26, [R1+0x568] ;  /* 0x00056800011a7983 */ /* 0x000eb60000300a00 */
[----:B------:R-:W-:Y:S06]  /*16180*/  @!UPT UIADD3 URZ, URZ, URZ, URZ ;  /* 0x0000003f3f3ff290 */ /* 0x000fec000fffe03f */
[----:B------:R-:W-:Y:S01]  /*16190*/  STL.64 [R1+0x190], R4 ;  /* 0x0001900401007387 */ /* 0x000fe20000100a00 */
[----:B------:R-:W-:Y:S02]  /*161a0*/  STL.64 [R1+0x198], R6 ;  /* 0x0001980601007387 */ /* 0x000fe40000100a00 */
[----:B------:R-:W0:Y:S04]  /*161b0*/  LDSM.16.MT88.4 R4, [R2+0x4100] ;  /* 0x004100000204783b */ /* 0x000e280000004200 */
[----:B------:R-:W-:Y:S01]  /*161c0*/  STL [R1+0x2918], R2 ;  /* 0x0029180201007387 */ /* 0x000fe20000100800 */
[----:B0-----:R-:W-:Y:S01]  /*161d0*/  STL.64 [R1+0x28b0], R6 ;  /* 0x0028b00601007387 */ /* 0x001fe20000100a00 */
[----:B------:R0:W-:Y:S03]  /*161e0*/  STL.64 [R1+0x28a8], R4 ;  /* 0x0028a80401007387 */ /* 0x0001e60000100a00 */
[----:B0-----:R-:W4:Y:S01]  /*161f0*/  LDL.LU.64 R4, [R1+0x70] ;  /* 0x0000700001047983 */ /* 0x001f220000300a00 */
[----:B------:R-:W2:Y:S02]  /*16200*/  LDL.64 R6, [R1+0x78] ;  /* 0x0000780001067983 */ /* 0x000ea40000100a00 */
[----:B------:R-:W-:Y:S01]  /*16210*/  IMAD.MOV.U32 R2, RZ, RZ, R9 ;  /* 0x000000ffff027224 */ /* 0x000fe200078e0009 */
[C---:B---3--:R-:W-:Y:S01]  /*16220*/  HMMA.16816.F32.BF16 R16, R12.reuse, R8, R16 ;  /* 0x000000080c10723c */ /* 0x048fe20000041810 */
[----:B--2---:R-:W-:Y:S01]  /*16230*/  STL.64 [R1+0x2a58], R6 ;  /* 0x002a580601007387 */ /* 0x004fe20000100a00 */
[----:B----4-:R0:W-:Y:S03]  /*16240*/  STL.64 [R1+0x2a50], R4 ;  /* 0x002a500401007387 */ /* 0x0101e60000100a00 */
[----:B0-----:R-:W2:Y:S01]  /*16250*/  LDL.LU.64 R4, [R1+0x570] ;  /* 0x0005700001047983 */ /* 0x001ea20000300a00 */
[----:B------:R-:W2:Y:S11]  /*16260*/  LDL.LU.64 R6, [R1+0x578] ;  /* 0x0005780001067983 */ /* 0x000eb60000300a00 */
[----:B------:R-:W-:Y:S06]  /*16270*/  @!UPT UIADD3 URZ, URZ, URZ, URZ ;  /* 0x0000003f3f3ff290 */ /* 0x000fec000fffe03f */
[----:B------:R0:W-:Y:S02]  /*16280*/  STL.64 [R1+0x180], R16 ;  /* 0x0001801001007387 */ /* 0x0001e40000100a00 */
[----:B------:R1:W-:Y:S02]  /*16290*/  STL.64 [R1+0x188], R18 ;  /* 0x0001881201007387 */ /* 0x0003e40000100a00 */
[----:B0-----:R-:W-:Y:S02]  /*162a0*/  IMAD.MOV.U32 R16, RZ, RZ, R8 ;  /* 0x000000ffff107224 */ /* 0x001fe400078e0008 */
[----:B------:R-:W2:Y:S01]  /*162b0*/  LDL.LU.64 R8, [R1+0x2a98] ;  /* 0x002a980001087983 */ /* 0x000ea20000300a00 */
[----:B------:R-:W3:Y:S02]  /*162c0*/  LDL.LU.64 R10, [R1+0x2a90] ;  /* 0x002a9000010a7983 */ /* 0x000ee40000300a00 */
[----:B-1----:R-:W-:Y:S01]  /*162d0*/  IMAD.MOV.U32 R19, RZ, RZ, R21 ;  /* 0x000000ffff137224 */ /* 0x002fe200078e0015 */
[----:B--2---:R-:W-:Y:S01]  /*162e0*/  HMMA.16816.F32.BF16 R4, R12, R8, R4 ;  /* 0x000000080c04723c */ /* 0x004fe20000041804 */
[----:B------:R-:W-:-:S02]  /*162f0*/  IMAD.MOV.U32 R18, RZ, RZ, R8 ;  /* 0x000000ffff127224 */ /* 0x000fc400078e0008 */
[----:B------:R-:W-:Y:S02]  /*16300*/  IMAD.MOV.U32 R17, RZ, RZ, R9 ;  /* 0x000000ffff117224 */ /* 0x000fe400078e0009 */
[----:B------:R-:W2:Y:S11]  /*16310*/  LDL.LU.64 R8, [R1+0x2a88] ;  /* 0x002a880001087983 */ /* 0x000eb60000300a00 */
[----:B------:R-:W-:Y:S07]  /*16320*/  @!UPT UIADD3 URZ, URZ, URZ, URZ ;  /* 0x0000003f3f3ff290 */ /* 0x000fee000fffe03f */
[----:B------:R-:W-:Y:S01]  /*16330*/  STL.64 [R1+0x170], R4 ;  /* 0x0001700401007387 */ /* 0x000fe20000100a00 */
[----:B------:R0:W-:Y:S02]  /*16340*/  STL [R1+0x178], R6 ;  /* 0x0001780601007387 */ /* 0x0001e40000100800 */
[----:B------:R-:W-:Y:S02]  /*16350*/  IMAD.MOV.U32 R0, RZ, RZ, R7 ;  /* 0x000000ffff007224 */ /* 0x000fe400078e0007 */
[C---:B0-----:R-:W-:Y:S03]  /*16360*/  HMMA.16816.F32.BF16 R4, R12.reuse, R20, R24 ;  /* 0x000000140c04723c */ /* 0x041fe60000041818 */
[----:B------:R-:W-:Y:S04]  /*16370*/  STL [R1+0x27b4], R0 ;  /* 0x0027b40001007387 */ /* 0x000fe80000100800 */
[----:B------:R-:W-:Y:S11]  /*16380*/  IMAD.MOV.U32 R26, RZ, RZ, R20 ;  /* 0x000000ffff1a7224 */ /* 0x000ff600078e0014 */
[----:B------:R-:W-:Y:S05]  /*16390*/  @!UPT UIADD3 URZ, URZ, URZ, URZ ;  /* 0x0000003f3f3ff290 */ /* 0x000fea000fffe03f */
[----:B------:R-:W-:Y:S01]  /*163a0*/  STL.64 [R1+0x160], R4 ;  /* 0x0001600401007387 */ /* 0x000fe20000100a00 */
[----:B------:R-:W-:Y:S02]  /*163b0*/  STL [R1+0x168], R6 ;  /* 0x0001680601007387 */ /* 0x000fe40000100800 */
[----:B------:R0:W-:Y:S02]  /*163c0*/  STL [R1+0x2a78], R26 ;  /* 0x002a781a01007387 */ /* 0x0001e40000100800 */
[----:B------:R-:W2:Y:S01]  /*163d0*/  LDL.LU.64 R24, [R1+0x550] ;  /* 0x0005500001187983 */ /* 0x000ea20000300a00 */
[----:B0-----:R-:W2:Y:S01]  /*163e0*/  LDL.LU.64 R26, [R1+0x558] ;  /* 0x00055800011a7983 */ /* 0x001ea20000300a00 */
[----:B------:R-:W-:Y:S02]  /*163f0*/  IMAD.MOV.U32 R3, RZ, RZ, R7 ;  /* 0x000000ffff037224 */ /* 0x000fe400078e0007 */
[----:B------:R-:W4:Y:S02]  /*16400*/  LDL.LU.64 R4, [R1+0x540] ;  /* 0x0005400001047983 */ /* 0x000f240000300a00 */
[----:B------:R-:W4:Y:S01]  /*16410*/  LDL.LU.64 R6, [R1+0x548] ;  /* 0x0005480001067983 */ /* 0x000f220000300a00 */
[----:B------:R-:W3:Y:S01]  /*16420*/  LDL.LU.64 R20, [R1+0x250] ;  /* 0x0002500001147983 */ /* 0x000ee20000300a00 */
[----:B------:R-:W3:Y:S01]  /*16430*/  LDL.LU.64 R22, [R1+0x258] ;  /* 0x0002580001167983 */ /* 0x000ee20000300a00 */
[----:B--2---:R-:W-:Y:S02]  /*16440*/  HMMA.16816.F32.BF16 R24, R12, R8, R24 ;  /* 0x000000080c18723c */ /* 0x004fe40000041818 */
[----:B---3--:R-:W-:Y:S01]  /*16450*/  STL.64 [R1+0x29d0], R22 ;  /* 0x0029d01601007387 */ /* 0x008fe20000100a00 */
[----:B------:R0:W-:Y:S02]  /*16460*/  STL.64 [R1+0x29c8], R20 ;  /* 0x0029c81401007387 */ /* 0x0001e40000100a00 */
[----:B0-----:R-:W-:-:S02]  /*16470*/  IMAD.MOV.U32 R20, RZ, RZ, R28 ;  /* 0x000000ffff147224 */ /* 0x001fc400078e001c */
[----:B------:R-:W-:Y:S01]  /*16480*/  IMAD.MOV.U32 R21, RZ, RZ, R29 ;  /* 0x000000ffff157224 */ /* 0x000fe200078e001d */
[----:B------:R-:W2:Y:S01]  /*16490*/  LDL.LU R28, [R1+0x2a80] ;  /* 0x002a8000011c7983 */ /* 0x000ea20000300800 */
[----:B------:R-:W3:Y:S11]  /*164a0*/  LDL.LU R29, [R1+0x2a7c] ;  /* 0x002a7c00011d7983 */ /* 0x000ef60000300800 */
[----:B------:R-:W-:Y:S03]  /*164b0*/  @!UPT UIADD3 URZ, URZ, URZ, URZ ;  /* 0x0000003f3f3ff290 */ /* 0x000fe6000fffe03f */
[----:B------:R-:W-:Y:S02]  /*164c0*/  STL.64 [R1+0x150], R24 ;  /* 0x0001501801007387 */ /* 0x000fe40000100a00 */
[----:B------:R0:W-:Y:S02]  /*164d0*/  STL [R1+0x158], R26 ;  /* 0x0001581a01007387 */ /* 0x0001e40000100800 */
[----:B0-----:R-:W2:Y:S01]  /*164e0*/  LDL.LU R26, [R1+0x2a78] ;  /* 0x002a7800011a7983 */ /* 0x001ea20000300800 */
[----:B------:R-:W3:Y:S01]  /*164f0*/  LDL.LU.64 R24, [R1+0x50] ;  /* 0x0000500001187983 */ /* 0x000ee20000300a00 */
[----:B----4-:R-:W-:Y:S01]  /*16500*/  HMMA.16816.F32.BF16 R4, R12, R20, R4 ;  /* 0x000000140c04723c */ /* 0x010fe20000041804 */
[----:B------:R-:W-:Y:S01]  /*16510*/  STL.64 [R1+0x29f8], R10 ;  /* 0x0029f80a01007387 */ /* 0x000fe20000100a00 */
[----:B------:R0:W-:Y:S02]  /*16520*/  STL.64 [R1+0x29f0], R8 ;  /* 0x0029f00801007387 */ /* 0x0001e40000100a00 */
[----:B0-----:R-:W-:-:S02]  /*16530*/  IMAD.MOV.U32 R9, RZ, RZ, R19 ;  /* 0x000000ffff097224 */ /* 0x001fc400078e0013 */
[----:B--2---:R-:W-:-:S05]  /*16540*/  IMAD.MOV.U32 R8, RZ, RZ, R26 ;  /* 0x000000ffff087224 */ /* 0x004fca00078e001a */
[----:B------:R0:W-:Y:S02]  /*16550*/  STL.64 [R1+0x2a10], R8 ;  /* 0x002a100801007387 */ /* 0x0001e40000100a00 */
[----:B0-----:R-:W-:Y:S02]  /*16560*/  IMAD.MOV.U32 R8, RZ, RZ, R18 ;  /* 0x000000ffff087224 */ /* 0x001fe400078e0012 */
[----:B------:R-:W-:-:S05]  /*16570*/  IMAD.MOV.U32 R9, RZ, RZ, R17 ;  /* 0x000000ffff097224 */ /* 0x000fca00078e0011 */
[----:B------:R0:W-:Y:S02]  /*16580*/  STL.64 [R1+0x2a28], R8 ;  /* 0x002a280801007387 */ /* 0x0001e40000100a00 */
[----:B0-----:R-:W-:Y:S02]  /*16590*/  IMAD.MOV.U32 R8, RZ, RZ, R16 ;  /* 0x000000ffff087224 */ /* 0x001fe400078e0010 */
[----:B------:R-:W-:-:S05]  /*165a0*/  IMAD.MOV.U32 R9, RZ, RZ, R2 ;  /* 0x000000ffff097224 */ /* 0x000fca00078e0002 */
[----:B------:R0:W-:Y:S04]  /*165b0*/  STL.64 [R1+0x2a70], R8 ;  /* 0x002a700801007387 */ /* 0x0001e80000100a00 */
[----:B0-----:R-:W3:Y:S01]  /*165c0*/  LDL.LU.64 R8, [R1+0x530] ;  /* 0x0005300001087983 */ /* 0x001ee20000300a00 */
[----:B------:R-:W3:Y:S02]  /*165d0*/  LDL.LU.64 R10, [R1+0x538] ;  /* 0x00053800010a7983 */ /* 0x000ee40000300a00 */
[----:B------:R0:W-:Y:S02]  /*165e0*/  STL.64 [R1+0x140], R4 ;  /* 0x0001400401007387 */ /* 0x0001e40000100a00 */
[----:B------:R1:W-:Y:S01]  /*165f0*/  STL.64 [R1+0x148], R6 ;  /* 0x0001480601007387 */ /* 0x0003e20000100a00 */
[----:B0-----:R-:W2:Y:S01]  /*16600*/  LDL.LU.64 R4, [R1+0x520] ;  /* 0x0005200001047983 */ /* 0x001ea20000300a00 */
[----:B-1----:R-:W2:Y:S02]  /*16610*/  LDL.LU.64 R6, [R1+0x528] ;  /* 0x0005280001067983 */ /* 0x002ea40000300a00 */
[----:B------:R-:W4:Y:S02]  /*16620*/  LDL.LU.64 R16, [R1+0x4a0] ;  /* 0x0004a00001107983 */ /* 0x000f240000300a00 */
[----:B------:R-:W4:Y:S01]  /*16630*/  LDL.LU.64 R18, [R1+0x4a8] ;  /* 0x0004a80001127983 */ /* 0x000f220000300a00 */
[----:B------:R0:W-:Y:S04]  /*16640*/  STL.64 [R1+0x29e8], R20 ;  /* 0x0029e81401007387 */ /* 0x0001e80000100a00 */
[----:B0-----:R-:W2:Y:S01]  /*16650*/  LDL.LU.64 R20, [R1+0x40] ;  /* 0x0000400001147983 */ /* 0x001ea20000300a00 */
[----:B------:R-:W2:Y:S03]  /*16660*/  LDL.LU.64 R22, [R1+0x48] ;  /* 0x0000480001167983 */ /* 0x000ea60000300a00 */
[----:B--2---:R-:W-:Y:S01]  /*16670*/  STL.64 [R1+0x2a08], R22 ;  /* 0x002a081601007387 */ /* 0x004fe20000100a00 */
[----:B------:R0:W-:Y:S03]  /*16680*/  STL.64 [R1+0x2a00], R20 ;  /* 0x002a001401007387 */ /* 0x0001e60000100a00 */
[----:B0-----:R-:W2:Y:S01]  /*16690*/  LDL.LU.64 R20, [R1+0x270] ;  /* 0x0002700001147983 */ /* 0x001ea20000300a00 */
[----:B------:R-:W2:Y:S01]  /*166a0*/  LDL.LU.64 R22, [R1+0x278] ;  /* 0x0002780001167983 */ /* 0x000ea20000300a00 */
[----:B---3--:R-:W-:Y:S02]  /*166b0*/  HMMA.16816.F32.BF16 R8, R12, R24, R8 ;  /* 0x000000180c08723c */ /* 0x008fe40000041808 */
[----:B--2---:R-:W-:Y:S01]  /*166c0*/  STL.64 [R1+0x2a20], R22 ;  /* 0x002a201601007387 */ /* 0x004fe20000100a00 */
[----:B------:R0:W-:Y:S03]  /*166d0*/  STL.64 [R1+0x2a18], R20 ;  /* 0x002a181401007387 */ /* 0x0001e60000100a00 */
[----:B0-----:R-:W2:Y:S01]  /*166e0*/  LDL.LU.64 R20, [R1+0x480] ;  /* 0x0004800001147983 */ /* 0x001ea20000300a00 */
[----:B------:R-:W3:Y:S02]  /*166f0*/  LDL.LU.64 R22, [R1+0x488] ;  /* 0x0004880001167983 */ /* 0x000ee40000300a00 */
[----:B------:R-:W-:-:S02]  /*16700*/  IMAD.MOV.U32 R0, RZ, RZ, R27 ;  /* 0x000000ffff007224 */ /* 0x000fc400078e001b */
[----:B------:R-:W-:Y:S01]  /*16710*/  IMAD.MOV.U32 R2, RZ, RZ, R25 ;  /* 0x000000ffff027224 */ /* 0x000fe200078e0019 */
[----:B---3--:R-:W-:Y:S01]  /*16720*/  STL.64 [R1+0x2a38], R22 ;  /* 0x002a381601007387 */ /* 0x008fe20000100a00 */
[----:B--2---:R0:W-:Y:S03]  /*16730*/  STL.64 [R1+0x2a30], R20 ;  /* 0x002a301401007387 */ /* 0x0041e60000100a00 */
[----:B0-----:R-:W2:Y:S01]  /*16740*/  LDL.LU.64 R20, [R1+0x490] ;  /* 0x0004900001147983 */ /* 0x001ea20000300a00 */
[----:B------:R-:W2:Y:S06]  /*16750*/  LDL.LU.64 R22, [R1+0x498] ;  /* 0x0004980001167983 */ /* 0x000eac0000300a00 */
[----:B------:R0:W-:Y:S02]  /*16760*/  STL.64 [R1+0x130], R8 ;  /* 0x0001300801007387 */ /* 0x0001e40000100a00 */
[----:B------:R1:W-:Y:S01]  /*16770*/  STL.64 [R1+0x138], R10 ;  /* 0x0001380a01007387 */ /* 0x0003e20000100a00 */
[----:B0-----:R-:W2:Y:S01]  /*16780*/  LDL.LU.64 R8, [R1+0x2a70] ;  /* 0x002a700001087983 */ /* 0x001ea20000300a00 */
[----:B-1----:R-:W-:-:S02]  /*16790*/  IMAD.MOV.U32 R10, RZ, RZ, R24 ;  /* 0x000000ffff0a7224 */ /* 0x002fc400078e0018 */
[----:B------:R-:W3:Y:S02]  /*167a0*/  LDL.LU.64 R26, [R1+0x2a68] ;  /* 0x002a6800011a7983 */ /* 0x000ee40000300a00 */
[----:B------:R-:W2:Y:S02]  /*167b0*/  LDL.LU.64 R24, [R1+0x2a60] ;  /* 0x002a600001187983 */ /* 0x000ea40000300a00 */
[C---:B--2---:R-:W-:Y:S11]  /*167c0*/  HMMA.16816.F32.BF16 R4, R12.reuse, R24, R4 ;  /* 0x000000180c04723c */ /* 0x044ff60000041804 */
[----:B------:R-:W-:Y:S11]  /*167d0*/  @!UPT UIADD3 URZ, URZ, URZ, URZ ;  /* 0x0000003f3f3ff290 */ /* 0x000ff6000fffe03f */
[----:B------:R-:W-:Y:S01]  /*167e0*/  @!UPT UIADD3 URZ, URZ, URZ, URZ ;  /* 0x0000003f3f3ff290 */ /* 0x000fe2000fffe03f */
[----:B------:R-:W-:Y:S01]  /*167f0*/  STL.64 [R1+0x120], R4 ;  /* 0x0001200401007387 */ /* 0x000fe20000100a00 */
[----:B------:R0:W-:Y:S03]  /*16800*/  STL.64 [R1+0x128], R6 ;  /* 0x0001280601007387 */ /* 0x0001e60000100a00 */
[----:B0-----:R-:W2:Y:S01]  /*16810*/  LDL.LU.64 R6, [R1+0x2a58] ;  /* 0x002a580001067983 */ /* 0x001ea20000300a00 */
[----:B------:R-:W4:Y:S02]  /*16820*/  LDL.LU.64 R4, [R1+0x2a50] ;  /* 0x002a500001047983 */ /* 0x000f240000300a00 */
[----:B---3--:R-:W-:Y:S02]  /*16830*/  STL.64 [R1+0x29e0], R26 ;  /* 0x0029e01a01007387 */ /* 0x008fe40000100a00 */
[----:B------:R0:W-:Y:S02]  /*16840*/  STL.64 [R1+0x29d8], R24 ;  /* 0x0029d81801007387 */ /* 0x0001e40000100a00 */
[----:B0-----:R-:W3:Y:S01]  /*16850*/  LDL.LU.64 R24, [R1+0x260] ;  /* 0x0002600001187983 */ /* 0x001ee20000300a00 */
[----:B------:R-:W3:Y:S01]  /*16860*/  LDL.LU.64 R26, [R1+0x268] ;  /* 0x00026800011a7983 */ /* 0x000ee20000300a00 */
[----:B----4-:R-:W-:Y:S02]  /*16870*/  HMMA.16816.F32.BF16 R12, R12, R4, R16 ;  /* 0x000000040c0c723c */ /* 0x010fe40000041810 */
[----:B------:R-:W4:Y:S01]  /*16880*/  LDL.LU.64 R18, [R1+0x2a48] ;  /* 0x002a480001127983 */ /* 0x000f220000300a00 */
[----:B------:R-:W4:Y:S11]  /*16890*/  LDL.LU.64 R16, [R1+0x2a40] ;  /* 0x002a400001107983 */ /* 0x000f360000300a00 */
[----:B------:R-:W-:Y:S09]  /*168a0*/  @!UPT UIADD3 URZ, URZ, URZ, URZ ;  /* 0x0000003f3f3ff290 */ /* 0x000ff2000fffe03f */
[----:B------:R0:W-:Y:S02]  /*168b0*/  STL.64 [R1+0xb0], R12 ;  /* 0x0000b00c01007387 */ /* 0x0001e40000100a00 */
[----:B0-----:R-:W-:Y:S02]  /*168c0*/  IMAD.MOV.U32 R12, RZ, RZ, R10 ;  /* 0x000000ffff0c7224 */ /* 0x001fe400078e000a */
[----:B------:R0:W-:Y:S04]  /*168d0*/  STL.64 [R1+0xb8], R14 ;  /* 0x0000b80e01007387 */ /* 0x0001e80000100a00 */
[----:B0-----:R-:W2:Y:S04]  /*168e0*/  LDL R14, [R1+0x58] ;  /* 0x00005800010e7983 */ /* 0x001ea80000100800 */
[----:B------:R-:W2:Y:S01]  /*168f0*/  LDL R15, [R1+0x5c] ;  /* 0x00005c00010f7983 */ /* 0x000ea20000100800 */
[C---:B----4-:R-:W-:Y:S03]  /*16900*/  HMMA.16816.F32.BF16 R8, R16.reuse, R8, R20 ;  /* 0x000000081008723c */ /* 0x050fe60000041814 */
[----:B------:R-:W4:Y:S01]  /*16910*/  LDL.LU.64 R22, [R1+0x2a38] ;  /* 0x002a380001167983 */ /* 0x000f220000300a00 */
[----:B------:R-:W4:Y:S11]  /*16920*/  LDL.LU.64 R20, [R1+0x2a30] ;  /* 0x002a300001147983 */ /* 0x000f360000300a00 */
[----:B------:R-:W-:Y:S08]  /*16930*/  @!UPT UIADD3 URZ, URZ, URZ, URZ ;  /* 0x0000003f3f3ff290 */ /* 0x000ff0000fffe03f */
[----:B------:R0:W-:Y:S01]  /*16940*/  STL.64 [R1+0xa0], R8 ;  /* 0x0000a00801007387 */ /* 0x0001e20000100a00 */
[----:B------:R4:W-:Y:S03]  /*16950*/  STL.64 [R1+0xa8], R10 ;  /* 0x0000a80a01007387 */ /* 0x0009e60000100a00 */
[----:B0-----:R-:W4:Y:S02]  /*16960*/  LDL.LU.64 R8, [R1+0x2a28] ;  /* 0x002a280001087983 */ /* 0x001f240000300a00 */
[C---:B----4-:R-:W-:Y:S02]  /*16970*/  HMMA.16816.F32.BF16 R8, R16.reuse, R8, R20 ;  /* 0x000000081008723c */ /* 0x050fe40000041814 */
[----:B------:R-:W4:Y:S01]  /*16980*/  LDL.LU.64 R22, [R1+0x2a20] ;  /* 0x002a200001167983 */ /* 0x000f220000300a00 */
[----:B------:R-:W4:Y:S11]  /*16990*/  LDL.LU.64 R20, [R1+0x2a18] ;  /* 0x002a180001147983 */ /* 0x000f360000300a00 */
[----:B------:R-:W-:Y:S09]  /*169a0*/  @!UPT UIADD3 URZ, URZ, URZ, URZ ;  /* 0x0000003f3f3ff290 */ /* 0x000ff2000fffe03f */
[----:B------:R0:W-:Y:S01]  /*169b0*/  STL.64 [R1+0x90], R8 ;  /* 0x0000900801007387 */ /* 0x0001e20000100a00 */
[----:B------:R4:W-:Y:S03]  /*169c0*/  STL.64 [R1+0x98], R10 ;  /* 0x0000980a01007387 */ /* 0x0009e60000100a00 */
[----:B0-----:R-:W4:Y:S02]  /*169d0*/  LDL.LU.64 R8, [R1+0x2a10] ;  /* 0x002a100001087983 */ /* 0x001f240000300a00 */
[C---:B----4-:R-:W-:Y:S02]  /*169e0*/  HMMA.16816.F32.BF16 R8, R16.reuse, R8, R20 ;  /* 0x000000081008723c */ /* 0x050fe40000041814 */
[----:B------:R-:W4:Y:S01]  /*169f0*/  LDL.LU.64 R22, [R1+0x2a08] ;  /* 0x002a080001167983 */ /* 0x000f220000300a00 */
[----:B------:R-:W4:Y:S11]  /*16a00*/  LDL.LU.64 R20, [R1+0x2a00] ;  /* 0x002a000001147983 */ /* 0x000f360000300a00 */
[----:B------:R-:W-:Y:S09]  /*16a10*/  @!UPT UIADD3 URZ, URZ, URZ, URZ ;  /* 0x0000003f3f3ff290 */ /* 0x000ff2000fffe03f */
[----:B------:R-:W-:Y:S01]  /*16a20*/  STL.64 [R1+0x80], R8 ;  /* 0x0000800801007387 */ /* 0x000fe20000100a00 */
[----:B------:R0:W-:Y:S03]  /*16a30*/  STL.64 [R1+0x88], R10 ;  /* 0x0000880a01007387 */ /* 0x0001e60000100a00 */
[----:B0-----:R-:W2:Y:S01]  /*16a40*/  LDL.LU.64 R10, [R1+0x29f8] ;  /* 0x0029f800010a7983 */ /* 0x001ea20000300a00 */
[----:B------:R-:W4:Y:S02]  /*16a50*/  LDL.LU.64 R8, [R1+0x29f0] ;  /* 0x0029f00001087983 */ /* 0x000f240000300a00 */
[C---:B----4-:R-:W-:Y:S11]  /*16a60*/  HMMA.16816.F32.BF16 R20, R16.reuse, R8, R20 ;  /* 0x000000081014723c */ /* 0x050ff60000041814 */
[----:B------:R-:W-:Y:S11]  /*16a70*/  @!UPT UIADD3 URZ, URZ, URZ, URZ ;  /* 0x0000003f3f3ff290 */ /* 0x000ff6000fffe03f */
[----:B------:R-:W-:Y:S01]  /*16a80*/  @!UPT UIADD3 URZ, URZ, URZ, URZ ;  /* 0x0000003f3f3ff290 */ /* 0x000fe2000fffe03f */
[----:B------:R0:W-:Y:S01]  /*16a90*/  STL.64 [R1+0x40], R20 ;  /* 0x0000401401007387 */ /* 0x0001e20000100a00 */
[----:B------:R3:W-:Y:S03]  /*16aa0*/  STL.64 [R1+0x48], R22 ;  /* 0x0000481601007387 */ /* 0x0007e60000100a00 */
[----:B0-----:R-:W3:Y:S02]  /*16ab0*/  LDL.LU.64 R20, [R1+0x29e8] ;  /* 0x0029e80001147983 */ /* 0x001ee40000300a00 */
[----:B---3--:R-:W-:Y:S02]  /*16ac0*/  HMMA.16816.F32.BF16 R20, R16, R20, R24 ;  /* 0x000000141014723c */ /* 0x008fe40000041818 */
[----:B------:R-:W3:Y:S01]  /*16ad0*/  LDL.LU.64 R26, [R1+0x29e0] ;  /* 0x0029e000011a7983 */ /* 0x000ee20000300a00 */
[----:B------:R-:W4:Y:S11]  /*16ae0*/  LDL.LU.64 R24, [R1+0x29d8] ;  /* 0x0029d80001187983 */ /* 0x000f360000300a00 */
[----:B------:R-:W-:Y:S09]  /*16af0*/  @!UPT UIADD3 URZ, URZ, URZ, URZ ;  /* 0x0000003f3f3ff290 */ /* 0x000ff2000fffe03f */
[----:B------:R-:W-:Y:S01]  /*16b00*/  STL.64 [R1+0x260], R20 ;  /* 0x0002601401007387 */ /* 0x000fe20000100a00 */
[----:B------:R0:W-:Y:S03]  /*16b10*/  STL.64 [R1+0x268], R22 ;  /* 0x0002681601007387 */ /* 0x0001e60000100a00 */
[----:B0-----:R-:W2:Y:S01]  /*16b20*/  LDL.LU.64 R22, [R1+0x29d0] ;  /* 0x0029d00001167983 */ /* 0x001ea20000300a00 */
[----:B------:R-:W2:Y:S02]  /*16b30*/  LDL.LU.64 R20, [R1+0x29c8] ;  /* 0x0029c80001147983 */ /* 0x000ea40000300a00 */
[----:B------:R-:W-:-:S07]  /*16b40*/  IMAD.MOV.U32 R13, RZ, RZ, R2 ;  /* 0x000000ffff0d7224 */ /* 0x000fce00078e0002 */
[C---:B--2---:R-:W-:Y:S11]  /*16b50*/  HMMA.16816.F32.BF16 R20, R16.reuse, R12, R20 ;  /* 0x0000000c1014723c */ /* 0x044ff60000041814 */
[----:B------:R-:W-:Y:S11]  /*16b60*/  @!UPT UIADD3 URZ, URZ, URZ, URZ ;  /* 0x0000003f3f3ff290 */ /* 0x000ff6000fffe03f */
[----:B------:R-:W-:Y:S01]  /*16b70*/  @!UPT UIADD3 URZ, URZ, URZ, URZ ;  /* 0x0000003f3f3ff290 */ /* 0x000fe2000fffe03f */
[----:B------:R-:W-:Y:S01]  /*16b80*/  STL.64 [R1+0x250], R20 ;  /* 0x0002501401007387 */ /* 0x000fe20000100a00 */
[----:B------:R0:W-:Y:S03]  /*16b90*/  STL.64 [R1+0x258], R22 ;  /* 0x0002581601007387 */ /* 0x0001e60000100a00 */
[----:B0-----:R-:W2:Y:S01]  /*16ba0*/  LDL.LU.64 R22, [R1+0x29c0] ;  /* 0x0029c00001167983 */ /* 0x001ea20000300a00 */
[----:B------:R-:W2:Y:S02]  /*16bb0*/  LDL.LU.64 R20, [R1+0x29b8] ;  /* 0x0029b80001147983 */ /* 0x000ea40000300a00 */
[----:B------:R0:W-:Y:S02]  /*16bc0*/  STL.64 [R1+0x2940], R14 ;  /* 0x0029400e01007387 */ /* 0x0001e40000100a00 */
[----:B------:R-:W4:Y:S01]  /*16bd0*/  LDL.LU.64 R12, [R1+0x230] ;  /* 0x00023000010c7983 */ /* 0x000f220000300a00 */
[----:B0-----:R-:W4:Y:S02]  /*16be0*/  LDL.LU.64 R14, [R1+0x238] ;  /* 0x00023800010e7983 */ /* 0x001f240000300a00 */
[----:B----4-:R-:W-:Y:S11]  /*16bf0*/  HMMA.16816.F32.BF16 R12, R16, R24, R12 ;  /* 0x00000018100c723c */ /* 0x010ff6000004180c */
[----:B------:R-:W-:Y:S11]  /*16c00*/  @!UPT UIADD3 URZ, URZ, URZ, URZ ;  /* 0x0000003f3f3ff290 */ /* 0x000ff6000fffe03f */
[----:B------:R-:W-:Y:S01]  /*16c10*/  @!UPT UIADD3 URZ, URZ, URZ, URZ ;  /* 0x0000003f3f3ff290 */ /* 0x000fe2000fffe03f */
[----:B------:R0:W-:Y:S01]  /*16c20*/  STL.64 [R1+0x270], R12 ;  /* 0x0002700c01007387 */ /* 0x0001e20000100a00 */
[----:B------:R1:W-:Y:S03]  /*16c30*/  STL.64 [R1+0x278], R14 ;  /* 0x0002780e01007387 */ /* 0x0003e60000100a00 */
[----:B0-----:R-:W4:Y:S01]  /*16c40*/  LDL.LU R12, [R1+0x330] ;  /* 0x00033000010c7983 */ /* 0x001f220000300800 */
[----:B------:R-:W4:Y:S02]  /*16c50*/  LDL.LU R13, [R1+0x334] ;  /* 0x00033400010d7983 */ /* 0x000f240000300800 */
[----:B-1----:R-:W-:Y:S02]  /*16c60*/  IMAD.MOV.U32 R14, RZ, RZ, R11 ;  /* 0x000000ffff0e7224 */ /* 0x002fe400078e000b */
[----:B------:R-:W-:Y:S01]  /*16c70*/  IMAD.MOV.U32 R15, RZ, RZ, R10 ;  /* 0x000000ffff0f7224 */ /* 0x000fe200078e000a */
[----:B------:R-:W2:Y:S01]  /*16c80*/  LDL.LU R11, [R1+0x29b4] ;  /* 0x0029b400010b7983 */ /* 0x000ea20000300800 */
[----:B------:R-:W2:Y:S03]  /*16c90*/  LDL.LU R10, [R1+0x29b0] ;  /* 0x0029b000010a7983 */ /* 0x000ea60000300800 */
[----:B------:R-:W-:Y:S04]  /*16ca0*/  STL.64 [R1+0x2950], R14 ;  /* 0x0029500e01007387 */ /* 0x000fe80000100a00 */
[----:B----4-:R0:W-:Y:S04]  /*16cb0*/  STL.64 [R1+0x2948], R12 ;  /* 0x0029480c01007387 */ /* 0x0101e80000100a00 */
[----:B0-----:R-:W4:Y:S01]  /*16cc0*/  LDL.LU R12, [R1+0x340] ;  /* 0x00034000010c7983 */ /* 0x001f220000300800 */
[----:B------:R-:W4:Y:S02]  /*16cd0*/  LDL.LU R13, [R1+0x344] ;  /* 0x00034400010d7983 */ /* 0x000f240000300800 */
[----:B------:R-:W2:Y:S02]  /*16ce0*/  LDL.LU R14, [R1+0x348] ;  /* 0x00034800010e7983 */ /* 0x000ea40000300800 */
[----:B------:R-:W2:Y:S02]  /*16cf0*/  LDL.LU R15, [R1+0x34c] ;  /* 0x00034c00010f7983 */ /* 0x000ea40000300800 */
[----:B--2---:R-:W-:Y:S01]  /*16d00*/  STL.64 [R1+0x2960], R14 ;  /* 0x0029600e01007387 */ /* 0x004fe20000100a00 */
[----:B----4-:R0:W-:Y:S03]  /*16d10*/  STL.64 [R1+0x2958], R12 ;  /* 0x0029580c01007387 */ /* 0x0101e60000100a00 */
[----:B0-----:R-:W2:Y:S01]  /*16d20*/  LDL.LU R12, [R1+0x350] ;  /* 0x00035000010c7983 */ /* 0x001ea20000300800 */
[----:B------:R-:W2:Y:S02]  /*16d30*/  LDL.LU R13, [R1+0x354] ;  /* 0x00035400010d7983 */ /* 0x000ea40000300800 */
[----:B------:R-:W-:-:S02]  /*16d40*/  IMAD.MOV.U32 R14, RZ, RZ, R10 ;  /* 0x000000ffff0e7224 */ /* 0x000fc400078e000a */
[----:B------:R-:W-:Y:S01]  /*16d50*/  IMAD.MOV.U32 R15, RZ, RZ, R11 ;  /* 0x000000ffff0f7224 */ /* 0x000fe200078e000b */
[----:B------:R-:W4:Y:S01]  /*16d60*/  LDL.LU R10, [R1+0x29ac] ;  /* 0x0029ac00010a7983 */ /* 0x000f220000300800 */
[----:B------:R-:W4:Y:S03]  /*16d70*/  LDL.LU R11, [R1+0x29a8] ;  /* 0x0029a800010b7983 */ /* 0x000f260000300800 */
[----:B------:R0:W-:Y:S04]  /*16d80*/  STL.64 [R1+0x2970], R14 ;  /* 0x0029700e01007387 */ /* 0x0001e80000100a00 */
[----:B--2---:R-:W-:Y:S01]  /*16d90*/  STL.64 [R1+0x2968], R12 ;  /* 0x0029680c01007387 */ /* 0x004fe20000100a00 */
[----:B0-----:R-:W2:Y:S03]  /*16da0*/  LDL.64 R14, [R1+0x18] ;  /* 0x00001800010e7983 */ /* 0x001ea60000100a00 */
[----:B--2---:R0:W-:Y:S04]  /*16db0*/  STL.64 [R1+0x2988], R14 ;  /* 0x0029880e01007387 */ /* 0x0041e80000100a00 */
[----:B0-----:R-:W2:Y:S04]  /*16dc0*/  LDL R14, [R1+0x28] ;  /* 0x00002800010e7983 */ /* 0x001ea80000100800 */
[----:B------:R-:W2:Y:S01]  /*16dd0*/  LDL R15, [R1+0x2c] ;  /* 0x00002c00010f7983 */ /* 0x000ea20000100800 */
[----:B---3--:R0:W-:Y:S02]  /*16de0*/  STL.64 [R1+0x2938], R26 ;  /* 0x0029381a01007387 */ /* 0x0081e40000100a00 */
[----:B------:R-:W3:Y:S01]  /*16df0*/  LDL.LU.64 R24, [R1+0x110] ;  /* 0x0001100001187983 */ /* 0x000ee20000300a00 */
[----:B0-----:R-:W3:Y:S02]  /*16e00*/  LDL.LU.64 R26, [R1+0x118] ;  /* 0x00011800011a7983 */ /* 0x001ee40000300a00 */
[----:B---3--:R-:W-:Y:S11]  /*16e10*/  HMMA.16816.F32.BF16 R16, R16, R4, R24 ;  /* 0x000000041010723c */ /* 0x008ff60000041818 */
[----:B------:R-:W-:Y:S11]  /*16e20*/  @!UPT UIADD3 URZ, URZ, URZ, URZ ;  /* 0x0000003f3f3ff290 */ /* 0x000ff6000fffe03f */
[----:B------:R-:W-:Y:S02]  /*16e30*/  @!UPT UIADD3 URZ, URZ, URZ, URZ ;  /* 0x0000003f3f3ff290 */ /* 0x000fe4000fffe03f */
[----:B------:R-:W-:Y:S02]  /*16e40*/  IMAD.MOV.U32 R9, RZ, RZ, R18 ;  /* 0x000000ffff097224 */ /* 0x000fe400078e0012 */
[----:B------:R-:W-:Y:S01]  /*16e50*/  IMAD.MOV.U32 R8, RZ, RZ, R19 ;  /* 0x000000ffff087224 */ /* 0x000fe200078e0013 */
[----:B------:R-:W-:Y:S01]  /*16e60*/  STL.64 [R1+0x230], R16 ;  /* 0x0002301001007387 */ /* 0x000fe20000100a00 */
[----:B----4-:R-:W-:Y:S03]  /*16e70*/  STL.64 [R1+0x2980], R10 ;  /* 0x0029800a01007387 */ /* 0x010fe60000100a00 */
[----:B------:R0:W-:Y:S04]  /*16e80*/  STL.64 [R1+0x2978], R8 ;  /* 0x0029780801007387 */ /* 0x0001e80000100a00 */
[----:B0-----:R-:W3:Y:S01]  /*16e90*/  LDL.LU R8, [R1+0x360] ;  /* 0x0003600001087983 */ /* 0x001ee20000300800 */
[----:B------:R-:W3:Y:S02]  /*16ea0*/  LDL.LU R9, [R1+0x364] ;  /* 0x0003640001097983 */ /* 0x000ee40000300800 */
[----:B------:R-:W4:Y:S02]  /*16eb0*/  LDL.LU R10, [R1+0x368] ;  /* 0x00036800010a7983 */ /* 0x000f240000300800 */
[----:B------:R-:W4:Y:S02]  /*16ec0*/  LDL.LU R11, [R1+0x36c] ;  /* 0x00036c00010b7983 */ /* 0x000f240000300800 */
[----:B----4-:R-:W-:Y:S01]  /*16ed0*/  STL.64 [R1+0x2998], R10 ;  /* 0x0029980a01007387 */ /* 0x010fe20000100a00 */
[----:B---3--:R0:W-:Y:S03]  /*16ee0*/  STL.64 [R1+0x2990], R8 ;  /* 0x0029900801007387 */ /* 0x0081e60000100a00 */
[----:B0-----:R-:W2:Y:S01]  /*16ef0*/  LDL.LU R8, [R1+0x240] ;  /* 0x0002400001087983 */ /* 0x001ea20000300800 */
[----:B------:R-:W2:Y:S02]  /*16f00*/  LDL.LU R9, [R1+0x244] ;  /* 0x0002440001097983 */ /* 0x000ea40000300800 */
[----:B------:R-:W2:Y:S02]  /*16f10*/  LDL.LU R10, [R1+0x248] ;  /* 0x00024800010a7983 */ /* 0x000ea40000300800 */
[----:B------:R-:W2:Y:S02]  /*16f20*/  LDL.LU R11, [R1+0x24c] ;  /* 0x00024c00010b7983 */ /* 0x000ea40000300800 */
[----:B------:R-:W-:-:S02]  /*16f30*/  IMAD.MOV.U32 R24, RZ, RZ, R29 ;  /* 0x000000ffff187224 */ /* 0x000fc400078e001d */
[----:B------:R-:W-:Y:S01]  /*16f40*/  IMAD.MOV.U32 R25, RZ, RZ, R28 ;  /* 0x000000ffff197224 */ /* 0x000fe200078e001c */
[----:B------:R-:W3:Y:S01]  /*16f50*/  LDL.LU R29, [R1+0x29a4] ;  /* 0x0029a400011d7983 */ /* 0x000ee20000300800 */
[----:B------:R-:W4:Y:S02]  /*16f60*/  LDL.LU R28, [R1+0x29a0] ;  /* 0x0029a000011c7983 */ /* 0x000f240000300800 */
[----:B------:R-:W3:Y:S02]  /*16f70*/  LDL.LU R26, [R1+0x328] ;  /* 0x00032800011a7983 */ /* 0x000ee40000300800 */
[----:B------:R-:W3:Y:S01]  /*16f80*/  LDL.LU R27, [R1+0x32c] ;  /* 0x00032c00011b7983 */ /* 0x000ee20000300800 */
[----:B------:R0:W-:Y:S04]  /*16f90*/  STL.64 [R1+0x2930], R6 ;  /* 0x0029300601007387 */ /* 0x0001e80000100a00 */
[----:B0-----:R-:W3:Y:S04]  /*16fa0*/  LDL R6, [R1+0x8] ;  /* 0x0000080001067983 */ /* 0x001ee80000100800 */
[----:B------:R-:W3:Y:S01]  /*16fb0*/  LDL R7, [R1+0xc] ;  /* 0x00000c0001077983 */ /* 0x000ee20000100800 */
[C---:B--2---:R-:W-:Y:S03]  /*16fc0*/  HMMA.16816.F32.BF16 R12, R20.reuse, R14, R8 ;  /* 0x0000000e140c723c */ /* 0x044fe60000041808 */
[----:B------:R-:W2:Y:S01]  /*16fd0*/  LDL.LU.64 R10, [R1+0x2998] ;  /* 0x00299800010a7983 */ /* 0x000ea20000300a00 */
[----:B------:R-:W2:Y:S11]  /*16fe0*/  LDL.LU.64 R8, [R1+0x2990] ;  /* 0x0029900001087983 */ /* 0x000eb60000300a00 */
[----:B------:R-:W-:Y:S08]  /*16ff0*/  @!UPT UIADD3 URZ, URZ, URZ, URZ ;  /* 0x0000003f3f3ff290 */ /* 0x000ff0000fffe03f */
[----:B------:R-:W-:Y:S01]  /*17000*/  STL.64 [R1+0x110], R12 ;  /* 0x0001100c01007387 */ /* 0x000fe20000100a00 */
[----:B------:R0:W-:Y:S03]  /*17010*/  STL.64 [R1+0x118], R14 ;  /* 0x0001180e01007387 */ /* 0x0001e60000100a00 */
[----:B0-----:R-:W2:Y:S01]  /*17020*/  LDL.LU.64 R14, [R1+0x2988] ;  /* 0x00298800010e7983 */ /* 0x001ea20000300a00 */
[----:B---3--:R-:W-:Y:S01]  /*17030*/  IMAD.MOV.U32 R18, RZ, RZ, R29 ;  /* 0x000000ffff127224 */ /* 0x008fe200078e001d */
[C---:B--2---:R-:W-:Y:S01]  /*17040*/  HMMA.16816.F32.BF16 R8, R20.reuse, R14, R8 ;  /* 0x0000000e1408723c */ /* 0x044fe20000041808 */
[----:B------:R-:W-:Y:S02]  /*17050*/  IMAD.MOV.U32 R2, RZ, RZ, R14 ;  /* 0x000000ffff027224 */ /* 0x000fe400078e000e */
[----:B------:R-:W-:Y:S11]  /*17060*/  IMAD.MOV.U32 R29, RZ, RZ, R15 ;  /* 0x000000ffff1d7224 */ /* 0x000ff600078e000f */
[----:B------:R-:W-:Y:S09]  /*17070*/  @!UPT UIADD3 URZ, URZ, URZ, URZ ;  /* 0x0000003f3f3ff290 */ /* 0x000ff2000fffe03f */
[----:B------:R-:W-:Y:S01]  /*17080*/  STL.64 [R1+0x240], R8 ;  /* 0x0002400801007387 */ /* 0x000fe20000100a00 */
[----:B------:R0:W-:Y:S03]  /*17090*/  STL.64 [R1+0x248], R10 ;  /* 0x0002480a01007387 */ /* 0x0001e60000100a00 */
[----:B0-----:R-:W2:Y:S01]  /*170a0*/  LDL.LU.64 R10, [R1+0x2980] ;  /* 0x00298000010a7983 */ /* 0x001ea20000300a00 */
[----:B------:R-:W3:Y:S02]  /*170b0*/  LDL.LU.64 R8, [R1+0x2978] ;  /* 0x0029780001087983 */ /* 0x000ee40000300a00 */
[----:B------:R-:W2:Y:S02]  /*170c0*/  LDL.LU.64 R14, [R1+0x2970] ;  /* 0x00297000010e7983 */ /* 0x000ea40000300a00 */
[----:B------:R-:W2:Y:S02]  /*170d0*/  LDL.LU.64 R12, [R1+0x2968] ;  /* 0x00296800010c7983 */ /* 0x000ea40000300a00 */
[C---:B--2---:R-:W-:Y:S01]  /*170e0*/  HMMA.16816.F32.BF16 R4, R20.reuse, R6, R12 ;  /* 0x000000061404723c */ /* 0x044fe2000004180c */
[----:B------:R-:W2:Y:S01]  /*170f0*/  LDL.LU.64 R14, [R1+0x2960] ;  /* 0x00296000010e7983 */ /* 0x000ea20000300a00 */
[----:B------:R-:W2:Y:S02]  /*17100*/  LDL.LU.64 R12, [R1+0x2958] ;  /* 0x00295800010c7983 */ /* 0x000ea40000300a00 */
[----:B----4-:R-:W-:Y:S11]  /*17110*/  IMAD.MOV.U32 R19, RZ, RZ, R28 ;  /* 0x000000ffff137224 */ /* 0x010ff600078e001c */
[----:B------:R-:W-:Y:S08]  /*17120*/  @!UPT UIADD3 URZ, URZ, URZ, URZ ;  /* 0x0000003f3f3ff290 */ /* 0x000ff0000fffe03f */
[----:B------:R0:W-:Y:S01]  /*17130*/  STL.64 [R1+0x350], R4 ;  /* 0x0003500401007387 */ /* 0x0001e20000100a00 */
[----:B------:R1:W-:Y:S02]  /*17140*/  STL [R1+0x358], R6 ;  /* 0x0003580601007387 */ /* 0x0003e40000100800 */
[----:B------:R-:W-:Y:S01]  /*17150*/  IMAD.MOV.U32 R28, RZ, RZ, R7 ;  /* 0x000000ffff1c7224 */ /* 0x000fe200078e0007 */
[----:B0-----:R-:W4:Y:S01]  /*17160*/  LDL.LU R4, [R1+0x310] ;  /* 0x0003100001047983 */ /* 0x001f220000300800 */
[----:B------:R-:W4:Y:S02]  /*17170*/  LDL.LU R5, [R1+0x314] ;  /* 0x0003140001057983 */ /* 0x000f240000300800 */
[----:B-1----:R-:W4:Y:S02]  /*17180*/  LDL.LU R6, [R1+0x318] ;  /* 0x0003180001067983 */ /* 0x002f240000300800 */
[----:B------:R-:W4:Y:S01]  /*17190*/  LDL.LU R7, [R1+0x31c] ;  /* 0x00031c0001077983 */ /* 0x000f220000300800 */
[----:B------:R-:W-:Y:S01]  /*171a0*/  STL [R1+0x2640], R28 ;  /* 0x0026401c01007387 */ /* 0x000fe20000100800 */
        /* <DEDUP_REMOVED lines=8> */
[----:B---3--:R0:W-:Y:S02]  /*17230*/  STL.64 [R1+0x28f0], R8 ;  /* 0x0028f00801007387 */ /* 0x0081e40000100a00 */
[----:B0-----:R-:W3:Y:S01]  /*17240*/  LDL.LU R8, [R1+0x200] ;  /* 0x0002000001087983 */ /* 0x001ee20000300800 */
[----:B------:R-:W3:Y:S02]  /*17250*/  LDL.LU R9, [R1+0x204] ;  /* 0x0002040001097983 */ /* 0x000ee40000300800 */
[----:B------:R-:W3:Y:S02]  /*17260*/  LDL.LU R10, [R1+0x208] ;  /* 0x00020800010a7983 */ /* 0x000ee40000300800 */
[----:B------:R-:W3:Y:S01]  /*17270*/  LDL.LU R11, [R1+0x20c] ;  /* 0x00020c00010b7983 */ /* 0x000ee20000300800 */
[C---:B--2---:R-:W-:Y:S01]  /*17280*/  HMMA.16816.F32.BF16 R12, R20.reuse, R18, R12 ;  /* 0x00000012140c723c */ /* 0x044fe2000004180c */
[----:B---3--:R0:W-:Y:S01]  /*17290*/  STL.64 [R1+0x2908], R10 ;  /* 0x0029080a01007387 */ /* 0x0081e20000100a00 */
[----:B------:R-:W-:Y:S03]  /*172a0*/  STL.64 [R1+0x2900], R8 ;  /* 0x0029000801007387 */ /* 0x000fe60000100a00 */
[----:B0-----:R-:W2:Y:S11]  /*172b0*/  LDL.64 R10, [R1+0x28] ;  /* 0x00002800010a7983 */ /* 0x001eb60000100a00 */
[----:B------:R-:W-:Y:S07]  /*172c0*/  @!UPT UIADD3 URZ, URZ, URZ, URZ ;  /* 0x0000003f3f3ff290 */ /* 0x000fee000fffe03f */
[----:B------:R-:W-:Y:S02]  /*172d0*/  STL.64 [R1+0x550], R12 ;  /* 0x0005500c01007387 */ /* 0x000fe40000100a00 */
[----:B------:R0:W-:Y:S02]  /*172e0*/  STL.64 [R1+0x558], R14 ;  /* 0x0005580e01007387 */ /* 0x0001e40000100a00 */
[----:B0-----:R-:W3:Y:S01]  /*172f0*/  LDL.LU.64 R14, [R1+0x2940] ;  /* 0x00294000010e7983 */ /* 0x001ee20000300a00 */
[----:B------:R0:W-:Y:S02]  /*17300*/  STL.64 [R1+0x28e8], R18 ;  /* 0x0028e81201007387 */ /* 0x0001e40000100a00 */
[----:B------:R-:W2:Y:S02]  /*17310*/  LDL.LU R16, [R1+0x220] ;  /* 0x0002200001107983 */ /* 0x000ea40000300800 */
[----:B------:R-:W2:Y:S01]  /*17320*/  LDL.LU R17, [R1+0x224] ;  /* 0x0002240001117983 */ /* 0x000ea20000300800 */
[----:B0-----:R-:W2:Y:S01]  /*17330*/  LDL.LU R18, [R1+0x228] ;  /* 0x0002280001127983 */ /* 0x001ea20000300800 */
[----:B------:R-:W2:Y:S01]  /*17340*/  LDL.LU R19, [R1+0x22c] ;  /* 0x00022c0001137983 */ /* 0x000ea20000300800 */
[C---:B---3--:R-:W-:Y:S02]  /*17350*/  HMMA.16816.F32.BF16 R12, R20.reuse, R14, R24 ;  /* 0x0000000e140c723c */ /* 0x048fe40000041818 */
[----:B------:R-:W4:Y:S11]  /*17360*/  LDL.LU.64 R26, [R1+0x2938] ;  /* 0x00293800011a7983 */ /* 0x000f360000300a00 */
[----:B------:R-:W-:Y:S10]  /*17370*/  @!UPT UIADD3 URZ, URZ, URZ, URZ ;  /* 0x0000003f3f3ff290 */ /* 0x000ff4000fffe03f */
[----:B------:R0:W-:Y:S01]  /*17380*/  STL.64 [R1+0x5d0], R12 ;  /* 0x0005d00c01007387 */ /* 0x0001e20000100a00 */
[----:B------:R1:W-:Y:S03]  /*17390*/  STL.64 [R1+0x5d8], R14 ;  /* 0x0005d80e01007387 */ /* 0x0003e60000100a00 */
[----:B0-----:R-:W3:Y:S01]  /*173a0*/  LDL.LU R12, [R1+0xc0] ;  /* 0x0000c000010c7983 */ /* 0x001ee20000300800 */
[----:B------:R-:W3:Y:S02]  /*173b0*/  LDL.LU R13, [R1+0xc4] ;  /* 0x0000c400010d7983 */ /* 0x000ee40000300800 */
[----:B-1----:R-:W2:Y:S02]  /*173c0*/  LDL.LU R14, [R1+0xc8] ;  /* 0x0000c800010e7983 */ /* 0x002ea40000300800 */
[----:B------:R-:W2:Y:S02]  /*173d0*/  LDL.LU R15, [R1+0xcc] ;  /* 0x0000cc00010f7983 */ /* 0x000ea40000300800 */
[----:B--2---:R0:W-:Y:S01]  /*173e0*/  STL.64 [R1+0x2870], R14 ;  /* 0x0028700e01007387 */ /* 0x0041e20000100a00 */
[----:B---3--:R1:W-:Y:S03]  /*173f0*/  STL.64 [R1+0x2868], R12 ;  /* 0x0028680c01007387 */ /* 0x0083e60000100a00 */
[----:B0-----:R-:W2:Y:S01]  /*17400*/  LDL.64 R14, [R1+0x8] ;  /* 0x00000800010e7983 */ /* 0x001ea20000100a00 */
[C---:B----4-:R-:W-:Y:S03]  /*17410*/  HMMA.16816.F32.BF16 R24, R20.reuse, R26, R4 ;  /* 0x0000001a1418723c */ /* 0x050fe60000041804 */
[----:B--2---:R0:W-:Y:S01]  /*17420*/  STL.64 [R1+0x2910], R14 ;  /* 0x0029100e01007387 */ /* 0x0041e20000100a00 */
[----:B-1----:R-:W2:Y:S02]  /*17430*/  LDL.LU R12, [R1+0x210] ;  /* 0x00021000010c7983 */ /* 0x002ea40000300800 */
[----:B------:R-:W2:Y:S01]  /*17440*/  LDL.LU R13, [R1+0x214] ;  /* 0x00021400010d7983 */ /* 0x000ea20000300800 */
[----:B0-----:R-:W2:Y:S01]  /*17450*/  LDL.LU R14, [R1+0x218] ;  /* 0x00021800010e7983 */ /* 0x001ea20000300800 */
[----:B------:R-:W2:Y:S02]  /*17460*/  LDL.LU R15, [R1+0x21c] ;  /* 0x00021c00010f7983 */ /* 0x000ea40000300800 */
[----:B------:R-:W3:Y:S11]  /*17470*/  LDL.LU.64 R6, [R1+0x2930] ;  /* 0x0029300001067983 */ /* 0x000ef60000300a00 */
[----:B------:R-:W-:Y:S02]  /*17480*/  @!UPT UIADD3 URZ, URZ, URZ, URZ ;  /* 0x0000003f3f3ff290 */ /* 0x000fe4000fffe03f */
[----:B------:R-:W-:Y:S01]  /*17490*/  STL.64 [R1+0x640], R24 ;  /* 0x0006401801007387 */ /* 0x000fe20000100a00 */
[----:B------:R0:W-:Y:S04]  /*174a0*/  STL.64 [R1+0x648], R26 ;  /* 0x0006481a01007387 */ /* 0x0001e80000100a00 */
[----:B0-----:R-:W2:Y:S01]  /*174b0*/  LDL.LU.64 R26, [R1+0x2928] ;  /* 0x00292800011a7983 */ /* 0x001ea20000300a00 */
[----:B------:R-:W2:Y:S01]  /*174c0*/  LDL.LU.64 R24, [R1+0x2920] ;  /* 0x0029200001187983 */ /* 0x000ea20000300a00 */
[----:B---3--:R-:W-:Y:S02]  /*174d0*/  HMMA.16816.F32.BF16 R20, R20, R6, R16 ;  /* 0x000000061414723c */ /* 0x008fe40000041810 */
[----:B------:R-:W3:Y:S11]  /*174e0*/  LDL.LU R16, [R1+0x1e0] ;  /* 0x0001e00001107983 */ /* 0x000ef60000300800 */
[----:B------:R-:W-:Y:S10]  /*174f0*/  @!UPT UIADD3 URZ, URZ, URZ, URZ ;  /* 0x0000003f3f3ff290 */ /* 0x000ff4000fffe03f */
[----:B------:R-:W-:Y:S01]  /*17500*/  STL.64 [R1+0x630], R20 ;  /* 0x0006301401007387 */ /* 0x000fe20000100a00 */
[----:B------:R-:W-:Y:S02]  /*17510*/  STL.64 [R1+0x638], R22 ;  /* 0x0006381601007387 */ /* 0x000fe40000100a00 */
[----:B------:R-:W3:Y:S02]  /*17520*/  LDL.LU R17, [R1+0x1e4] ;  /* 0x0001e40001117983 */ /* 0x000ee40000300800 */
[----:B------:R-:W3:Y:S01]  /*17530*/  LDL.LU R18, [R1+0x1e8] ;  /* 0x0001e80001127983 */ /* 0x000ee20000300800 */
[----:B------:R-:W3:Y:S01]  /*17540*/  LDL.LU R19, [R1+0x1ec] ;  /* 0x0001ec0001137983 */ /* 0x000ee20000300800 */
[----:B------:R0:W-:Y:S03]  /*17550*/  STL.64 [R1+0x28c0], R6 ;  /* 0x0028c00601007387 */ /* 0x0001e60000100a00 */
[----:B0-----:R-:W4:Y:S01]  /*17560*/  LDL.64 R6, [R1+0x68] ;  /* 0x0000680001067983 */ /* 0x001f220000100a00 */
[----:B--2---:R-:W-:Y:S03]  /*17570*/  HMMA.16816.F32.BF16 R12, R24, R10, R12 ;  /* 0x0000000a180c723c */ /* 0x004fe6000004180c */
[----:B----4-:R0:W-:Y:S01]  /*17580*/  STL.64 [R1+0x28d8], R6 ;  /* 0x0028d80601007387 */ /* 0x0101e20000100a00 */
[----:B------:R-:W2:Y:S02]  /*17590*/  LDL.LU R4, [R1+0x1f0] ;  /* 0x0001f00001047983 */ /* 0x000ea40000300800 */
[----:B------:R-:W2:Y:S01]  /*175a0*/  LDL.LU R5, [R1+0x1f4] ;  /* 0x0001f40001057983 */ /* 0x000ea20000300800 */
[----:B0-----:R-:W2:Y:S01]  /*175b0*/  LDL.LU R6, [R1+0x1f8] ;  /* 0x0001f80001067983 */ /* 0x001ea20000300800 */
[----:B------:R-:W2:Y:S02]  /*175c0*/  LDL.LU R7, [R1+0x1fc] ;  /* 0x0001fc0001077983 */ /* 0x000ea40000300800 */
[----:B------:R-:W4:Y:S02]  /*175d0*/  LDL.64 R22, [R1+0x58] ;  /* 0x0000580001167983 */ /* 0x000f240000100a00 */
[----:B----4-:R0:W-:Y:S02]  /*175e0*/  STL.64 [R1+0x28e0], R22 ;  /* 0x0028e01601007387 */ /* 0x0101e40000100a00 */
[----:B0-----:R-:W-:-:S02]  /*175f0*/  IMAD.MOV.U32 R22, RZ, RZ, R2 ;  /* 0x000000ffff167224 */ /* 0x001fc400078e0002 */
[----:B------:R-:W4:Y:S07]  /*17600*/  LDL.LU R2, [R1+0x2918] ;  /* 0x0029180001027983 */ /* 0x000f2e0000300800 */
[----:B------:R0:W-:Y:S02]  /*17610*/  STL.64 [R1+0x720], R12 ;  /* 0x0007200c01007387 */ /* 0x0001e40000100a00 */
[----:B------:R1:W-:Y:S02]  /*17620*/  STL.64 [R1+0x728], R14 ;  /* 0x0007280e01007387 */ /* 0x0003e40000100a00 */
[----:B0-----:R-:W-:Y:S01]  /*17630*/  IMAD.MOV.U32 R13, RZ, RZ, R10 ;  /* 0x000000ffff0d7224 */ /* 0x001fe200078e000a */
[----:B-1----:R-:W2:Y:S01]  /*17640*/  LDL.LU.64 R14, [R1+0x2910] ;  /* 0x00291000010e7983 */ /* 0x002ea20000300a00 */
[----:B------:R-:W-:-:S02]  /*17650*/  IMAD.MOV.U32 R12, RZ, RZ, R11 ;  /* 0x000000ffff0c7224 */ /* 0x000fc400078e000b */
[----:B------:R-:W2:Y:S02]  /*17660*/  LDL.LU.64 R10, [R1+0x2908] ;  /* 0x00290800010a7983 */ /* 0x000ea40000300a00 */
[----:B------:R-:W2:Y:S02]  /*17670*/  LDL.LU.64 R8, [R1+0x2900] ;  /* 0x0029000001087983 */ /* 0x000ea40000300a00 */
[----:B------:R-:W-:-:S07]  /*17680*/  IMAD.MOV.U32 R23, RZ, RZ, R29 ;  /* 0x000000ffff177224 */ /* 0x000fce00078e001d */
[C---:B--2---:R-:W-:Y:S08]  /*17690*/  HMMA.16816.F32.BF16 R20, R24.reuse, R22, R8 ;  /* 0x000000161814723c */ /* 0x044ff00000041808 */
[----:B------:R-:W-:Y:S01]  /*176a0*/  HMMA.16816.F32.BF16 R4, R24, R14, R4 ;  /* 0x0000000e1804723c */ /* 0x000fe20000041804 */
[----:B------:R-:W3:Y:S01]  /*176b0*/  LDL.LU.64 R10, [R1+0x28f8] ;  /* 0x0028f800010a7983 */ /* 0x000ee20000300a00 */
[----:B------:R-:W2:Y:S11]  /*176c0*/  LDL.LU.64 R8, [R1+0x28f0] ;  /* 0x0028f00001087983 */ /* 0x000eb60000300a00 */
[----:B------:R-:W-:Y:S03]  /*176d0*/  @!UPT UIADD3 URZ, URZ, URZ, URZ ;  /* 0x0000003f3f3ff290 */ /* 0x000fe6000fffe03f */
[----:B------:R-:W-:Y:S01]  /*176e0*/  IMAD.MOV.U32 R29, RZ, RZ, R23 ;  /* 0x000000ffff1d7224 */ /* 0x000fe200078e0017 */
[----:B------:R0:W-:Y:S01]  /*176f0*/  STL.64 [R1+0x710], R20 ;  /* 0x0007101401007387 */ /* 0x0001e20000100a00 */
[----:B------:R1:W-:Y:S03]  /*17700*/  STL [R1+0x718], R22 ;  /* 0x0007181601007387 */ /* 0x0003e60000100800 */
[----:B------:R-:W-:Y:S04]  /*17710*/  STL [R1+0x2568], R29 ;  /* 0x0025681d01007387 */ /* 0x000fe80000100800 */
[----:B0-----:R-:W2:Y:S01]  /*17720*/  LDL.LU R20, [R1+0x1d0] ;  /* 0x0001d00001147983 */ /* 0x001ea20000300800 */
[----:B------:R0:W-:Y:S02]  /*17730*/  STL.64 [R1+0x700], R4 ;  /* 0x0007000401007387 */ /* 0x0001e40000100a00 */
[----:B------:R4:W-:Y:S02]  /*17740*/  STL.64 [R1+0x708], R6 ;  /* 0x0007080601007387 */ /* 0x0009e40000100a00 */
[----:B------:R-:W2:Y:S01]  /*17750*/  LDL.LU R21, [R1+0x1d4] ;  /* 0x0001d40001157983 */ /* 0x000ea20000300800 */
[----:B-1----:R-:W2:Y:S01]  /*17760*/  LDL.LU R22, [R1+0x1d8] ;  /* 0x0001d80001167983 */ /* 0x002ea20000300800 */
[----:B------:R-:W2:Y:S03]  /*17770*/  LDL.LU R23, [R1+0x1dc] ;  /* 0x0001dc0001177983 */ /* 0x000ea60000300800 */
[----:B0-----:R-:W2:Y:S01]  /*17780*/  LDL.LU R4, [R1+0x1c0] ;  /* 0x0001c00001047983 */ /* 0x001ea20000300800 */
[----:B------:R-:W2:Y:S02]  /*17790*/  LDL.LU R5, [R1+0x1c4] ;  /* 0x0001c40001057983 */ /* 0x000ea40000300800 */
[----:B----4-:R-:W4:Y:S02]  /*177a0*/  LDL.LU R6, [R1+0x1c8] ;  /* 0x0001c80001067983 */ /* 0x010f240000300800 */
[----:B------:R-:W4:Y:S01]  /*177b0*/  LDL.LU R7, [R1+0x1cc] ;  /* 0x0001cc0001077983 */ /* 0x000f220000300800 */
[----:B------:R0:W-:Y:S04]  /*177c0*/  STL.64 [R1+0x2888], R14 ;  /* 0x0028880e01007387 */ /* 0x0001e80000100a00 */
[----:B0-----:R-:W2:Y:S04]  /*177d0*/  LDL.64 R14, [R1+0x18] ;  /* 0x00001800010e7983 */ /* 0x001ea80000100a00 */
[----:B--2---:R0:W-:Y:S02]  /*177e0*/  STL.64 [R1+0x2890], R14 ;  /* 0x0028900e01007387 */ /* 0x0041e40000100a00 */
[----:B0-----:R-:W-:-:S02]  /*177f0*/  IMAD.MOV.U32 R14, RZ, RZ, R13 ;  /* 0x000000ffff0e7224 */ /* 0x001fc400078e000d */
[----:B------:R-:W-:-:S05]  /*17800*/  IMAD.MOV.U32 R15, RZ, RZ, R12 ;  /* 0x000000ffff0f7224 */ /* 0x000fca00078e000c */
[----:B------:R0:W-:Y:S01]  /*17810*/  STL.64 [R1+0x28b8], R14 ;  /* 0x0028b80e01007387 */ /* 0x0001e20000100a00 */
[----:B------:R-:W2:Y:S02]  /*17820*/  LDL.LU R12, [R1+0x100] ;  /* 0x00010000010c7983 */ /* 0x000ea40000300800 */
[----:B------:R-:W2:Y:S01]  /*17830*/  LDL.LU R13, [R1+0x104] ;  /* 0x00010400010d7983 */ /* 0x000ea20000300800 */
[----:B0-----:R-:W2:Y:S01]  /*17840*/  LDL.LU R14, [R1+0x108] ;  /* 0x00010800010e7983 */ /* 0x001ea20000300800 */
[----:B------:R-:W2:Y:S01]  /*17850*/  LDL.LU R15, [R1+0x10c] ;  /* 0x00010c00010f7983 */ /* 0x000ea20000300800 */
[C---:B---3--:R-:W-:Y:S02]  /*17860*/  HMMA.16816.F32.BF16 R16, R24.reuse, R10, R16 ;  /* 0x0000000a1810723c */ /* 0x048fe40000041810 */
[----:B--2---:R-:W-:Y:S01]  /*17870*/  STL.64 [R1+0x28d0], R14 ;  /* 0x0028d00e01007387 */ /* 0x004fe20000100a00 */
[----:B------:R0:W-:Y:S03]  /*17880*/  STL.64 [R1+0x28c8], R12 ;  /* 0x0028c80c01007387 */ /* 0x0001e60000100a00 */
[----:B0-----:R-:W2:Y:S01]  /*17890*/  LDL.LU R12, [R1+0x1b0] ;  /* 0x0001b000010c7983 */ /* 0x001ea20000300800 */
[----:B------:R-:W2:Y:S02]  /*178a0*/  LDL.LU R13, [R1+0x1b4] ;  /* 0x0001b400010d7983 */ /* 0x000ea40000300800 */
[----:B------:R-:W2:Y:S02]  /*178b0*/  LDL.LU R14, [R1+0x1b8] ;  /* 0x0001b800010e7983 */ /* 0x000ea40000300800 */
[----:B------:R-:W2:Y:S11]  /*178c0*/  LDL.LU R15, [R1+0x1bc] ;  /* 0x0001bc00010f7983 */ /* 0x000eb60000300800 */
[----:B------:R-:W-:Y:S01]  /*178d0*/  @!UPT UIADD3 URZ, URZ, URZ, URZ ;  /* 0x0000003f3f3ff290 */ /* 0x000fe2000fffe03f */
[----:B------:R-:W-:Y:S01]  /*178e0*/  STL.64 [R1+0x6f0], R16 ;  /* 0x0006f01001007387 */ /* 0x000fe20000100a00 */
[----:B------:R0:W-:Y:S03]  /*178f0*/  STL.64 [R1+0x6f8], R18 ;  /* 0x0006f81201007387 */ /* 0x0001e60000100a00 */
[----:B0-----:R-:W3:Y:S01]  /*17900*/  LDL.LU.64 R18, [R1+0x28e8] ;  /* 0x0028e80001127983 */ /* 0x001ee20000300a00 */
[----:B------:R-:W-:Y:S02]  /*17910*/  STL.64 [R1+0x2880], R10 ;  /* 0x0028800a01007387 */ /* 0x000fe40000100a00 */
[----:B------:R0:W-:Y:S02]  /*17920*/  STL.64 [R1+0x2878], R8 ;  /* 0x0028780801007387 */ /* 0x0001e40000100a00 */
[----:B0-----:R-:W2:Y:S01]  /*17930*/  LDL.LU R8, [R1+0xd0] ;  /* 0x0000d00001087983 */ /* 0x001ea20000300800 */
[----:B------:R-:W2:Y:S02]  /*17940*/  LDL.LU R9, [R1+0xd4] ;  /* 0x0000d40001097983 */ /* 0x000ea40000300800 */
[----:B------:R-:W2:Y:S02]  /*17950*/  LDL.LU R10, [R1+0xd8] ;  /* 0x0000d800010a7983 */ /* 0x000ea40000300800 */
[----:B------:R-:W2:Y:S01]  /*17960*/  LDL.LU R11, [R1+0xdc] ;  /* 0x0000dc00010b7983 */ /* 0x000ea20000300800 */
[C---:B---3--:R-:W-:Y:S01]  /*17970*/  HMMA.16816.F32.BF16 R20, R24.reuse, R18, R20 ;  /* 0x000000121814723c */ /* 0x048fe20000041814 */
[----:B--2---:R-:W-:Y:S01]  /*17980*/  STL.64 [R1+0x28a0], R10 ;  /* 0x0028a00a01007387 */ /* 0x004fe20000100a00 */
[----:B------:R0:W-:Y:S03]  /*17990*/  STL.64 [R1+0x2898], R8 ;  /* 0x0028980801007387 */ /* 0x0001e60000100a00 */
[----:B0-----:R-:W2:Y:S01]  /*179a0*/  LDL.LU R8, [R1+0xf0] ;  /* 0x0000f00001087983 */ /* 0x001ea20000300800 */
[----:B------:R-:W2:Y:S02]  /*179b0*/  LDL.LU R9, [R1+0xf4] ;  /* 0x0000f40001097983 */ /* 0x000ea40000300800 */
[----:B------:R-:W2:Y:S02]  /*179c0*/  LDL.LU R10, [R1+0xf8] ;  /* 0x0000f800010a7983 */ /* 0x000ea40000300800 */
[----:B------:R-:W2:Y:S11]  /*179d0*/  LDL.LU R11, [R1+0xfc] ;  /* 0x0000fc00010b7983 */ /* 0x000eb60000300800 */
[----:B------:R-:W-:Y:S02]  /*179e0*/  @!UPT UIADD3 URZ, URZ, URZ, URZ ;  /* 0x0000003f3f3ff290 */ /* 0x000fe4000fffe03f */
[----:B------:R-:W-:Y:S01]  /*179f0*/  STL.64 [R1+0x6e0], R20 ;  /* 0x0006e01401007387 */ /* 0x000fe20000100a00 */
[----:B------:R0:W-:Y:S03]  /*17a00*/  STL.64 [R1+0x6e8], R22 ;  /* 0x0006e81601007387 */ /* 0x0001e60000100a00 */
[----:B0-----:R-:W4:Y:S02]  /*17a10*/  LDL.LU.64 R22, [R1+0x28e0] ;  /* 0x0028e00001167983 */ /* 0x001f240000300a00 */
[C---:B----4-:R-:W-:Y:S11]  /*17a20*/  HMMA.16816.F32.BF16 R4, R24.reuse, R22, R4 ;  /* 0x000000161804723c */ /* 0x050ff60000041804 */
[----:B------:R-:W-:Y:S11]  /*17a30*/  @!UPT UIADD3 URZ, URZ, URZ, URZ ;  /* 0x0000003f3f3ff290 */ /* 0x000ff6000fffe03f */
[----:B------:R-:W-:Y:S01]  /*17a40*/  @!UPT UIADD3 URZ, URZ, URZ, URZ ;  /* 0x0000003f3f3ff290 */ /* 0x000fe2000fffe03f */
[----:B------:R-:W-:Y:S01]  /*17a50*/  STL.64 [R1+0x6d0], R4 ;  /* 0x0006d00401007387 */ /* 0x000fe20000100a00 */
[----:B------:R0:W-:Y:S03]  /*17a60*/  STL.64 [R1+0x6d8], R6 ;  /* 0x0006d80601007387 */ /* 0x0001e60000100a00 */
[----:B0-----:R-:W3:Y:S02]  /*17a70*/  LDL.LU.64 R6, [R1+0x28d8] ;  /* 0x0028d80001067983 */ /* 0x001ee40000300a00 */
[C---:B---3--:R-:W-:Y:S01]  /*17a80*/  HMMA.16816.F32.BF16 R12, R24.reuse, R6, R12 ;  /* 0x00000006180c723c */ /* 0x048fe2000004180c */
[----:B------:R-:W-:Y:S02]  /*17a90*/  IMAD.MOV.U32 R21, RZ, RZ, R6 ;  /* 0x000000ffff157224 */ /* 0x000fe400078e0006 */
[----:B------:R-:W-:Y:S11]  /*17aa0*/  IMAD.MOV.U32 R20, RZ, RZ, R7 ;  /* 0x000000ffff147224 */ /* 0x000ff600078e0007 */
[----:B------:R-:W-:Y:S09]  /*17ab0*/  @!UPT UIADD3 URZ, URZ, URZ, URZ ;  /* 0x0000003f3f3ff290 */ /* 0x000ff2000fffe03f */
[----:B------:R-:W-:Y:S01]  /*17ac0*/  STL.64 [R1+0x6c0], R12 ;  /* 0x0006c00c01007387 */ /* 0x000fe20000100a00 */
[----:B------:R0:W-:Y:S03]  /*17ad0*/  STL.64 [R1+0x6c8], R14 ;  /* 0x0006c80e01007387 */ /* 0x0001e60000100a00 */
[----:B0-----:R-:W3:Y:S01]  /*17ae0*/  LDL.LU.64 R14, [R1+0x28d0] ;  /* 0x0028d000010e7983 */ /* 0x001ee20000300a00 */
[----:B------:R-:W3:Y:S02]  /*17af0*/  LDL.LU.64 R12, [R1+0x28c8] ;  /* 0x0028c800010c7983 */ /* 0x000ee40000300a00 */
[----:B------:R-:W3:Y:S02]  /*17b00*/  LDL.LU.64 R6, [R1+0x28c0] ;  /* 0x0028c00001067983 */ /* 0x000ee40000300a00 */
[----:B------:R-:W-:Y:S01]  /*17b10*/  STL.64 [R1+0x2860], R22 ;  /* 0x0028601601007387 */ /* 0x000fe20000100a00 */
[----:B------:R0:W-:Y:S04]  /*17b20*/  STL.64 [R1+0x2858], R20 ;  /* 0x0028581401007387 */ /* 0x0001e80000100a00 */
[----:B0-----:R-:W4:Y:S01]  /*17b30*/  LDL.LU R20, [R1+0x1a0] ;  /* 0x0001a00001147983 */ /* 0x001f220000300800 */
[----:B------:R-:W4:Y:S02]  /*17b40*/  LDL.LU R21, [R1+0x1a4] ;  /* 0x0001a40001157983 */ /* 0x000f240000300800 */
[----:B------:R-:W4:Y:S02]  /*17b50*/  LDL.LU R22, [R1+0x1a8] ;  /* 0x0001a80001167983 */ /* 0x000f240000300800 */
[----:B------:R-:W4:Y:S01]  /*17b60*/  LDL.LU R23, [R1+0x1ac] ;  /* 0x0001ac0001177983 */ /* 0x000f220000300800 */
[----:B---3--:R-:W-:Y:S01]  /*17b70*/  HMMA.16816.F32.BF16 R24, R24, R6, R12 ;  /* 0x000000061818723c */ /* 0x008fe2000004180c */
[----:B------:R-:W2:Y:S01]  /*17b80*/  LDL.LU.64 R14, [R1+0x28b8] ;  /* 0x0028b800010e7983 */ /* 0x000ea20000300a00 */
[----:B------:R-:W-:-:S02]  /*17b90*/  IMAD.MOV.U32 R29, RZ, RZ, R6 ;  /* 0x000000ffff1d7224 */ /* 0x000fc400078e0006 */
[----:B------:R-:W-:Y:S11]  /*17ba0*/  IMAD.MOV.U32 R28, RZ, RZ, R7 ;  /* 0x000000ffff1c7224 */ /* 0x000ff600078e0007 */
[----:B------:R-:W-:Y:S08]  /*17bb0*/  @!UPT UIADD3 URZ, URZ, URZ, URZ ;  /* 0x0000003f3f3ff290 */ /* 0x000ff0000fffe03f */
[----:B------:R0:W-:Y:S01]  /*17bc0*/  STL.64 [R1+0x100], R24 ;  /* 0x0001001801007387 */ /* 0x0001e20000100a00 */
[----:B------:R1:W-:Y:S02]  /*17bd0*/  STL.64 [R1+0x108], R26 ;  /* 0x0001081a01007387 */ /* 0x0003e40000100a00 */
[----:B------:R-:W2:Y:S02]  /*17be0*/  LDL.LU.64 R6, [R1+0x28b0] ;  /* 0x0028b00001067983 */ /* 0x000ea40000300a00 */
[----:B------:R-:W2:Y:S01]  /*17bf0*/  LDL.LU.64 R4, [R1+0x28a8] ;  /* 0x0028a80001047983 */ /* 0x000ea20000300a00 */
[----:B0-----:R-:W3:Y:S01]  /*17c00*/  LDL.LU R24, [R1+0xe0] ;  /* 0x0000e00001187983 */ /* 0x001ee20000300800 */
[----:B------:R-:W3:Y:S02]  /*17c10*/  LDL.LU R25, [R1+0xe4] ;  /* 0x0000e40001197983 */ /* 0x000ee40000300800 */
[----:B-1----:R-:W3:Y:S02]  /*17c20*/  LDL.LU R26, [R1+0xe8] ;  /* 0x0000e800011a7983 */ /* 0x002ee40000300800 */
[----:B------:R-:W3:Y:S01]  /*17c30*/  LDL.LU R27, [R1+0xec] ;  /* 0x0000ec00011b7983 */ /* 0x000ee20000300800 */
[C---:B--2---:R-:W-:Y:S01]  /*17c40*/  HMMA.16816.F32.BF16 R12, R4.reuse, R14, R8 ;  /* 0x0000000e040c723c */ /* 0x044fe20000041808 */
[----:B------:R-:W2:Y:S01]  /*17c50*/  LDL.LU.64 R10, [R1+0x28a0] ;  /* 0x0028a000010a7983 */ /* 0x000ea20000300a00 */
[----:B------:R-:W2:Y:S11]  /*17c60*/  LDL.LU.64 R8, [R1+0x2898] ;  /* 0x0028980001087983 */ /* 0x000eb60000300a00 */
[----:B------:R-:W-:Y:S10]  /*17c70*/  @!UPT UIADD3 URZ, URZ, URZ, URZ ;  /* 0x0000003f3f3ff290 */ /* 0x000ff4000fffe03f */
[----:B------:R-:W-:Y:S01]  /*17c80*/  STL.64 [R1+0xf0], R12 ;  /* 0x0000f00c01007387 */ /* 0x000fe20000100a00 */
[----:B------:R0:W-:Y:S03]  /*17c90*/  STL.64 [R1+0xf8], R14 ;  /* 0x0000f80e01007387 */ /* 0x0001e60000100a00 */
[----:B0-----:R-:W3:Y:S02]  /*17ca0*/  LDL.LU.64 R14, [R1+0x2890] ;  /* 0x00289000010e7983 */ /* 0x001ee40000300a00 */
[C---:B---3--:R-:W-:Y:S11]  /*17cb0*/  HMMA.16816.F32.BF16 R24, R4.reuse, R14, R24 ;  /* 0x0000000e0418723c */ /* 0x048ff60000041818 */
[----:B------:R-:W-:Y:S11]  /*17cc0*/  @!UPT UIADD3 URZ, URZ, URZ, URZ ;  /* 0x0000003f3f3ff290 */ /* 0x000ff6000fffe03f */
[----:B------:R-:W-:Y:S01]  /*17cd0*/  @!UPT UIADD3 URZ, URZ, URZ, URZ ;  /* 0x0000003f3f3ff290 */ /* 0x000fe2000fffe03f */
[----:B------:R0:W-:Y:S01]  /*17ce0*/  STL.64 [R1+0xe0], R24 ;  /* 0x0000e01801007387 */ /* 0x0001e20000100a00 */
[----:B------:R1:W-:Y:S02]  /*17cf0*/  STL.64 [R1+0xe8], R26 ;  /* 0x0000e81a01007387 */ /* 0x0003e40000100a00 */
[----:B0-----:R-:W-:Y:S02]  /*17d00*/  IMAD.MOV.U32 R25, RZ, RZ, R14 ;  /* 0x000000ffff197224 */ /* 0x001fe400078e000e */
[----:B------:R-:W-:Y:S02]  /*17d10*/  IMAD.MOV.U32 R24, RZ, RZ, R15 ;  /* 0x000000ffff187224 */ /* 0x000fe400078e000f */
[----:B------:R-:W2:Y:S02]  /*17d20*/  LDL.LU.64 R14, [R1+0x2888] ;  /* 0x00288800010e7983 */ /* 0x000ea40000300a00 */
[----:B--2---:R-:W-:Y:S01]  /*17d30*/  HMMA.16816.F32.BF16 R8, R4, R14, R8 ;  /* 0x0000000e0408723c */ /* 0x004fe20000041808 */
[----:B-1----:R-:W-:-:S02]  /*17d40*/  IMAD.MOV.U32 R27, RZ, RZ, R14 ;  /* 0x000000ffff1b7224 */ /* 0x002fc400078e000e */
[----:B------:R-:W-:Y:S11]  /*17d50*/  IMAD.MOV.U32 R26, RZ, RZ, R15 ;  /* 0x000000ffff1a7224 */ /* 0x000ff600078e000f */
[----:B------:R-:W-:Y:S09]  /*17d60*/  @!UPT UIADD3 URZ, URZ, URZ, URZ ;  /* 0x0000003f3f3ff290 */ /* 0x000ff2000fffe03f */
[----:B------:R-:W-:Y:S01]  /*17d70*/  STL.64 [R1+0xd0], R8 ;  /* 0x0000d00801007387 */ /* 0x000fe20000100a00 */
[----:B------:R0:W-:Y:S03]  /*17d80*/  STL.64 [R1+0xd8], R10 ;  /* 0x0000d80a01007387 */ /* 0x0001e60000100a00 */
[----:B0-----:R-:W2:Y:S01]  /*17d90*/  LDL.LU.64 R10, [R1+0x2880] ;  /* 0x00288000010a7983 */ /* 0x001ea20000300a00 */
[----:B------:R-:W3:Y:S02]  /*17da0*/  LDL.LU.64 R8, [R1+0x2878] ;  /* 0x0028780001087983 */ /* 0x000ee40000300a00 */
[----:B------:R-:W2:Y:S02]  /*17db0*/  LDL.LU.64 R14, [R1+0x2870] ;  /* 0x00287000010e7983 */ /* 0x000ea40000300a00 */
[----:B------:R-:W2:Y:S01]  /*17dc0*/  LDL.LU.64 R12, [R1+0x2868] ;  /* 0x00286800010c7983 */ /* 0x000ea20000300a00 */
[C---:B----4-:R-:W-:Y:S08]  /*17dd0*/  HMMA.16816.F32.BF16 R16, R4.reuse, R18, R20 ;  /* 0x000000120410723c */ /* 0x050ff00000041814 */
[C---:B--2---:R-:W-:Y:S01]  /*17de0*/  HMMA.16816.F32.BF16 R12, R4.reuse, R10, R12 ;  /* 0x0000000a040c723c */ /* 0x044fe2000004180c */
[----:B------:R-:W-:Y:S01]  /*17df0*/  STL.64 [R1+0x2800], R10 ;  /* 0x0028000a01007387 */ /* 0x000fe20000100a00 */
[----:B---3--:R0:W-:Y:S11]  /*17e00*/  STL.64 [R1+0x27f8], R8 ;  /* 0x0027f80801007387 */ /* 0x0081f60000100a00 */
[----:B------:R-:W-:Y:S10]  /*17e10*/  @!UPT UIADD3 URZ, URZ, URZ, URZ ;  /* 0x0000003f3f3ff290 */ /* 0x000ff4000fffe03f */
[----:B------:R-:W-:Y:S01]  /*17e20*/  STL.64 [R1+0xc0], R12 ;  /* 0x0000c00c01007387 */ /* 0x000fe20000100a00 */
[----:B------:R-:W-:Y:S02]  /*17e30*/  STL.64 [R1+0xc8], R14 ;  /* 0x0000c80e01007387 */ /* 0x000fe40000100a00 */
[----:B------:R-:W1:Y:S04]  /*17e40*/  LDSM.16.MT88.4 R12, [R2+0x4180] ;  /* 0x00418000020c783b */ /* 0x000e680000004200 */
[----:B0-----:R-:W2:Y:S01]  /*17e50*/  LDL.LU R8, [R1+0x400] ;  /* 0x0004000001087983 */ /* 0x001ea20000300800 */
[----:B------:R-:W2:Y:S01]  /*17e60*/  LDL.LU R9, [R1+0x404] ;  /* 0x0004040001097983 */ /* 0x000ea20000300800 */
[----:B------:R-:W2:Y:S02]  /*17e70*/  LDL.LU R10, [R1+0x408] ;  /* 0x00040800010a7983 */ /* 0x000ea40000300800 */
[----:B------:R-:W2:Y:S01]  /*17e80*/  LDL.LU R11, [R1+0x40c] ;  /* 0x00040c00010b7983 */ /* 0x000ea20000300800 */
[----:B-1----:R-:W-:Y:S01]  /*17e90*/  STL.64 [R1+0x2840], R14 ;  /* 0x0028400e01007387 */ /* 0x002fe20000100a00 */
[----:B------:R0:W-:Y:S03]  /*17ea0*/  STL.64 [R1+0x2838], R12 ;  /* 0x0028380c01007387 */ /* 0x0001e60000100a00 */
[----:B0-----:R-:W3:Y:S01]  /*17eb0*/  LDL.LU R12, [R1+0x300] ;  /* 0x00030000010c7983 */ /* 0x001ee20000300800 */
[----:B------:R-:W3:Y:S02]  /*17ec0*/  LDL.LU R13, [R1+0x304] ;  /* 0x00030400010d7983 */ /* 0x000ee40000300800 */
[----:B------:R-:W3:Y:S02]  /*17ed0*/  LDL.LU R14, [R1+0x308] ;  /* 0x00030800010e7983 */ /* 0x000ee40000300800 */
[----:B------:R-:W3:Y:S01]  /*17ee0*/  LDL.LU R15, [R1+0x30c] ;  /* 0x00030c00010f7983 */ /* 0x000ee20000300800 */
[----:B------:R-:W3:Y:S01]  /*17ef0*/  LDL.LU.64 R22, [R1+0x2860] ;  /* 0x0028600001167983 */ /* 0x000ee20000300a00 */
[----:B------:R-:W4:Y:S02]  /*17f00*/  LDL.LU.64 R20, [R1+0x2858] ;  /* 0x0028580001147983 */ /* 0x000f240000300a00 */
[----:B------:R-:W-:Y:S02]  /*17f10*/  STL.64 [R1+0x620], R16 ;  /* 0x0006201001007387 */ /* 0x000fe40000100a00 */
[----:B------:R-:W-:Y:S02]  /*17f20*/  STL.64 [R1+0x628], R18 ;  /* 0x0006281201007387 */ /* 0x000fe40000100a00 */
[----:B------:R-:W0:Y:S04]  /*17f30*/  LDSM.16.MT88.4 R16, [R2+0x4200] ;  /* 0x004200000210783b */ /* 0x000e280000004200 */
[----:B0-----:R4:W-:Y:S01]  /*17f40*/  STL.64 [R1+0x27c0], R18 ;  /* 0x0027c01201007387 */ /* 0x0019e20000100a00 */
[----:B------:R-:W-:Y:S01]  /*17f50*/  STL.64 [R1+0x27b8], R16 ;  /* 0x0027b81001007387 */ /* 0x000fe20000100a00 */
[----:B---3--:R-:W-:Y:S01]  /*17f60*/  HMMA.16816.F32.BF16 R12, R4, R22, R12 ;  /* 0x00000016040c723c */ /* 0x008fe2000004180c */
[----:B----4-:R-:W-:-:S02]  /*17f70*/  IMAD.MOV.U32 R18, RZ, RZ, R21 ;  /* 0x000000ffff127224 */ /* 0x010fc400078e0015 */
[----:B------:R-:W-:Y:S11]  /*17f80*/  IMAD.MOV.U32 R19, RZ, RZ, R20 ;  /* 0x000000ffff137224 */ /* 0x000ff600078e0014 */
[----:B------:R-:W-:Y:S09]  /*17f90*/  @!UPT UIADD3 URZ, URZ, URZ, URZ ;  /* 0x0000003f3f3ff290 */ /* 0x000ff2000fffe03f */
[----:B------:R0:W-:Y:S02]  /*17fa0*/  STL.64 [R1+0x610], R12 ;  /* 0x0006100c01007387 */ /* 0x0001e40000100a00 */
[----:B0-----:R-:W-:Y:S02]  /*17fb0*/  IMAD.MOV.U32 R13, RZ, RZ, R22 ;  /* 0x000000ffff0d7224 */ /* 0x001fe400078e0016 */
[----:B------:R-:W-:Y:S02]  /*17fc0*/  IMAD.MOV.U32 R12, RZ, RZ, R23 ;  /* 0x000000ffff0c7224 */ /* 0x000fe400078e0017 */
[----:B------:R-:W0:Y:S04]  /*17fd0*/  LDSM.16.MT88.4 R20, [R2+0x4280] ;  /* 0x004280000214783b */ /* 0x000e280000004200 */
[----:B------:R-:W-:Y:S04]  /*17fe0*/  STL.64 [R1+0x618], R14 ;  /* 0x0006180e01007387 */ /* 0x000fe80000100a00 */
[----:B0-----:R0:W-:Y:S01]  /*17ff0*/  STL.64 [R1+0x2760], R22 ;  /* 0x0027601601007387 */ /* 0x0011e20000100a00 */
[----:B------:R1:W-:Y:S03]  /*18000*/  STL.64 [R1+0x2758], R20 ;  /* 0x0027581401007387 */ /* 0x0003e60000100a00 */
[----:B0-----:R-:W3:Y:S01]  /*18010*/  LDL.64 R22, [R1+0x38] ;  /* 0x0000380001167983 */ /* 0x001ee20000100a00 */
[----:B--2---:R-:W-:Y:S03]  /*18020*/  HMMA.16816.F32.BF16 R8, R4, R18, R8 ;  /* 0x000000120408723c */ /* 0x004fe60000041808 */
[----:B---3--:R0:W-:Y:S01]  /*18030*/  STL.64 [R1+0x27f0], R22 ;  /* 0x0027f01601007387 */ /* 0x0081e20000100a00 */
[----:B-1----:R-:W2:Y:S11]  /*18040*/  LDL.LU R20, [R1+0x440] ;  /* 0x0004400001147983 */ /* 0x002eb60000300800 */
[----:B------:R-:W-:Y:S08]  /*18050*/  @!UPT UIADD3 URZ, URZ, URZ, URZ ;  /* 0x0000003f3f3ff290 */ /* 0x000ff0000fffe03f */
[----:B------:R-:W-:Y:S02]  /*18060*/  STL.64 [R1+0x600], R8 ;  /* 0x0006000801007387 */ /* 0x000fe40000100a00 */
[----:B------:R1:W-:Y:S01]  /*18070*/  STL.64 [R1+0x608], R10 ;  /* 0x0006080a01007387 */ /* 0x0003e20000100a00 */
[----:B------:R-:W2:Y:S04]  /*18080*/  LDL.LU R21, [R1+0x444] ;  /* 0x0004440001157983 */ /* 0x000ea80000300800 */
[----:B0-----:R-:W3:Y:S01]  /*18090*/  LDL.LU R22, [R1+0x448] ;  /* 0x0004480001167983 */ /* 0x001ee20000300800 */
[----:B------:R-:W3:Y:S02]  /*180a0*/  LDL.LU R23, [R1+0x44c] ;  /* 0x00044c0001177983 */ /* 0x000ee40000300800 */
[----:B-1----:R-:W-:-:S02]  /*180b0*/  IMAD.MOV.U32 R10, RZ, RZ, R27 ;  /* 0x000000ffff0a7224 */ /* 0x002fc400078e001b */
[----:B------:R-:W-:Y:S01]  /*180c0*/  IMAD.MOV.U32 R11, RZ, RZ, R26 ;  /* 0x000000ffff0b7224 */ /* 0x000fe200078e001a */
[----:B---3--:R-:W-:Y:S01]  /*180d0*/  STL.64 [R1+0x2810], R22 ;  /* 0x0028101601007387 */ /* 0x008fe20000100a00 */
[----:B--2---:R0:W-:Y:S03]  /*180e0*/  STL.64 [R1+0x2808], R20 ;  /* 0x0028081401007387 */ /* 0x0041e60000100a00 */
[----:B------:R1:W-:Y:S01]  /*180f0*/  STL.64 [R1+0x2818], R10 ;  /* 0x0028180a01007387 */ /* 0x0003e20000100a00 */
[----:B0-----:R-:W2:Y:S01]  /*18100*/  LDL.LU R20, [R1+0x450] ;  /* 0x0004500001147983 */ /* 0x001ea20000300800 */
[----:B------:R-:W2:Y:S02]  /*18110*/  LDL.LU R21, [R1+0x454] ;  /* 0x0004540001157983 */ /* 0x000ea40000300800 */
[----:B------:R-:W3:Y:S02]  /*18120*/  LDL.LU R22, [R1+0x458] ;  /* 0x0004580001167983 */ /* 0x000ee40000300800 */
[----:B------:R-:W3:Y:S02]  /*18130*/  LDL.LU R23, [R1+0x45c] ;  /* 0x00045c0001177983 */ /* 0x000ee40000300800 */
[----:B-1----:R-:W-:-:S02]  /*18140*/  IMAD.MOV.U32 R10, RZ, RZ, R25 ;  /* 0x000000ffff0a7224 */ /* 0x002fc400078e0019 */
[----:B------:R-:W-:Y:S02]  /*18150*/  IMAD.MOV.U32 R11, RZ, RZ, R24 ;  /* 0x000000ffff0b7224 */ /* 0x000fe400078e0018 */
[----:B------:R-:W0:Y:S04]  /*18160*/  LDSM.16.MT88.4 R24, [R2+0x4300] ;  /* 0x004300000218783b */ /* 0x000e280000004200 */
[----:B---3--:R-:W-:Y:S01]  /*18170*/  STL.64 [R1+0x2828], R22 ;  /* 0x0028281601007387 */ /* 0x008fe20000100a00 */
[----:B--2---:R-:W-:Y:S02]  /*18180*/  STL.64 [R1+0x2820], R20 ;  /* 0x0028201401007387 */ /* 0x004fe40000100a00 */
[----:B------:R1:W-:Y:S02]  /*18190*/  STL.64 [R1+0x2830], R10 ;  /* 0x0028300a01007387 */ /* 0x0003e40000100a00 */
[----:B------:R-:W2:Y:S01]  /*181a0*/  LDL.LU R8, [R1+0x470] ;  /* 0x0004700001087983 */ /* 0x000ea20000300800 */
[----:B------:R-:W2:Y:S04]  /*181b0*/  LDL.LU R9, [R1+0x474] ;  /* 0x0004740001097983 */ /* 0x000ea80000300800 */
[----:B-1----:R-:W3:Y:S01]  /*181c0*/  LDL.LU R10, [R1+0x478] ;  /* 0x00047800010a7983 */ /* 0x002ee20000300800 */
[----:B------:R-:W3:Y:S02]  /*181d0*/  LDL.LU R11, [R1+0x47c] ;  /* 0x00047c00010b7983 */ /* 0x000ee40000300800 */
[----:B------:R-:W-:-:S02]  /*181e0*/  IMAD.MOV.U32 R14, RZ, RZ, R29 ;  /* 0x000000ffff0e7224 */ /* 0x000fc400078e001d */
[----:B------:R-:W-:Y:S01]  /*181f0*/  IMAD.MOV.U32 R15, RZ, RZ, R28 ;  /* 0x000000ffff0f7224 */ /* 0x000fe200078e001c */
[----:B---3--:R-:W-:Y:S01]  /*18200*/  STL.64 [R1+0x2850], R10 ;  /* 0x0028500a01007387 */ /* 0x008fe20000100a00 */
[----:B--2---:R1:W-:Y:S03]  /*18210*/  STL.64 [R1+0x2848], R8 ;  /* 0x0028480801007387 */ /* 0x0043e60000100a00 */
[----:B-1----:R-:W2:Y:S01]  /*18220*/  LDL.LU R8, [R1+0x3f0] ;  /* 0x0003f00001087983 */ /* 0x002ea20000300800 */
[----:B------:R-:W2:Y:S02]  /*18230*/  LDL.LU R9, [R1+0x3f4] ;  /* 0x0003f40001097983 */ /* 0x000ea40000300800 */
[----:B------:R-:W2:Y:S02]  /*18240*/  LDL.LU R10, [R1+0x3f8] ;  /* 0x0003f800010a7983 */ /* 0x000ea40000300800 */
[----:B------:R-:W2:Y:S01]  /*18250*/  LDL.LU R11, [R1+0x3fc] ;  /* 0x0003fc00010b7983 */ /* 0x000ea20000300800 */
[----:B------:R-:W3:Y:S01]  /*18260*/  LDL.LU R20, [R1+0x460] ;  /* 0x0004600001147983 */ /* 0x000ee20000300800 */
[----:B------:R-:W3:Y:S02]  /*18270*/  LDL.LU R21, [R1+0x464] ;  /* 0x0004640001157983 */ /* 0x000ee40000300800 */
[----:B------:R-:W3:Y:S02]  /*18280*/  LDL.LU R22, [R1+0x468] ;  /* 0x0004680001167983 */ /* 0x000ee40000300800 */
[----:B------:R-:W3:Y:S01]  /*18290*/  LDL.LU R23, [R1+0x46c] ;  /* 0x00046c0001177983 */ /* 0x000ee20000300800 */
[----:B------:R1:W-:Y:S02]  /*182a0*/  STL.64 [R1+0x27d0], R18 ;  /* 0x0027d01201007387 */ /* 0x0003e40000100a00 */
[----:B-1----:R-:W-:-:S02]  /*182b0*/  IMAD.MOV.U32 R18, RZ, RZ, R13 ;  /* 0x000000ffff127224 */ /* 0x002fc400078e000d */
[----:B------:R-:W-:-:S05]  /*182c0*/  IMAD.MOV.U32 R19, RZ, RZ, R12 ;  /* 0x000000ffff137224 */ /* 0x000fca00078e000c */
[----:B------:R1:W-:Y:S01]  /*182d0*/  STL.64 [R1+0x27e8], R18 ;  /* 0x0027e81201007387 */ /* 0x0003e20000100a00 */
[----:B------:R-:W4:Y:S02]  /*182e0*/  LDL.LU R16, [R1+0x430] ;  /* 0x0004300001107983 */ /* 0x000f240000300800 */
[----:B------:R-:W4:Y:S01]  /*182f0*/  LDL.LU R17, [R1+0x434] ;  /* 0x0004340001117983 */ /* 0x000f220000300800 */
[----:B-1----:R-:W4:Y:S01]  /*18300*/  LDL.LU R18, [R1+0x438] ;  /* 0x0004380001127983 */ /* 0x002f220000300800 */
[----:B------:R-:W4:Y:S02]  /*18310*/  LDL.LU R19, [R1+0x43c] ;  /* 0x00043c0001137983 */ /* 0x000f240000300800 */
[----:B0-----:R0:W-:Y:S02]  /*18320*/  STL.64 [R1+0x26c8], R26 ;  /* 0x0026c81a01007387 */ /* 0x0011e40000100a00 */
[----:B------:R-:W-:Y:S01]  /*18330*/  STL.64 [R1+0x26c0], R24 ;  /* 0x0026c01801007387 */ /* 0x000fe20000100a00 */
[----:B0-----:R-:W3:Y:S01]  /*18340*/  LDL.64 R26, [R1+0x28] ;  /* 0x00002800011a7983 */ /* 0x001ee20000100a00 */
[----:B--2---:R-:W-:Y:S03]  /*18350*/  HMMA.16816.F32.BF16 R4, R4, R14, R8 ;  /* 0x0000000e0404723c */ /* 0x004fe60000041808 */
[----:B------:R-:W3:Y:S01]  /*18360*/  LDL.LU.64 R10, [R1+0x2850] ;  /* 0x00285000010a7983 */ /* 0x000ee20000300a00 */
[----:B------:R-:W3:Y:S02]  /*18370*/  LDL.LU.64 R8, [R1+0x2848] ;  /* 0x0028480001087983 */ /* 0x000ee40000300a00 */
[----:B------:R-:W3:Y:S02]  /*18380*/  LDL.LU.64 R14, [R1+0x2840] ;  /* 0x00284000010e7983 */ /* 0x000ee40000300a00 */
[----:B------:R-:W3:Y:S11]  /*18390*/  LDL.LU.64 R12, [R1+0x2838] ;  /* 0x00283800010c7983 */ /* 0x000ef60000300a00 */
[----:B------:R-:W-:Y:S04]  /*183a0*/  @!UPT UIADD3 URZ, URZ, URZ, URZ ;  /* 0x0000003f3f3ff290 */ /* 0x000fe8000fffe03f */
[----:B------:R-:W-:Y:S01]  /*183b0*/  STL.64 [R1+0x5c0], R4 ;  /* 0x0005c00401007387 */ /* 0x000fe20000100a00 */
[----:B------:R-:W-:Y:S02]  /*183c0*/  STL.64 [R1+0x5c8], R6 ;  /* 0x0005c80601007387 */ /* 0x000fe40000100a00 */
[----:B------:R-:W0:Y:S04]  /*183d0*/  LDSM.16.MT88.4 R4, [R2+0x4380] ;  /* 0x004380000204783b */ /* 0x000e280000004200 */
[----:B------:R-:W-:Y:S01]  /*183e0*/  STL [R1+0x2690], R2 ;  /* 0x0026900201007387 */ /* 0x000fe20000100800 */
[----:B0-----:R0:W-:Y:S01]  /*183f0*/  STL.64 [R1+0x2650], R6 ;  /* 0x0026500601007387 */ /* 0x0011e20000100a00 */
[----:B------:R1:W-:Y:S03]  /*18400*/  STL.64 [R1+0x2648], R4 ;  /* 0x0026480401007387 */ /* 0x0003e60000100a00 */
[----:B0-----:R-:W2:Y:S04]  /*18410*/  LDL.LU.64 R6, [R1+0x78] ;  /* 0x0000780001067983 */ /* 0x001ea80000300a00 */
[----:B--2---:R0:W-:Y:S01]  /*18420*/  STL.64 [R1+0x27c8], R6 ;  /* 0x0027c80601007387 */ /* 0x0041e20000100a00 */
[----:B-1----:R-:W2:Y:S02]  /*18430*/  LDL.LU R4, [R1+0x410] ;  /* 0x0004100001047983 */ /* 0x002ea40000300800 */
        /* <DEDUP_REMOVED lines=13> */
[----:B0-----:R-:W3:Y:S02]  /*18510*/  LDL.LU.64 R10, [R1+0x2830] ;  /* 0x00283000010a7983 */ /* 0x001ee40000300a00 */
[C---:B---3--:R-:W-:Y:S02]  /*18520*/  HMMA.16816.F32.BF16 R8, R12.reuse, R10, R20 ;  /* 0x0000000a0c08723c */ /* 0x048fe40000041814 */
[----:B------:R-:W3:Y:S01]  /*18530*/  LDL.LU.64 R22, [R1+0x2828] ;  /* 0x0028280001167983 */ /* 0x000ee20000300a00 */
[----:B------:R-:W3:Y:S11]  /*18540*/  LDL.LU.64 R20, [R1+0x2820] ;  /* 0x0028200001147983 */ /* 0x000ef60000300a00 */
[----:B------:R-:W-:Y:S09]  /*18550*/  @!UPT UIADD3 URZ, URZ, URZ, URZ ;  /* 0x0000003f3f3ff290 */ /* 0x000ff2000fffe03f */
        /* <DEDUP_REMOVED lines=9> */
[----:B0-----:R-:W3:Y:S01]  /*185f0*/  LDL.LU.64 R10, [R1+0x2800] ;  /* 0x00280000010a7983 */ /* 0x001ee20000300a00 */
[----:B------:R-:W2:Y:S01]  /*18600*/  LDL.LU.64 R8, [R1+0x27f8] ;  /* 0x0027f80001087983 */ /* 0x000ea20000300a00 */
[C---:B---3--:R-:W-:Y:S11]  /*18610*/  HMMA.16816.F32.BF16 R20, R12.reuse, R10, R20 ;  /* 0x0000000a0c14723c */ /* 0x048ff60000041814 */
[----:B------:R-:W-:Y:S11]  /*18620*/  @!UPT UIADD3 URZ, URZ, URZ, URZ ;  /* 0x0000003f3f3ff290 */ /* 0x000ff6000fffe03f */
[----:B------:R-:W-:Y:S01]  /*18630*/  @!UPT UIADD3 URZ, URZ, URZ, URZ ;  /* 0x0000003f3f3ff290 */ /* 0x000fe2000fffe03f */
[----:B------:R-:W-:Y:S01]  /*18640*/  STL.64 [R1+0x580], R20 ;  /* 0x0005801401007387 */ /* 0x000fe20000100a00 */
[----:B------:R0:W-:Y:S03]  /*18650*/  STL.64 [R1+0x588], R22 ;  /* 0x0005881601007387 */ /* 0x0001e60000100a00 */
[----:B0-----:R-:W4:Y:S01]  /*18660*/  LDL.LU.64 R22, [R1+0x27f0] ;  /* 0x0027f00001167983 */ /* 0x001f220000300a00 */
[----:B------:R-:W-:Y:S02]  /*18670*/  STL.64 [R1+0x2790], R10 ;  /* 0x0027900a01007387 */ /* 0x000fe40000100a00 */
[----:B--2---:R0:W-:Y:S02]  /*18680*/  STL.64 [R1+0x2788], R8 ;  /* 0x0027880801007387 */ /* 0x0041e40000100a00 */
[----:B0-----:R-:W2:Y:S01]  /*18690*/  LDL.LU R8, [R1+0x3d0] ;  /* 0x0003d00001087983 */ /* 0x001ea20000300800 */
[----:B------:R-:W2:Y:S02]  /*186a0*/  LDL.LU R9, [R1+0x3d4] ;  /* 0x0003d40001097983 */ /* 0x000ea40000300800 */
[----:B------:R-:W2:Y:S02]  /*186b0*/  LDL.LU R10, [R1+0x3d8] ;  /* 0x0003d800010a7983 */ /* 0x000ea40000300800 */
[----:B------:R-:W2:Y:S01]  /*186c0*/  LDL.LU R11, [R1+0x3dc] ;  /* 0x0003dc00010b7983 */ /* 0x000ea20000300800 */
[C---:B----4-:R-:W-:Y:S11]  /*186d0*/  HMMA.16816.F32.BF16 R16, R12.reuse, R22, R16 ;  /* 0x000000160c10723c */ /* 0x050ff60000041810 */
[----:B------:R-:W-:Y:S11]  /*186e0*/  @!UPT UIADD3 URZ, URZ, URZ, URZ ;  /* 0x0000003f3f3ff290 */ /* 0x000ff6000fffe03f */
[----:B------:R-:W-:Y:S01]  /*186f0*/  @!UPT UIADD3 URZ, URZ, URZ, URZ ;  /* 0x0000003f3f3ff290 */ /* 0x000fe2000fffe03f */
[----:B------:R-:W-:Y:S01]  /*18700*/  STL.64 [R1+0x570], R16 ;  /* 0x0005701001007387 */ /* 0x000fe20000100a00 */
[----:B------:R0:W-:Y:S03]  /*18710*/  STL.64 [R1+0x578], R18 ;  /* 0x0005781201007387 */ /* 0x0001e60000100a00 */
[----:B0-----:R-:W3:Y:S01]  /*18720*/  LDL.LU.64 R18, [R1+0x27e8] ;  /* 0x0027e80001127983 */ /* 0x001ee20000300a00 */
[----:B------:R0:W-:Y:S02]  /*18730*/  STL.64 [R1+0x2780], R22 ;  /* 0x0027801601007387 */ /* 0x0001e40000100a00 */
[----:B------:R-:W4:Y:S02]  /*18740*/  LDL.LU R20, [R1+0x3e0] ;  /* 0x0003e00001147983 */ /* 0x000f240000300800 */
[----:B------:R-:W4:Y:S01]  /*18750*/  LDL.LU R21, [R1+0x3e4] ;  /* 0x0003e40001157983 */ /* 0x000f220000300800 */
[----:B0-----:R-:W4:Y:S01]  /*18760*/  LDL.LU R22, [R1+0x3e8] ;  /* 0x0003e80001167983 */ /* 0x001f220000300800 */
[----:B------:R-:W4:Y:S01]  /*18770*/  LDL.LU R23, [R1+0x3ec] ;  /* 0x0003ec0001177983 */ /* 0x000f220000300800 */
        /* <DEDUP_REMOVED lines=8> */
[----:B------:R-:W4:Y:S11]  /*18800*/  LDL.LU.64 R6, [R1+0x27c8] ;  /* 0x0027c80001067983 */ /* 0x000f360000300a00 */
[----:B------:R-:W-:Y:S10]  /*18810*/  @!UPT UIADD3 URZ, URZ, URZ, URZ ;  /* 0x0000003f3f3ff290 */ /* 0x000ff4000fffe03f */
[----:B------:R-:W-:Y:S01]  /*18820*/  STL.64 [R1+0x3f0], R16 ;  /* 0x0003f01001007387 */ /* 0x000fe20000100a00 */
[----:B------:R0:W-:Y:S03]  /*18830*/  STL.64 [R1+0x3f8], R18 ;  /* 0x0003f81201007387 */ /* 0x0001e60000100a00 */
[----:B0-----:R-:W2:Y:S01]  /*18840*/  LDL.LU.64 R18, [R1+0x27c0] ;  /* 0x0027c00001127983 */ /* 0x001ea20000300a00 */
[----:B------:R-:W2:Y:S02]  /*18850*/  LDL.LU.64 R16, [R1+0x27b8] ;  /* 0x0027b80001107983 */ /* 0x000ea40000300a00 */
[----:B------:R-:W-:Y:S01]  /*18860*/  IMAD.MOV.U32 R5, RZ, RZ, R27 ;  /* 0x000000ffff057224 */ /* 0x000fe200078e001b */
[----:B----4-:R-:W-:Y:S01]  /*18870*/  HMMA.16816.F32.BF16 R12, R12, R6, R20 ;  /* 0x000000060c0c723c */ /* 0x010fe20000041814 */
[----:B------:R-:W-:Y:S07]  /*18880*/  STL.64 [R1+0x2768], R6 ;  /* 0x0027680601007387 */ /* 0x000fee0000100a00 */
[----:B--2---:R-:W-:Y:S11]  /*18890*/  HMMA.16816.F32.BF16 R8, R16, R26, R8 ;  /* 0x0000001a1008723c */ /* 0x004ff60000041808 */
[----:B------:R-:W-:Y:S04]  /*188a0*/  @!UPT UIADD3 URZ, URZ, URZ, URZ ;  /* 0x0000003f3f3ff290 */ /* 0x000fe8000fffe03f */
[----:B------:R-:W-:Y:S01]  /*188b0*/  STL.64 [R1+0x540], R12 ;  /* 0x0005400c01007387 */ /* 0x000fe20000100a00 */
[----:B------:R0:W-:Y:S02]  /*188c0*/  STL.64 [R1+0x548], R14 ;  /* 0x0005480e01007387 */ /* 0x0001e40000100a00 */
[----:B0-----:R-:W-:-:S05]  /*188d0*/  IMAD.MOV.U32 R15, RZ, RZ, R0 ;  /* 0x000000ffff0f7224 */ /* 0x001fca00078e0000 */
[----:B------:R-:W-:Y:S01]  /*188e0*/  STL.64 [R1+0x530], R8 ;  /* 0x0005300801007387 */ /* 0x000fe20000100a00 */
[----:B------:R-:W-:Y:S02]  /*188f0*/  STL.64 [R1+0x538], R10 ;  /* 0x0005380a01007387 */ /* 0x000fe40000100a00 */
[----:B------:R0:W-:Y:S02]  /*18900*/  STL [R1+0x2798], R5 ;  /* 0x0027980501007387 */ /* 0x0001e40000100800 */
[----:B------:R-:W2:Y:S01]  /*18910*/  LDL.LU R12, [R1+0x150] ;  /* 0x00015000010c7983 */ /* 0x000ea20000300800 */
[----:B------:R-:W2:Y:S01]  /*18920*/  LDL.LU R13, [R1+0x154] ;  /* 0x00015400010d7983 */ /* 0x000ea20000300800 */
[----:B------:R-:W3:Y:S02]  /*18930*/  LDL.LU R14, [R1+0x158] ;  /* 0x00015800010e7983 */ /* 0x000ee40000300800 */
[----:B------:R-:W4:Y:S02]  /*18940*/  LDL.LU R0, [R1+0x27b4] ;  /* 0x0027b40001007983 */ /* 0x000f240000300800 */
[----:B------:R-:W2:Y:S01]  /*18950*/  LDL.LU R4, [R1+0x3b0] ;  /* 0x0003b00001047983 */ /* 0x000ea20000300800 */
[----:B0-----:R-:W2:Y:S01]  /*18960*/  LDL.LU R5, [R1+0x3b4] ;  /* 0x0003b40001057983 */ /* 0x001ea20000300800 */
[----:B------:R-:W2:Y:S02]  /*18970*/  LDL.LU R6, [R1+0x3b8] ;  /* 0x0003b80001067983 */ /* 0x000ea40000300800 */
[----:B------:R-:W2:Y:S02]  /*18980*/  LDL.LU R7, [R1+0x3bc] ;  /* 0x0003bc0001077983 */ /* 0x000ea40000300800 */
[----:B------:R-:W-:Y:S01]  /*18990*/  IMAD.MOV.U32 R28, RZ, RZ, R26 ;  /* 0x000000ffff1c7224 */ /* 0x000fe200078e001a */
[----:B--2---:R-:W-:Y:S01]  /*189a0*/  STL.64 [R1+0x27a8], R6 ;  /* 0x0027a80601007387 */ /* 0x004fe20000100a00 */
[----:B------:R0:W-:Y:S03]  /*189b0*/  STL.64 [R1+0x27a0], R4 ;  /* 0x0027a00401007387 */ /* 0x0001e60000100a00 */
[----:B0-----:R-:W2:Y:S01]  /*189c0*/  LDL.LU R4, [R1+0x3c0] ;  /* 0x0003c00001047983 */ /* 0x001ea20000300800 */
[----:B------:R-:W2:Y:S02]  /*189d0*/  LDL.LU R5, [R1+0x3c4] ;  /* 0x0003c40001057983 */ /* 0x000ea40000300800 */
[----:B------:R-:W2:Y:S02]  /*189e0*/  LDL.LU R6, [R1+0x3c8] ;  /* 0x0003c80001067983 */ /* 0x000ea40000300800 */
[----:B------:R-:W2:Y:S01]  /*189f0*/  LDL.LU R7, [R1+0x3cc] ;  /* 0x0003cc0001077983 */ /* 0x000ea20000300800 */
[----:B------:R-:W2:Y:S01]  /*18a00*/  LDL.64 R10, [R1+0x8] ;  /* 0x00000800010a7983 */ /* 0x000ea20000100a00 */
[----:B------:R-:W2:Y:S02]  /*18a10*/  LDL.LU R20, [R1+0x3a0] ;  /* 0x0003a00001147983 */ /* 0x000ea40000300800 */
[----:B------:R-:W2:Y:S02]  /*18a20*/  LDL.LU R21, [R1+0x3a4] ;  /* 0x0003a40001157983 */ /* 0x000ea40000300800 */
[----:B------:R-:W2:Y:S01]  /*18a30*/  LDL.LU R22, [R1+0x3a8] ;  /* 0x0003a80001167983 */ /* 0x000ea20000300800 */
[----:B------:R-:W2:Y:S01]  /*18a40*/  LDL.LU R23, [R1+0x3ac] ;  /* 0x0003ac0001177983 */ /* 0x000ea20000300800 */
[----:B------:R-:W2:Y:S02]  /*18a50*/  LDL.LU R24, [R1+0x190] ;  /* 0x0001900001187983 */ /* 0x000ea40000300800 */
[----:B------:R-:W2:Y:S02]  /*18a60*/  LDL.LU R25, [R1+0x194] ;  /* 0x0001940001197983 */ /* 0x000ea40000300800 */
[----:B------:R-:W2:Y:S01]  /*18a70*/  LDL.LU R26, [R1+0x198] ;  /* 0x00019800011a7983 */ /* 0x000ea20000300800 */
[----:B------:R-:W2:Y:S04]  /*18a80*/  LDL.LU R27, [R1+0x19c] ;  /* 0x00019c00011b7983 */ /* 0x000ea80000300800 */
[----:B--2---:R-:W-:Y:S01]  /*18a90*/  STL.64 [R1+0x26d8], R26 ;  /* 0x0026d81a01007387 */ /* 0x004fe20000100a00 */
[----:B------:R0:W-:Y:S03]  /*18aa0*/  STL.64 [R1+0x26d0], R24 ;  /* 0x0026d01801007387 */ /* 0x0001e60000100a00 */
[----:B0-----:R-:W2:Y:S01]  /*18ab0*/  LDL.LU R24, [R1+0x280] ;  /* 0x0002800001187983 */ /* 0x001ea20000300800 */
[----:B------:R-:W2:Y:S02]  /*18ac0*/  LDL.LU R25, [R1+0x284] ;  /* 0x0002840001197983 */ /* 0x000ea40000300800 */
[----:B------:R-:W2:Y:S02]  /*18ad0*/  LDL.LU R26, [R1+0x288] ;  /* 0x00028800011a7983 */ /* 0x000ea40000300800 */
[----:B------:R-:W2:Y:S02]  /*18ae0*/  LDL.LU R27, [R1+0x28c] ;  /* 0x00028c00011b7983 */ /* 0x000ea40000300800 */
[----:B--2---:R0:W-:Y:S01]  /*18af0*/  STL.64 [R1+0x26e8], R26 ;  /* 0x0026e81a01007387 */ /* 0x0041e20000100a00 */
[----:B------:R-:W-:Y:S03]  /*18b00*/  STL.64 [R1+0x26e0], R24 ;  /* 0x0026e01801007387 */ /* 0x000fe60000100a00 */
[----:B0-----:R-:W2:Y:S01]  /*18b10*/  LDL.64 R26, [R1+0x58] ;  /* 0x00005800011a7983 */ /* 0x001ea20000100a00 */
[----:B---3--:R-:W-:Y:S02]  /*18b20*/  STL.64 [R1+0x26a0], R14 ;  /* 0x0026a00e01007387 */ /* 0x008fe40000100a00 */
[----:B------:R0:W-:Y:S02]  /*18b30*/  STL.64 [R1+0x2698], R12 ;  /* 0x0026980c01007387 */ /* 0x0001e40000100a00 */
[----:B0-----:R-:W3:Y:S01]  /*18b40*/  LDL.LU R12, [R1+0x160] ;  /* 0x00016000010c7983 */ /* 0x001ee20000300800 */
[----:B------:R-:W3:Y:S02]  /*18b50*/  LDL.LU R13, [R1+0x164] ;  /* 0x00016400010d7983 */ /* 0x000ee40000300800 */
[----:B------:R-:W2:Y:S02]  /*18b60*/  LDL.LU R14, [R1+0x168] ;  /* 0x00016800010e7983 */ /* 0x000ea40000300800 */
[----:B------:R-:W-:-:S02]  /*18b70*/  IMAD.MOV.U32 R15, RZ, RZ, R3 ;  /* 0x000000ffff0f7224 */ /* 0x000fc400078e0003 */
[----:B------:R-:W4:Y:S04]  /*18b80*/  LDL.LU R3, [R1+0x27b0] ;  /* 0x0027b00001037983 */ /* 0x000f280000300800 */
[----:B--2---:R0:W-:Y:S01]  /*18b90*/  STL.64 [R1+0x26b0], R14 ;  /* 0x0026b00e01007387 */ /* 0x0041e20000100a00 */
[----:B---3--:R-:W-:Y:S03]  /*18ba0*/  STL.64 [R1+0x26a8], R12 ;  /* 0x0026a80c01007387 */ /* 0x008fe60000100a00 */
[----:B0-----:R-:W2:Y:S02]  /*18bb0*/  LDL.LU.64 R14, [R1+0x18] ;  /* 0x00001800010e7983 */ /* 0x001ea40000300a00 */
[----:B--2---:R-:W-:Y:S11]  /*18bc0*/  HMMA.16816.F32.BF16 R4, R16, R14, R4 ;  /* 0x0000000e1004723c */ /* 0x004ff60000041804 */
[----:B------:R-:W-:Y:S11]  /*18bd0*/  @!UPT UIADD3 URZ, URZ, URZ, URZ ;  /* 0x0000003f3f3ff290 */ /* 0x000ff6000fffe03f */
[----:B------:R-:W-:Y:S01]  /*18be0*/  @!UPT UIADD3 URZ, URZ, URZ, URZ ;  /* 0x0000003f3f3ff290 */ /* 0x000fe2000fffe03f */
[----:B------:R-:W-:Y:S01]  /*18bf0*/  STL.64 [R1+0x520], R4 ;  /* 0x0005200401007387 */ /* 0x000fe20000100a00 */
[----:B------:R0:W-:Y:S03]  /*18c00*/  STL.64 [R1+0x528], R6 ;  /* 0x0005280601007387 */ /* 0x0001e60000100a00 */
[----:B0-----:R-:W2:Y:S01]  /*18c10*/  LDL.LU.64 R6, [R1+0x27a8] ;  /* 0x0027a80001067983 */ /* 0x001ea20000300a00 */
[----:B------:R-:W2:Y:S02]  /*18c20*/  LDL.LU.64 R4, [R1+0x27a0] ;  /* 0x0027a00001047983 */ /* 0x000ea40000300a00 */
[----:B------:R0:W-:Y:S02]  /*18c30*/  STL.64 [R1+0x2740], R14 ;  /* 0x0027400e01007387 */ /* 0x0001e40000100a00 */
[----:B------:R-:W3:Y:S01]  /*18c40*/  LDL.LU R12, [R1+0x380] ;  /* 0x00038000010c7983 */ /* 0x000ee20000300800 */
[----:B------:R-:W3:Y:S01]  /*18c50*/  LDL.LU R13, [R1+0x384] ;  /* 0x00038400010d7983 */ /* 0x000ee20000300800 */
[----:B------:R-:W-:-:S03]  /*18c60*/  IMAD.MOV.U32 R2, RZ, RZ, R11 ;  /* 0x000000ffff027224 */ /* 0x000fc600078e000b */
[----:B0-----:R-:W3:Y:S01]  /*18c70*/  LDL.LU R14, [R1+0x388] ;  /* 0x00038800010e7983 */ /* 0x001ee20000300800 */
[----:B------:R-:W3:Y:S01]  /*18c80*/  LDL.LU R15, [R1+0x38c] ;  /* 0x00038c00010f7983 */ /* 0x000ee20000300800 */
[C---:B--2---:R-:W-:Y:S11]  /*18c90*/  HMMA.16816.F32.BF16 R4, R16.reuse, R10, R4 ;  /* 0x0000000a1004723c */ /* 0x044ff60000041804 */
[----:B------:R-:W-:Y:S11]  /*18ca0*/  @!UPT UIADD3 URZ, URZ, URZ, URZ ;  /* 0x0000003f3f3ff290 */ /* 0x000ff6000fffe03f */
[----:B------:R-:W-:Y:S01]  /*18cb0*/  @!UPT UIADD3 URZ, URZ, URZ, URZ ;  /* 0x0000003f3f3ff290 */ /* 0x000fe2000fffe03f */
[----:B------:R0:W-:Y:S01]  /*18cc0*/  STL.64 [R1+0x510], R4 ;  /* 0x0005100401007387 */ /* 0x0001e20000100a00 */
[----:B------:R-:W-:Y:S03]  /*18cd0*/  STL.64 [R1+0x518], R6 ;  /* 0x0005180601007387 */ /* 0x000fe60000100a00 */
[----:B0-----:R-:W2:Y:S01]  /*18ce0*/  LDL.LU R5, [R1+0x2798] ;  /* 0x0027980001057983 */ /* 0x001ea20000300800 */
[----:B------:R-:W-:Y:S02]  /*18cf0*/  IMAD.MOV.U32 R4, RZ, RZ, R10 ;  /* 0x000000ffff047224 */ /* 0x000fe400078e000a */
[----:B------:R-:W2:Y:S02]  /*18d00*/  LDL.LU.64 R10, [R1+0x2790] ;  /* 0x00279000010a7983 */ /* 0x000ea40000300a00 */
[----:B------:R-:W3:Y:S01]  /*18d10*/  LDL.LU.64 R8, [R1+0x2788] ;  /* 0x0027880001087983 */ /* 0x000ee20000300a00 */
[----:B--2---:R-:W-:Y:S11]  /*18d20*/  HMMA.16816.F32.BF16 R20, R16, R10, R20 ;  /* 0x0000000a1014723c */ /* 0x004ff60000041814 */
[----:B------:R-:W-:Y:S11]  /*18d30*/  @!UPT UIADD3 URZ, URZ, URZ, URZ ;  /* 0x0000003f3f3ff290 */ /* 0x000ff6000fffe03f */
[----:B------:R-:W-:Y:S01]  /*18d40*/  @!UPT UIADD3 URZ, URZ, URZ, URZ ;  /* 0x0000003f3f3ff290 */ /* 0x000fe2000fffe03f */
[----:B------:R-:W-:Y:S01]  /*18d50*/  STL.64 [R1+0x500], R20 ;  /* 0x0005001401007387 */ /* 0x000fe20000100a00 */
[----:B------:R0:W-:Y:S03]  /*18d60*/  STL.64 [R1+0x508], R22 ;  /* 0x0005081601007387 */ /* 0x0001e60000100a00 */
[----:B0-----:R-:W2:Y:S01]  /*18d70*/  LDL.LU.64 R22, [R1+0x2780] ;  /* 0x0027800001167983 */ /* 0x001ea20000300a00 */
[----:B------:R0:W-:Y:S02]  /*18d80*/  STL.64 [R1+0x2720], R10 ;  /* 0x0027200a01007387 */ /* 0x0001e40000100a00 */
[----:B---3--:R1:W-:Y:S02]  /*18d90*/  STL.64 [R1+0x2718], R8 ;  /* 0x0027180801007387 */ /* 0x0083e40000100a00 */
[----:B0-----:R-:W-:Y:S02]  /*18da0*/  IMAD.MOV.U32 R10, RZ, RZ, R4 ;  /* 0x000000ffff0a7224 */ /* 0x001fe400078e0004 */
[----:B------:R-:W-:-:S05]  /*18db0*/  IMAD.MOV.U32 R11, RZ, RZ, R2 ;  /* 0x000000ffff0b7224 */ /* 0x000fca00078e0002 */
[----:B------:R0:W-:Y:S01]  /*18dc0*/  STL.64 [R1+0x2738], R10 ;  /* 0x0027380a01007387 */ /* 0x0001e20000100a00 */
[----:B-1----:R-:W3:Y:S02]  /*18dd0*/  LDL.LU R8, [R1+0x390] ;  /* 0x0003900001087983 */ /* 0x002ee40000300800 */
[----:B------:R-:W3:Y:S01]  /*18de0*/  LDL.LU R9, [R1+0x394] ;  /* 0x0003940001097983 */ /* 0x000ee20000300800 */
[----:B0-----:R-:W3:Y:S01]  /*18df0*/  LDL.LU R10, [R1+0x398] ;  /* 0x00039800010a7983 */ /* 0x001ee20000300800 */
[----:B------:R-:W3:Y:S02]  /*18e00*/  LDL.LU R11, [R1+0x39c] ;  /* 0x00039c00010b7983 */ /* 0x000ee40000300800 */
[----:B--2---:R-:W-:Y:S02]  /*18e10*/  IMAD.MOV.U32 R4, RZ, RZ, R22 ;  /* 0x000000ffff047224 */ /* 0x004fe400078e0016 */
[----:B------:R-:W-:Y:S01]  /*18e20*/  IMAD.MOV.U32 R2, RZ, RZ, R23 ;  /* 0x000000ffff027224 */ /* 0x000fe200078e0017 */
[C---:B---3--:R-:W-:Y:S11]  /*18e30*/  HMMA.16816.F32.BF16 R8, R16.reuse, R22, R8 ;  /* 0x000000161008723c */ /* 0x048ff60000041808 */
[----:B------:R-:W-:Y:S11]  /*18e40*/  @!UPT UIADD3 URZ, URZ, URZ, URZ ;  /* 0x0000003f3f3ff290 */ /* 0x000ff6000fffe03f */
[----:B------:R-:W-:Y:S01]  /*18e50*/  @!UPT UIADD3 URZ, URZ, URZ, URZ ;  /* 0x0000003f3f3ff290 */ /* 0x000fe2000fffe03f */
[----:B------:R-:W-:Y:S01]  /*18e60*/  STL.64 [R1+0x360], R8 ;  /* 0x0003600801007387 */ /* 0x000fe20000100a00 */
[----:B------:R0:W-:Y:S02]  /*18e70*/  STL.64 [R1+0x368], R10 ;  /* 0x0003680a01007387 */ /* 0x0001e40000100a00 */
[----:B------:R-:W2:Y:S02]  /*18e80*/  LDL.LU.64 R6, [R1+0x68] ;  /* 0x0000680001067983 */ /* 0x000ea40000300a00 */
[----:B------:R-:W3:Y:S01]  /*18e90*/  LDL.LU R20, [R1+0x2f0] ;  /* 0x0002f00001147983 */ /* 0x000ee20000300800 */
[----:B------:R-:W3:Y:S01]  /*18ea0*/  LDL.LU R21, [R1+0x2f4] ;  /* 0x0002f40001157983 */ /* 0x000ee20000300800 */
[----:B------:R-:W2:Y:S02]  /*18eb0*/  LDL.LU R22, [R1+0x2f8] ;  /* 0x0002f80001167983 */ /* 0x000ea40000300800 */
[----:B------:R-:W2:Y:S01]  /*18ec0*/  LDL.LU R23, [R1+0x2fc] ;  /* 0x0002fc0001177983 */ /* 0x000ea20000300800 */
[----:B0-----:R-:W-:Y:S01]  /*18ed0*/  HMMA.16816.F32.BF16 R8, R16, R26, R12 ;  /* 0x0000001a1008723c */ /* 0x001fe2000004180c */
[----:B--2---:R-:W-:Y:S01]  /*18ee0*/  STL.64 [R1+0x2778], R22 ;  /* 0x0027781601007387 */ /* 0x004fe20000100a00 */
[----:B---3--:R0:W-:Y:S03]  /*18ef0*/  STL.64 [R1+0x2770], R20 ;  /* 0x0027701401007387 */ /* 0x0081e60000100a00 */
[----:B0-----:R-:W2:Y:S01]  /*18f00*/  LDL.LU R20, [R1+0x370] ;  /* 0x0003700001147983 */ /* 0x001ea20000300800 */
[----:B------:R-:W2:Y:S02]  /*18f10*/  LDL.LU R21, [R1+0x374] ;  /* 0x0003740001157983 */ /* 0x000ea40000300800 */
[----:B------:R-:W2:Y:S02]  /*18f20*/  LDL.LU R22, [R1+0x378] ;  /* 0x0003780001167983 */ /* 0x000ea40000300800 */
[----:B------:R-:W2:Y:S11]  /*18f30*/  LDL.LU R23, [R1+0x37c] ;  /* 0x00037c0001177983 */ /* 0x000eb60000300800 */
[----:B------:R-:W-:Y:S02]  /*18f40*/  @!UPT UIADD3 URZ, URZ, URZ, URZ ;  /* 0x0000003f3f3ff290 */ /* 0x000fe4000fffe03f */
[----:B------:R0:W-:Y:S01]  /*18f50*/  STL.64 [R1+0x4f0], R8 ;  /* 0x0004f00801007387 */ /* 0x0001e20000100a00 */
[----:B------:R1:W-:Y:S03]  /*18f60*/  STL.64 [R1+0x4f8], R10 ;  /* 0x0004f80a01007387 */ /* 0x0003e60000100a00 */
[----:B0-----:R-:W3:Y:S01]  /*18f70*/  LDL.LU R8, [R1+0x2d0] ;  /* 0x0002d00001087983 */ /* 0x001ee20000300800 */
[----:B------:R-:W3:Y:S02]  /*18f80*/  LDL.LU R9, [R1+0x2d4] ;  /* 0x0002d40001097983 */ /* 0x000ee40000300800 */
[----:B-1----:R-:W2:Y:S02]  /*18f90*/  LDL.LU R10, [R1+0x2d8] ;  /* 0x0002d800010a7983 */ /* 0x002ea40000300800 */
[----:B------:R-:W2:Y:S02]  /*18fa0*/  LDL.LU R11, [R1+0x2dc] ;  /* 0x0002dc00010b7983 */ /* 0x000ea40000300800 */
[----:B--2---:R-:W-:Y:S01]  /*18fb0*/  STL.64 [R1+0x2750], R10 ;  /* 0x0027500a01007387 */ /* 0x004fe20000100a00 */
[----:B---3--:R0:W-:Y:S03]  /*18fc0*/  STL.64 [R1+0x2748], R8 ;  /* 0x0027480801007387 */ /* 0x0081e60000100a00 */
[----:B0-----:R-:W2:Y:S01]  /*18fd0*/  LDL.LU R8, [R1+0x2e0] ;  /* 0x0002e00001087983 */ /* 0x001ea20000300800 */
[----:B------:R-:W2:Y:S02]  /*18fe0*/  LDL.LU R9, [R1+0x2e4] ;  /* 0x0002e40001097983 */ /* 0x000ea40000300800 */
[----:B------:R-:W2:Y:S02]  /*18ff0*/  LDL.LU R10, [R1+0x2e8] ;  /* 0x0002e800010a7983 */ /* 0x000ea40000300800 */
[----:B------:R-:W2:Y:S01]  /*19000*/  LDL.LU R11, [R1+0x2ec] ;  /* 0x0002ec00010b7983 */ /* 0x000ea20000300800 */
[----:B------:R0:W-:Y:S02]  /*19010*/  STL.64 [R1+0x26f8], R26 ;  /* 0x0026f81a01007387 */ /* 0x0001e40000100a00 */
[----:B0-----:R-:W-:-:S02]  /*19020*/  IMAD.MOV.U32 R26, RZ, RZ, R4 ;  /* 0x000000ffff1a7224 */ /* 0x001fc400078e0004 */
[----:B------:R-:W-:-:S05]  /*19030*/  IMAD.MOV.U32 R27, RZ, RZ, R2 ;  /* 0x000000ffff1b7224 */ /* 0x000fca00078e0002 */
[----:B------:R0:W-:Y:S01]  /*19040*/  STL.64 [R1+0x2710], R26 ;  /* 0x0027101a01007387 */ /* 0x0001e20000100a00 */
[----:B------:R-:W3:Y:S02]  /*19050*/  LDL.LU R24, [R1+0x2b0] ;  /* 0x0002b00001187983 */ /* 0x000ee40000300800 */
[----:B------:R-:W3:Y:S01]  /*19060*/  LDL.LU R25, [R1+0x2b4] ;  /* 0x0002b40001197983 */ /* 0x000ee20000300800 */
[----:B0-----:R-:W2:Y:S01]  /*19070*/  LDL.LU R26, [R1+0x2b8] ;  /* 0x0002b800011a7983 */ /* 0x001ea20000300800 */
[----:B------:R-:W2:Y:S01]  /*19080*/  LDL.LU R27, [R1+0x2bc] ;  /* 0x0002bc00011b7983 */ /* 0x000ea20000300800 */
[C---:B------:R-:W-:Y:S01]  /*19090*/  HMMA.16816.F32.BF16 R20, R16.reuse, R6, R20 ;  /* 0x000000061014723c */ /* 0x040fe20000041814 */
[----:B------:R-:W-:Y:S01]  /*190a0*/  IMAD.MOV.U32 R2, RZ, RZ, R7 ;  /* 0x000000ffff027224 */ /* 0x000fe200078e0007 */
[----:B--2---:R-:W-:Y:S01]  /*190b0*/  STL.64 [R1+0x2730], R26 ;  /* 0x0027301a01007387 */ /* 0x004fe20000100a00 */
[----:B---3--:R0:W-:Y:S03]  /*190c0*/  STL.64 [R1+0x2728], R24 ;  /* 0x0027281801007387 */ /* 0x0081e60000100a00 */
[----:B0-----:R-:W2:Y:S01]  /*190d0*/  LDL.LU R24, [R1+0x2c0] ;  /* 0x0002c00001187983 */ /* 0x001ea20000300800 */
[----:B------:R-:W2:Y:S02]  /*190e0*/  LDL.LU R25, [R1+0x2c4] ;  /* 0x0002c40001197983 */ /* 0x000ea40000300800 */
[----:B------:R-:W2:Y:S11]  /*190f0*/  LDL.LU R26, [R1+0x2c8] ;  /* 0x0002c800011a7983 */ /* 0x000eb60000300800 */
[----:B------:R-:W-:Y:S03]  /*19100*/  @!UPT UIADD3 URZ, URZ, URZ, URZ ;  /* 0x0000003f3f3ff290 */ /* 0x000fe6000fffe03f */
[----:B------:R-:W-:Y:S01]  /*19110*/  STL.64 [R1+0x4e0], R20 ;  /* 0x0004e01401007387 */ /* 0x000fe20000100a00 */
[----:B------:R0:W-:Y:S01]  /*19120*/  STL.64 [R1+0x4e8], R22 ;  /* 0x0004e81601007387 */ /* 0x0001e20000100a00 */
[----:B----4-:R-:W-:Y:S02]  /*19130*/  IMAD.MOV.U32 R27, RZ, RZ, R3 ;  /* 0x000000ffff1b7224 */ /* 0x010fe400078e0003 */
[----:B------:R-:W-:Y:S01]  /*19140*/  IMAD.MOV.U32 R3, RZ, RZ, R6 ;  /* 0x000000ffff037224 */ /* 0x000fe200078e0006 */
[----:B0-----:R-:W3:Y:S01]  /*19150*/  LDL.LU.64 R22, [R1+0x2778] ;  /* 0x0027780001167983 */ /* 0x001ee20000300a00 */
[----:B------:R-:W3:Y:S02]  /*19160*/  LDL.LU.64 R20, [R1+0x2770] ;  /* 0x0027700001147983 */ /* 0x000ee40000300a00 */
[----:B------:R-:W3:Y:S02]  /*19170*/  LDL.LU.64 R6, [R1+0x2768] ;  /* 0x0027680001067983 */ /* 0x000ee40000300a00 */
[----:B------:R-:W-:Y:S01]  /*19180*/  IMAD.MOV.U32 R15, RZ, RZ, R5 ;  /* 0x000000ffff0f7224 */ /* 0x000fe200078e0005 */
[----:B---3--:R-:W-:Y:S01]  /*19190*/  HMMA.16816.F32.BF16 R16, R16, R6, R20 ;  /* 0x000000061010723c */ /* 0x008fe20000041814 */
[----:B------:R-:W3:Y:S01]  /*191a0*/  LDL.LU.64 R22, [R1+0x2760] ;  /* 0x0027600001167983 */ /* 0x000ee20000300a00 */
[----:B------:R-:W3:Y:S02]  /*191b0*/  LDL.LU.64 R20, [R1+0x2758] ;  /* 0x0027580001147983 */ /* 0x000ee40000300a00 */
[----:B------:R0:W-:Y:S02]  /*191c0*/  STL.64 [R1+0x26f0], R6 ;  /* 0x0026f00601007387 */ /* 0x0001e40000100a00 */
[----:B------:R-:W4:Y:S11]  /*191d0*/  LDL.LU R4, [R1+0x290] ;  /* 0x0002900001047983 */ /* 0x000f360000300800 */
[----:B------:R-:W-:Y:S06]  /*191e0*/  @!UPT UIADD3 URZ, URZ, URZ, URZ ;  /* 0x0000003f3f3ff290 */ /* 0x000fec000fffe03f */
[----:B------:R-:W-:Y:S01]  /*191f0*/  STL.64 [R1+0x4c0], R16 ;  /* 0x0004c01001007387 */ /* 0x000fe20000100a00 */
[----:B------:R-:W-:Y:S02]  /*19200*/  STL.64 [R1+0x4c8], R18 ;  /* 0x0004c81201007387 */ /* 0x000fe40000100a00 */
[----:B------:R-:W4:Y:S02]  /*19210*/  LDL.LU R5, [R1+0x294] ;  /* 0x0002940001057983 */ /* 0x000f240000300800 */
[----:B0-----:R-:W2:Y:S01]  /*19220*/  LDL.LU R6, [R1+0x298] ;  /* 0x0002980001067983 */ /* 0x001ea20000300800 */
[----:B------:R-:W2:Y:S01]  /*19230*/  LDL.LU R7, [R1+0x29c] ;  /* 0x00029c0001077983 */ /* 0x000ea20000300800 */
[----:B------:R-:W-:-:S07]  /*19240*/  IMAD.MOV.U32 R14, RZ, RZ, R28 ;  /* 0x000000ffff0e7224 */ /* 0x000fce00078e001c */
[C---:B---3--:R-:W-:Y:S01]  /*19250*/  HMMA.16816.F32.BF16 R12, R20.reuse, R14, R8 ;  /* 0x0000000e140c723c */ /* 0x048fe20000041808 */
[----:B--2---:R-:W-:Y:S01]  /*19260*/  STL.64 [R1+0x2708], R6 ;  /* 0x0027080601007387 */ /* 0x004fe20000100a00 */
[----:B----4-:R0:W-:Y:S03]  /*19270*/  STL.64 [R1+0x2700], R4 ;  /* 0x0027000401007387 */ /* 0x0101e60000100a00 */
[----:B0-----:R-:W2:Y:S01]  /*19280*/  LDL.LU R4, [R1+0x2a0] ;  /* 0x0002a00001047983 */ /* 0x001ea20000300800 */
[----:B------:R-:W2:Y:S02]  /*19290*/  LDL.LU R5, [R1+0x2a4] ;  /* 0x0002a40001057983 */ /* 0x000ea40000300800 */
[----:B------:R-:W2:Y:S02]  /*192a0*/  LDL.LU R6, [R1+0x2a8] ;  /* 0x0002a80001067983 */ /* 0x000ea40000300800 */
[----:B------:R-:W2:Y:S01]  /*192b0*/  LDL.LU R7, [R1+0x2ac] ;  /* 0x0002ac0001077983 */ /* 0x000ea20000300800 */
[----:B------:R-:W3:Y:S01]  /*192c0*/  LDL.LU.64 R10, [R1+0x2750] ;  /* 0x00275000010a7983 */ /* 0x000ee20000300a00 */
[----:B------:R-:W3:Y:S11]  /*192d0*/  LDL.LU.64 R8, [R1+0x2748] ;  /* 0x0027480001087983 */ /* 0x000ef60000300a00 */
[----:B------:R-:W-:Y:S02]  /*192e0*/  STL.64 [R1+0x4b0], R12 ;  /* 0x0004b00c01007387 */ /* 0x000fe40000100a00 */
[----:B------:R0:W-:Y:S02]  /*192f0*/  STL.64 [R1+0x4b8], R14 ;  /* 0x0004b80e01007387 */ /* 0x0001e40000100a00 */
[----:B0-----:R-:W3:Y:S02]  /*19300*/  LDL.LU.64 R14, [R1+0x2740] ;  /* 0x00274000010e7983 */ /* 0x001ee40000300a00 */
[C---:B---3--:R-:W-:Y:S11]  /*19310*/  HMMA.16816.F32.BF16 R8, R20.reuse, R14, R8 ;  /* 0x0000000e1408723c */ /* 0x048ff60000041808 */
[----:B------:R-:W-:Y:S11]  /*19320*/  @!UPT UIADD3 URZ, URZ, URZ, URZ ;  /* 0x0000003f3f3ff290 */ /* 0x000ff6000fffe03f */
[----:B------:R-:W-:Y:S01]  /*19330*/  @!UPT UIADD3 URZ, URZ, URZ, URZ ;  /* 0x0000003f3f3ff290 */ /* 0x000fe2000fffe03f */
[----:B------:R-:W-:Y:S01]  /*19340*/  STL.64 [R1+0x4a0], R8 ;  /* 0x0004a00801007387 */ /* 0x000fe20000100a00 */
[----:B------:R0:W-:Y:S03]  /*19350*/  STL.64 [R1+0x4a8], R10 ;  /* 0x0004a80a01007387 */ /* 0x0001e60000100a00 */
[----:B0-----:R-:W3:Y:S01]  /*19360*/  LDL.LU.64 R10, [R1+0x2738] ;  /* 0x00273800010a7983 */ /* 0x001ee20000300a00 */
[----:B------:R0:W-:Y:S03]  /*19370*/  STL.64 [R1+0x26b8], R14 ;  /* 0x0026b80e01007387 */ /* 0x0001e60000100a00 */
[----:B0-----:R-:W4:Y:S01]  /*19380*/  LDL.LU.64 R14, [R1+0x28] ;  /* 0x00002800010e7983 */ /* 0x001f220000300a00 */
[C---:B---3--:R-:W-:Y:S03]  /*19390*/  HMMA.16816.F32.BF16 R8, R20.reuse, R10, R24 ;  /* 0x0000000a1408723c */ /* 0x048fe60000041818 */
[----:B------:R-:W3:Y:S01]  /*193a0*/  LDL.LU.64 R26, [R1+0x2730] ;  /* 0x00273000011a7983 */ /* 0x000ee20000300a00 */
[----:B------:R-:W3:Y:S11]  /*193b0*/  LDL.LU.64 R24, [R1+0x2728] ;  /* 0x0027280001187983 */ /* 0x000ef60000300a00 */
[----:B------:R-:W-:Y:S08]  /*193c0*/  @!UPT UIADD3 URZ, URZ, URZ, URZ ;  /* 0x0000003f3f3ff290 */ /* 0x000ff0000fffe03f */
        /* <DEDUP_REMOVED lines=9> */
[----:B0-----:R-:W2:Y:S02]  /*19460*/  LDL.LU.64 R26, [R1+0x2710] ;  /* 0x00271000011a7983 */ /* 0x001ea40000300a00 */
[C---:B--2---:R-:W-:Y:S02]  /*19470*/  HMMA.16816.F32.BF16 R24, R20.reuse, R26, R4 ;  /* 0x0000001a1418723c */ /* 0x044fe40000041804 */
[----:B------:R-:W2:Y:S01]  /*19480*/  LDL.LU.64 R6, [R1+0x2708] ;  /* 0x0027080001067983 */ /* 0x000ea20000300a00 */
[----:B------:R-:W2:Y:S11]  /*19490*/  LDL.LU.64 R4, [R1+0x2700] ;  /* 0x0027000001047983 */ /* 0x000eb60000300a00 */
[----:B------:R-:W-:Y:S09]  /*194a0*/  @!UPT UIADD3 URZ, URZ, URZ, URZ ;  /* 0x0000003f3f3ff290 */ /* 0x000ff2000fffe03f */
[----:B------:R-:W-:Y:S01]  /*194b0*/  STL.64 [R1+0x4d0], R24 ;  /* 0x0004d01801007387 */ /* 0x000fe20000100a00 */
[----:B------:R0:W-:Y:S03]  /*194c0*/  STL.64 [R1+0x4d8], R26 ;  /* 0x0004d81a01007387 */ /* 0x0001e60000100a00 */
[----:B0-----:R-:W2:Y:S01]  /*194d0*/  LDL.LU.64 R26, [R1+0x26f8] ;  /* 0x0026f800011a7983 */ /* 0x001ea20000300a00 */
[----:B------:R-:W-:Y:S01]  /*194e0*/  IMAD.MOV.U32 R19, RZ, RZ, R2 ;  /* 0x000000ffff137224 */ /* 0x000fe200078e0002 */
[C---:B--2---:R-:W-:Y:S01]  /*194f0*/  HMMA.16816.F32.BF16 R4, R20.reuse, R26, R4 ;  /* 0x0000001a1404723c */ /* 0x044fe20000041804 */
[----:B------:R-:W-:Y:S11]  /*19500*/  IMAD.MOV.U32 R2, RZ, RZ, R27 ;  /* 0x000000ffff027224 */ /* 0x000ff600078e001b */
[----:B------:R-:W-:Y:S11]  /*19510*/  @!UPT UIADD3 URZ, URZ, URZ, URZ ;  /* 0x0000003f3f3ff290 */ /* 0x000ff6000fffe03f */
[----:B------:R-:W-:Y:S01]  /*19520*/  STL.64 [R1+0x560], R4 ;  /* 0x0005600401007387 */ /* 0x000fe20000100a00 */
[----:B------:R0:W-:Y:S03]  /*19530*/  STL.64 [R1+0x568], R6 ;  /* 0x0005680601007387 */ /* 0x0001e60000100a00 */
[----:B0-----:R-:W2:Y:S01]  /*19540*/  LDL.LU.64 R6, [R1+0x26f0] ;  /* 0x0026f00001067983 */ /* 0x001ea20000300a00 */
[----:B------:R-:W3:Y:S02]  /*19550*/  LDL.LU.64 R26, [R1+0x26e8] ;  /* 0x0026e800011a7983 */ /* 0x000ee40000300a00 */
[----:B------:R-:W3:Y:S02]  /*19560*/  LDL.LU.64 R24, [R1+0x26e0] ;  /* 0x0026e00001187983 */ /* 0x000ee40000300a00 */
[----:B------:R-:W-:Y:S02]  /*19570*/  IMAD.MOV.U32 R18, RZ, RZ, R3 ;  /* 0x000000ffff127224 */ /* 0x000fe400078e0003 */
[----:B------:R-:W2:Y:S05]  /*19580*/  LDL R3, [R1+0xd4c] ;  /* 0x000d4c0001037983 */ /* 0x000eaa0000100800 */
[C---:B---3--:R-:W-:Y:S11]  /*19590*/  HMMA.16816.F32.BF16 R24, R20.reuse, R18, R24 ;  /* 0x000000121418723c */ /* 0x048ff60000041818 */
[----:B------:R-:W-:Y:S11]  /*195a0*/  @!UPT UIADD3 URZ, URZ, URZ, URZ ;  /* 0x0000003f3f3ff290 */ /* 0x000ff6000fffe03f */
[----:B------:R-:W-:Y:S01]  /*195b0*/  @!UPT UIADD3 URZ, URZ, URZ, URZ ;  /* 0x0000003f3f3ff290 */ /* 0x000fe2000fffe03f */
[----:B------:R-:W-:Y:S01]  /*195c0*/  STL.64 [R1+0x5f0], R24 ;  /* 0x0005f01801007387 */ /* 0x000fe20000100a00 */
[----:B------:R0:W-:Y:S03]  /*195d0*/  STL.64 [R1+0x5f8], R26 ;  /* 0x0005f81a01007387 */ /* 0x0001e60000100a00 */
[----:B0-----:R-:W2:Y:S01]  /*195e0*/  LDL.LU.64 R26, [R1+0x26d8] ;  /* 0x0026d800011a7983 */ /* 0x001ea20000300a00 */
[----:B------:R-:W2:Y:S02]  /*195f0*/  LDL.LU.64 R24, [R1+0x26d0] ;  /* 0x0026d00001187983 */ /* 0x000ea40000300a00 */
[----:B------:R0:W-:Y:S02]  /*19600*/  STL.64 [R1+0x2688], R18 ;  /* 0x0026881201007387 */ /* 0x0001e40000100a00 */
[----:B0-----:R-:W3:Y:S01]  /*19610*/  LDL.LU.64 R18, [R1+0x8] ;  /* 0x0000080001127983 */ /* 0x001ee20000300a00 */
[----:B--2---:R-:W-:Y:S03]  /*19620*/  HMMA.16816.F32.BF16 R20, R20, R6, R24 ;  /* 0x000000061414723c */ /* 0x004fe60000041818 */
[----:B------:R-:W4:Y:S01]  /*19630*/  LDL.LU.64 R26, [R1+0x26c8] ;  /* 0x0026c800011a7983 */ /* 0x000f220000300a00 */
[----:B------:R-:W4:Y:S11]  /*19640*/  LDL.LU.64 R24, [R1+0x26c0] ;  /* 0x0026c00001187983 */ /* 0x000f360000300a00 */
[----:B------:R-:W-:Y:S08]  /*19650*/  @!UPT UIADD3 URZ, URZ, URZ, URZ ;  /* 0x0000003f3f3ff290 */ /* 0x000ff0000fffe03f */
[----:B------:R0:W-:Y:S01]  /*19660*/  STL.64 [R1+0x5e0], R20 ;  /* 0x0005e01401007387 */ /* 0x0001e20000100a00 */
[----:B------:R1:W-:Y:S03]  /*19670*/  STL.64 [R1+0x5e8], R22 ;  /* 0x0005e81601007387 */ /* 0x0003e60000100a00 */
[----:B0-----:R-:W4:Y:S01]  /*19680*/  LDL.LU R20, [R1+0x180] ;  /* 0x0001800001147983 */ /* 0x001f220000300800 */
[----:B------:R-:W4:Y:S02]  /*19690*/  LDL.LU R21, [R1+0x184] ;  /* 0x0001840001157983 */ /* 0x000f240000300800 */
[----:B-1----:R-:W4:Y:S02]  /*196a0*/  LDL.LU R22, [R1+0x188] ;  /* 0x0001880001167983 */ /* 0x002f240000300800 */
[----:B------:R-:W4:Y:S01]  /*196b0*/  LDL.LU R23, [R1+0x18c] ;  /* 0x00018c0001177983 */ /* 0x000f220000300800 */
[----:B------:R0:W-:Y:S01]  /*196c0*/  STL.64 [R1+0x2660], R6 ;  /* 0x0026600601007387 */ /* 0x0001e20000100a00 */
[----:B------:R-:W2:Y:S02]  /*196d0*/  LDL.LU R4, [R1+0x170] ;  /* 0x0001700001047983 */ /* 0x000ea40000300800 */
[----:B------:R-:W2:Y:S01]  /*196e0*/  LDL.LU R5, [R1+0x174] ;  /* 0x0001740001057983 */ /* 0x000ea20000300800 */
[----:B0-----:R-:W2:Y:S01]  /*196f0*/  LDL.LU R6, [R1+0x178] ;  /* 0x0001780001067983 */ /* 0x001ea20000300800 */
[----:B----4-:R-:W-:Y:S11]  /*19700*/  HMMA.16816.F32.BF16 R20, R24, R14, R20 ;  /* 0x0000000e1814723c */ /* 0x010ff60000041814 */
[----:B------:R-:W-:Y:S11]  /*19710*/  @!UPT UIADD3 URZ, URZ, URZ, URZ ;  /* 0x0000003f3f3ff290 */ /* 0x000ff6000fffe03f */
[----:B------:R-:W-:Y:S01]  /*19720*/  @!UPT UIADD3 URZ, URZ, URZ, URZ ;  /* 0x0000003f3f3ff290 */ /* 0x000fe2000fffe03f */
[----:B------:R0:W-:Y:S01]  /*19730*/  STL.64 [R1+0x6b0], R20 ;  /* 0x0006b01401007387 */ /* 0x0001e20000100a00 */
[----:B------:R-:W-:Y:S02]  /*19740*/  STL.64 [R1+0x6b8], R22 ;  /* 0x0006b81601007387 */ /* 0x000fe40000100a00 */
[----:B0-----:R-:W-:Y:S02]  /*19750*/  IMAD.MOV.U32 R21, RZ, RZ, R14 ;  /* 0x000000ffff157224 */ /* 0x001fe400078e000e */
[----:B------:R-:W-:Y:S02]  /*19760*/  IMAD.MOV.U32 R20, RZ, RZ, R15 ;  /* 0x000000ffff147224 */ /* 0x000fe400078e000f */
[----:B------:R-:W2:Y:S01]  /*19770*/  LDL.LU.64 R14, [R1+0x26b8] ;  /* 0x0026b800010e7983 */ /* 0x000ea20000300a00 */
[----:B------:R-:W-:-:S07]  /*19780*/  IMAD.MOV.U32 R7, RZ, RZ, R0 ;  /* 0x000000ffff077224 */ /* 0x000fce00078e0000 */
[C---:B--2---:R-:W-:Y:S11]  /*19790*/  HMMA.16816.F32.BF16 R4, R24.reuse, R14, R4 ;  /* 0x0000000e1804723c */ /* 0x044ff60000041804 */
[----:B------:R-:W-:Y:S11]  /*197a0*/  @!UPT UIADD3 URZ, URZ, URZ, URZ ;  /* 0x0000003f3f3ff290 */ /* 0x000ff6000fffe03f */
[----:B------:R-:W-:Y:S01]  /*197b0*/  @!UPT UIADD3 URZ, URZ, URZ, URZ ;  /* 0x0000003f3f3ff290 */ /* 0x000fe2000fffe03f */
[----:B------:R0:W-:Y:S01]  /*197c0*/  STL.64 [R1+0x6a0], R4 ;  /* 0x0006a00401007387 */ /* 0x0001e20000100a00 */
[----:B------:R-:W-:Y:S02]  /*197d0*/  STL.64 [R1+0x6a8], R6 ;  /* 0x0006a80601007387 */ /* 0x000fe40000100a00 */
[----:B0-----:R-:W-:Y:S02]  /*197e0*/  IMAD.MOV.U32 R5, RZ, RZ, R14 ;  /* 0x000000ffff057224 */ /* 0x001fe400078e000e */
[----:B------:R-:W-:Y:S02]  /*197f0*/  IMAD.MOV.U32 R4, RZ, RZ, R15 ;  /* 0x000000ffff047224 */ /* 0x000fe400078e000f */
[----:B------:R-:W3:Y:S01]  /*19800*/  LDL.LU.64 R14, [R1+0x26b0] ;  /* 0x0026b000010e7983 */ /* 0x000ee20000300a00 */
[----:B------:R-:W3:Y:S02]  /*19810*/  LDL.LU.64 R12, [R1+0x26a8] ;  /* 0x0026a800010c7983 */ /* 0x000ee40000300a00 */
[C---:B---3--:R-:W-:Y:S11]  /*19820*/  HMMA.16816.F32.BF16 R12, R24.reuse, R18, R12 ;  /* 0x00000012180c723c */ /* 0x048ff6000004180c */
[----:B------:R-:W-:Y:S11]  /*19830*/  @!UPT UIADD3 URZ, URZ, URZ, URZ ;  /* 0x0000003f3f3ff290 */ /* 0x000ff6000fffe03f */
[----:B------:R-:W-:Y:S01]  /*19840*/  @!UPT UIADD3 URZ, URZ, URZ, URZ ;  /* 0x0000003f3f3ff290 */ /* 0x000fe2000fffe03f */
[----:B------:R-:W-:Y:S01]  /*19850*/  STL.64 [R1+0x690], R12 ;  /* 0x0006900c01007387 */ /* 0x000fe20000100a00 */
[----:B------:R0:W-:Y:S03]  /*19860*/  STL.64 [R1+0x698], R14 ;  /* 0x0006980e01007387 */ /* 0x0001e60000100a00 */
[----:B0-----:R-:W2:Y:S01]  /*19870*/  LDL.LU.64 R14, [R1+0x26a0] ;  /* 0x0026a000010e7983 */ /* 0x001ea20000300a00 */
[----:B------:R-:W2:Y:S02]  /*19880*/  LDL.LU.64 R12, [R1+0x2698] ;  /* 0x00269800010c7983 */ /* 0x000ea40000300a00 */
[----:B--2---:R-:W-:Y:S11]  /*19890*/  HMMA.16816.F32.BF16 R12, R24, R10, R12 ;  /* 0x0000000a180c723c */ /* 0x004ff6000004180c */
[----:B------:R-:W-:Y:S11]  /*198a0*/  @!UPT UIADD3 URZ, URZ, URZ, URZ ;  /* 0x0000003f3f3ff290 */ /* 0x000ff6000fffe03f */
[----:B------:R-:W-:Y:S01]  /*198b0*/  @!UPT UIADD3 URZ, URZ, URZ, URZ ;  /* 0x0000003f3f3ff290 */ /* 0x000fe2000fffe03f */
[----:B------:R0:W-:Y:S01]  /*198c0*/  STL.64 [R1+0x680], R12 ;  /* 0x0006800c01007387 */ /* 0x0001e20000100a00 */
[----:B------:R1:W-:Y:S02]  /*198d0*/  STL [R1+0x688], R14 ;  /* 0x0006880e01007387 */ /* 0x0003e40000100800 */
[----:B------:R-:W-:Y:S02]  /*198e0*/  STL.64 [R1+0x2600], R10 ;  /* 0x0026000a01007387 */ /* 0x000fe40000100a00 */
[----:B------:R2:W-:Y:S02]  /*198f0*/  STL.64 [R1+0x25f8], R8 ;  /* 0x0025f80801007387 */ /* 0x0005e40000100a00 */
[----:B------:R-:W-:Y:S01]  /*19900*/  IMAD.MOV.U32 R0, RZ, RZ, R15 ;  /* 0x000000ffff007224 */ /* 0x000fe200078e000f */
[----:B0-----:R-:W3:Y:S01]  /*19910*/  LDL.LU R12, [R1+0x40] ;  /* 0x00004000010c7983 */ /* 0x001ee20000300800 */
[----:B------:R-:W3:Y:S02]  /*19920*/  LDL.LU R13, [R1+0x44] ;  /* 0x00004400010d7983 */ /* 0x000ee40000300800 */
[----:B-1----:R-:W4:Y:S02]  /*19930*/  LDL.LU R14, [R1+0x48] ;  /* 0x00004800010e7983 */ /* 0x002f240000300800 */
[----:B------:R-:W4:Y:S02]  /*19940*/  LDL.LU R15, [R1+0x4c] ;  /* 0x00004c00010f7983 */ /* 0x000f240000300800 */
[----:B----4-:R0:W-:Y:S01]  /*19950*/  STL.64 [R1+0x2610], R14 ;  /* 0x0026100e01007387 */ /* 0x0101e20000100a00 */
[----:B---3--:R-:W-:Y:S02]  /*19960*/  STL.64 [R1+0x2608], R12 ;  /* 0x0026080c01007387 */ /* 0x008fe40000100a00 */
[----:B--2---:R-:W2:Y:S02]  /*19970*/  LDL.LU R8, [R1+0x80] ;  /* 0x0000800001087983 */ /* 0x004ea40000300800 */
[----:B------:R-:W2:Y:S01]  /*19980*/  LDL.LU R9, [R1+0x84] ;  /* 0x0000840001097983 */ /* 0x000ea20000300800 */
[----:B------:R-:W3:Y:S01]  /*19990*/  LDL.LU R10, [R1+0x88] ;  /* 0x00008800010a7983 */ /* 0x000ee20000300800 */
[----:B------:R-:W3:Y:S02]  /*199a0*/  LDL.LU R11, [R1+0x8c] ;  /* 0x00008c00010b7983 */ /* 0x000ee40000300800 */
[----:B0-----:R-:W-:-:S02]  /*199b0*/  IMAD.MOV.U32 R15, RZ, RZ, R4 ;  /* 0x000000ffff0f7224 */ /* 0x001fc400078e0004 */
[----:B------:R-:W-:Y:S01]  /*199c0*/  IMAD.MOV.U32 R14, RZ, RZ, R5 ;  /* 0x000000ffff0e7224 */ /* 0x000fe200078e0005 */
[----:B---3--:R-:W-:Y:S01]  /*199d0*/  STL.64 [R1+0x2620], R10 ;  /* 0x0026200a01007387 */ /* 0x008fe20000100a00 */
[----:B--2---:R-:W-:Y:S02]  /*199e0*/  STL.64 [R1+0x2618], R8 ;  /* 0x0026180801007387 */ /* 0x004fe40000100a00 */
[----:B------:R-:W2:Y:S02]  /*199f0*/  LDL.LU R4, [R1+0x120] ;  /* 0x0001200001047983 */ /* 0x000ea40000300800 */
[----:B------:R-:W2:Y:S01]  /*19a00*/  LDL.LU R5, [R1+0x124] ;  /* 0x0001240001057983 */ /* 0x000ea20000300800 */
[----:B------:R-:W3:Y:S01]  /*19a10*/  LDL.LU R6, [R1+0x128] ;  /* 0x0001280001067983 */ /* 0x000ee20000300800 */
[----:B------:R-:W3:Y:S03]  /*19a20*/  LDL.LU R7, [R1+0x12c] ;  /* 0x00012c0001077983 */ /* 0x000ee60000300800 */
[----:B---3--:R-:W-:Y:S01]  /*19a30*/  STL.64 [R1+0x2670], R6 ;  /* 0x0026700601007387 */ /* 0x008fe20000100a00 */
[----:B--2---:R0:W-:Y:S03]  /*19a40*/  STL.64 [R1+0x2668], R4 ;  /* 0x0026680401007387 */ /* 0x0041e60000100a00 */
[----:B0-----:R-:W2:Y:S01]  /*19a50*/  LDL.LU R4, [R1+0x130] ;  /* 0x0001300001047983 */ /* 0x001ea20000300800 */
[----:B------:R-:W2:Y:S02]  /*19a60*/  LDL.LU R5, [R1+0x134] ;  /* 0x0001340001057983 */ /* 0x000ea40000300800 */
[----:B------:R-:W3:Y:S02]  /*19a70*/  LDL.LU R6, [R1+0x138] ;  /* 0x0001380001067983 */ /* 0x000ee40000300800 */
[----:B------:R-:W3:Y:S01]  /*19a80*/  LDL.LU R7, [R1+0x13c] ;  /* 0x00013c0001077983 */ /* 0x000ee20000300800 */
[----:B------:R-:W4:Y:S01]  /*19a90*/  LDL.LU R16, [R1+0x140] ;  /* 0x0001400001107983 */ /* 0x000f220000300800 */
[----:B------:R-:W-:-:S02]  /*19aa0*/  IMAD.MOV.U32 R28, RZ, RZ, R18 ;  /* 0x000000ffff1c7224 */ /* 0x000fc400078e0012 */
[----:B------:R-:W4:Y:S02]  /*19ab0*/  LDL.LU R17, [R1+0x144] ;  /* 0x0001440001117983 */ /* 0x000f240000300800 */
[----:B------:R-:W-:Y:S01]  /*19ac0*/  IMAD.MOV.U32 R29, RZ, RZ, R19 ;  /* 0x000000ffff1d7224 */ /* 0x000fe200078e0013 */
[----:B------:R-:W4:Y:S01]  /*19ad0*/  LDL.LU R18, [R1+0x148] ;  /* 0x0001480001127983 */ /* 0x000f220000300800 */
[----:B------:R-:W4:Y:S03]  /*19ae0*/  LDL.LU R19, [R1+0x14c] ;  /* 0x00014c0001137983 */ /* 0x000f260000300800 */
[----:B---3--:R0:W-:Y:S01]  /*19af0*/  STL.64 [R1+0x2680], R6 ;  /* 0x0026800601007387 */ /* 0x0081e20000100a00 */
[----:B--2---:R-:W-:Y:S03]  /*19b00*/  STL.64 [R1+0x2678], R4 ;  /* 0x0026780401007387 */ /* 0x004fe60000100a00 */
[----:B0-----:R-:W4:Y:S01]  /*19b10*/  LDL.LU.64 R6, [R1+0x38] ;  /* 0x0000380001067983 */ /* 0x001f220000300a00 */
[----:B------:R0:W-:Y:S02]  /*19b20*/  STL.64 [R1+0x2628], R14 ;  /* 0x0026280e01007387 */ /* 0x0001e40000100a00 */
[----:B------:R-:W2:Y:S02]  /*19b30*/  LDL.LU R8, [R1+0x90] ;  /* 0x0000900001087983 */ /* 0x000ea40000300800 */
[----:B------:R-:W2:Y:S01]  /*19b40*/  LDL.LU R9, [R1+0x94] ;  /* 0x0000940001097983 */ /* 0x000ea20000300800 */
[----:B------:R-:W3:Y:S01]  /*19b50*/  LDL.LU R10, [R1+0x98] ;  /* 0x00009800010a7983 */ /* 0x000ee20000300800 */
[----:B------:R-:W3:Y:S02]  /*19b60*/  LDL.LU R11, [R1+0x9c] ;  /* 0x00009c00010b7983 */ /* 0x000ee40000300800 */
[----:B0-----:R-:W-:-:S02]  /*19b70*/  IMAD.MOV.U32 R14, RZ, RZ, R21 ;  /* 0x000000ffff0e7224 */ /* 0x001fc400078e0015 */
[----:B------:R-:W-:Y:S01]  /*19b80*/  IMAD.MOV.U32 R15, RZ, RZ, R20 ;  /* 0x000000ffff0f7224 */ /* 0x000fe200078e0014 */
[----:B---3--:R-:W-:Y:S01]  /*19b90*/  STL.64 [R1+0x2638], R10 ;  /* 0x0026380a01007387 */ /* 0x008fe20000100a00 */
[----:B--2---:R-:W-:Y:S03]  /*19ba0*/  STL.64 [R1+0x2630], R8 ;  /* 0x0026300801007387 */ /* 0x004fe60000100a00 */
[----:B------:R0:W-:Y:S02]  /*19bb0*/  STL.64 [R1+0x2658], R14 ;  /* 0x0026580e01007387 */ /* 0x0001e40000100a00 */
[----:B------:R-:W2:Y:S01]  /*19bc0*/  LDL.LU R12, [R1+0xb0] ;  /* 0x0000b000010c7983 */ /* 0x000ea20000300800 */
[----:B------:R-:W2:Y:S04]  /*19bd0*/  LDL.LU R13, [R1+0xb4] ;  /* 0x0000b400010d7983 */ /* 0x000ea80000300800 */
[----:B0-----:R-:W2:Y:S01]  /*19be0*/  LDL.LU R14, [R1+0xb8] ;  /* 0x0000b800010e7983 */ /* 0x001ea20000300800 */
[----:B------:R-:W2:Y:S02]  /*19bf0*/  LDL.LU R15, [R1+0xbc] ;  /* 0x0000bc00010f7983 */ /* 0x000ea40000300800 */
[----:B------:R-:W3:Y:S02]  /*19c00*/  LDL.LU R8, [R1+0xa0] ;  /* 0x0000a00001087983 */ /* 0x000ee40000300800 */
[----:B------:R-:W3:Y:S01]  /*19c10*/  LDL.LU R9, [R1+0xa4] ;  /* 0x0000a40001097983 */ /* 0x000ee20000300800 */
[----:B------:R-:W3:Y:S01]  /*19c20*/  LDL.LU R10, [R1+0xa8] ;  /* 0x0000a800010a7983 */ /* 0x000ee20000300800 */
[----:B------:R-:W3:Y:S02]  /*19c30*/  LDL.LU R11, [R1+0xac] ;  /* 0x0000ac00010b7983 */ /* 0x000ee40000300800 */
[----:B------:R-:W2:Y:S02]  /*19c40*/  LDL.LU R20, [R1+0x270] ;  /* 0x0002700001147983 */ /* 0x000ea40000300800 */
[----:B------:R-:W2:Y:S01]  /*19c50*/  LDL.LU R21, [R1+0x274] ;  /* 0x0002740001157983 */ /* 0x000ea20000300800 */
[----:B------:R-:W2:Y:S01]  /*19c60*/  LDL.LU R22, [R1+0x278] ;  /* 0x0002780001167983 */ /* 0x000ea20000300800 */
[----:B------:R-:W2:Y:S01]  /*19c70*/  LDL.LU R23, [R1+0x27c] ;  /* 0x00027c0001177983 */ /* 0x000ea20000300800 */
[----:B----4-:R-:W-:Y:S02]  /*19c80*/  HMMA.16816.F32.BF16 R16, R24, R6, R16 ;  /* 0x000000061810723c */ /* 0x010fe40000041810 */
[----:B--2---:R0:W-:Y:S01]  /*19c90*/  STL.64 [R1+0x25d0], R22 ;  /* 0x0025d01601007387 */ /* 0x0041e20000100a00 */
[----:B------:R-:W-:Y:S03]  /*19ca0*/  STL.64 [R1+0x25c8], R20 ;  /* 0x0025c81401007387 */ /* 0x000fe60000100a00 */
[----:B0-----:R-:W2:Y:S01]  /*19cb0*/  LDL.LU R22, [R1+0x58] ;  /* 0x0000580001167983 */ /* 0x001ea20000300800 */
[----:B------:R-:W-:-:S02]  /*19cc0*/  IMAD.MOV.U32 R23, RZ, RZ, R2 ;  /* 0x000000ffff177224 */ /* 0x000fc400078e0002 */
[----:B------:R-:W4:Y:S02]  /*19cd0*/  LDL.LU R2, [R1+0x2690] ;  /* 0x0026900001027983 */ /* 0x000f240000300800 */
[----:B------:R0:W-:Y:S11]  /*19ce0*/  STL [R1+0x22f8], R0 ;  /* 0x0022f80001007387 */ /* 0x0001f60000100800 */
[----:B------:R-:W-:Y:S01]  /*19cf0*/  @!UPT UIADD3 URZ, URZ, URZ, URZ ;  /* 0x0000003f3f3ff290 */ /* 0x000fe2000fffe03f */
[----:B------:R1:W-:Y:S01]  /*19d00*/  STL.64 [R1+0x670], R16 ;  /* 0x0006701001007387 */ /* 0x0003e20000100a00 */
[----:B------:R3:W-:Y:S02]  /*19d10*/  STL.64 [R1+0x678], R18 ;  /* 0x0006781201007387 */ /* 0x0007e40000100a00 */
[----:B0-----:R-:W-:Y:S02]  /*19d20*/  IMAD.MOV.U32 R0, RZ, RZ, R7 ;  /* 0x000000ffff007224 */ /* 0x001fe400078e0007 */
[----:B-1----:R-:W-:Y:S01]  /*19d30*/  IMAD.MOV.U32 R16, RZ, RZ, R6 ;  /* 0x000000ffff107224 */ /* 0x002fe200078e0006 */
[----:B---3--:R-:W3:Y:S01]  /*19d40*/  LDL.LU.64 R18, [R1+0x2688] ;  /* 0x0026880001127983 */ /* 0x008ee20000300a00 */
[----:B------:R-:W2:Y:S02]  /*19d50*/  LDL.LU.64 R6, [R1+0x2680] ;  /* 0x0026800001067983 */ /* 0x000ea40000300a00 */
[----:B------:R-:W2:Y:S02]  /*19d60*/  LDL.LU.64 R4, [R1+0x2678] ;  /* 0x0026780001047983 */ /* 0x000ea40000300a00 */
[C---:B--2---:R-:W-:Y:S11]  /*19d70*/  HMMA.16816.F32.BF16 R4, R24.reuse, R22, R4 ;  /* 0x000000161804723c */ /* 0x044ff60000041804 */
[----:B------:R-:W-:Y:S11]  /*19d80*/  @!UPT UIADD3 URZ, URZ, URZ, URZ ;  /* 0x0000003f3f3ff290 */ /* 0x000ff6000fffe03f */
[----:B------:R-:W-:Y:S01]  /*19d90*/  @!UPT UIADD3 URZ, URZ, URZ, URZ ;  /* 0x0000003f3f3ff290 */ /* 0x000fe2000fffe03f */
[----:B------:R-:W-:Y:S01]  /*19da0*/  STL.64 [R1+0x660], R4 ;  /* 0x0006600401007387 */ /* 0x000fe20000100a00 */
[----:B------:R0:W-:Y:S03]  /*19db0*/  STL.64 [R1+0x668], R6 ;  /* 0x0006680601007387 */ /* 0x0001e60000100a00 */
[----:B0-----:R-:W3:Y:S01]  /*19dc0*/  LDL.LU.64 R6, [R1+0x2670] ;  /* 0x0026700001067983 */ /* 0x001ee20000300a00 */
[----:B------:R-:W3:Y:S02]  /*19dd0*/  LDL.LU.64 R4, [R1+0x2668] ;  /* 0x0026680001047983 */ /* 0x000ee40000300a00 */
[----:B------:R0:W-:Y:S02]  /*19de0*/  STL.64 [R1+0x25e0], R22 ;  /* 0x0025e01601007387 */ /* 0x0001e40000100a00 */
[----:B0-----:R-:W-:Y:S01]  /*19df0*/  IMAD.MOV.U32 R22, RZ, RZ, R16 ;  /* 0x000000ffff167224 */ /* 0x001fe200078e0010 */
[C---:B---3--:R-:W-:Y:S11]  /*19e00*/  HMMA.16816.F32.BF16 R4, R24.reuse, R18, R4 ;  /* 0x000000121804723c */ /* 0x048ff60000041804 */
[----:B------:R-:W-:Y:S11]  /*19e10*/  @!UPT UIADD3 URZ, URZ, URZ, URZ ;  /* 0x0000003f3f3ff290 */ /* 0x000ff6000fffe03f */
[----:B------:R-:W-:Y:S01]  /*19e20*/  @!UPT UIADD3 URZ, URZ, URZ, URZ ;  /* 0x0000003f3f3ff290 */ /* 0x000fe2000fffe03f */
[----:B------:R-:W-:Y:S01]  /*19e30*/  STL.64 [R1+0x650], R4 ;  /* 0x0006500401007387 */ /* 0x000fe20000100a00 */
[----:B------:R0:W-:Y:S03]  /*19e40*/  STL.64 [R1+0x658], R6 ;  /* 0x0006580601007387 */ /* 0x0001e60000100a00 */
[----:B0-----:R-:W2:Y:S01]  /*19e50*/  LDL.LU.64 R6, [R1+0x2660] ;  /* 0x0026600001067983 */ /* 0x001ea20000300a00 */
[----:B------:R0:W-:Y:S02]  /*19e60*/  STL.64 [R1+0x25d8], R18 ;  /* 0x0025d81201007387 */ /* 0x0001e40000100a00 */
[----:B------:R-:W3:Y:S02]  /*19e70*/  LDL.LU R16, [R1+0x250] ;  /* 0x0002500001107983 */ /* 0x000ee40000300800 */
[----:B------:R-:W3:Y:S01]  /*19e80*/  LDL.LU R17, [R1+0x254] ;  /* 0x0002540001117983 */ /* 0x000ee20000300800 */
[----:B0-----:R-:W3:Y:S01]  /*19e90*/  LDL.LU R18, [R1+0x258] ;  /* 0x0002580001127983 */ /* 0x001ee20000300800 */
[----:B------:R-:W3:Y:S02]  /*19ea0*/  LDL.LU R19, [R1+0x25c] ;  /* 0x00025c0001137983 */ /* 0x000ee40000300800 */
[----:B------:R-:W-:Y:S01]  /*19eb0*/  IMAD.MOV.U32 R23, RZ, RZ, R0 ;  /* 0x000000ffff177224 */ /* 0x000fe200078e0000 */
[----:B--2---:R-:W-:Y:S01]  /*19ec0*/  HMMA.16816.F32.BF16 R24, R24, R6, R12 ;  /* 0x000000061818723c */ /* 0x004fe2000004180c */
[----:B------:R-:W-:-:S02]  /*19ed0*/  IMAD.MOV.U32 R20, RZ, RZ, R6 ;  /* 0x000000ffff147224 */ /* 0x000fc400078e0006 */
[----:B------:R-:W-:Y:S01]  /*19ee0*/  IMAD.MOV.U32 R0, RZ, RZ, R7 ;  /* 0x000000ffff007224 */ /* 0x000fe200078e0007 */
[----:B---3--:R-:W-:Y:S01]  /*19ef0*/  STL.64 [R1+0x25f0], R18 ;  /* 0x0025f01201007387 */ /* 0x008fe20000100a00 */
[----:B------:R0:W-:Y:S03]  /*19f00*/  STL.64 [R1+0x25e8], R16 ;  /* 0x0025e81001007387 */ /* 0x0001e60000100a00 */
[----:B0-----:R-:W2:Y:S01]  /*19f10*/  LDL.LU R16, [R1+0x260] ;  /* 0x0002600001107983 */ /* 0x001ea20000300800 */
[----:B------:R-:W2:Y:S02]  /*19f20*/  LDL.LU R17, [R1+0x264] ;  /* 0x0002640001117983 */ /* 0x000ea40000300800 */
[----:B------:R-:W2:Y:S02]  /*19f30*/  LDL.LU R18, [R1+0x268] ;  /* 0x0002680001127983 */ /* 0x000ea40000300800 */
[----:B------:R-:W2:Y:S01]  /*19f40*/  LDL.LU R19, [R1+0x26c] ;  /* 0x00026c0001137983 */ /* 0x000ea20000300800 */
[----:B------:R-:W3:Y:S09]  /*19f50*/  LDL.LU.64 R14, [R1+0x2658] ;  /* 0x00265800010e7983 */ /* 0x000ef20000300a00 */
[----:B------:R-:W-:Y:S02]  /*19f60*/  STL.64 [R1+0xb0], R24 ;  /* 0x0000b01801007387 */ /* 0x000fe40000100a00 */
[----:B------:R0:W-:Y:S02]  /*19f70*/  STL.64 [R1+0xb8], R26 ;  /* 0x0000b81a01007387 */ /* 0x0001e40000100a00 */
[----:B------:R-:W3:Y:S01]  /*19f80*/  LDL.LU.64 R6, [R1+0x2650] ;  /* 0x0026500001067983 */ /* 0x000ee20000300a00 */
[----:B------:R-:W3:Y:S01]  /*19f90*/  LDL.LU.64 R4, [R1+0x2648] ;  /* 0x0026480001047983 */ /* 0x000ee20000300a00 */
[----:B0-----:R-:W-:-:S03]  /*19fa0*/  IMAD.MOV.U32 R26, RZ, RZ, R28 ;  /* 0x000000ffff1a7224 */ /* 0x001fc600078e001c */
[----:B------:R-:W2:Y:S01]  /*19fb0*/  LDL.LU R28, [R1+0x2640] ;  /* 0x00264000011c7983 */ /* 0x000ea20000300800 */
[C---:B---3--:R-:W-:Y:S03]  /*19fc0*/  HMMA.16816.F32.BF16 R12, R4.reuse, R14, R8 ;  /* 0x0000000e040c723c */ /* 0x048fe60000041808 */
[----:B------:R-:W3:Y:S01]  /*19fd0*/  LDL.LU.64 R10, [R1+0x2638] ;  /* 0x00263800010a7983 */ /* 0x000ee20000300a00 */
[----:B------:R-:W3:Y:S11]  /*19fe0*/  LDL.LU.64 R8, [R1+0x2630] ;  /* 0x0026300001087983 */ /* 0x000ef60000300a00 */
[----:B------:R-:W-:Y:S08]  /*19ff0*/  @!UPT UIADD3 URZ, URZ, URZ, URZ ;  /* 0x0000003f3f3ff290 */ /* 0x000ff0000fffe03f */
[----:B------:R-:W-:Y:S01]  /*1a000*/  STL.64 [R1+0xa0], R12 ;  /* 0x0000a00c01007387 */ /* 0x000fe20000100a00 */
[----:B------:R0:W-:Y:S03]  /*1a010*/  STL.64 [R1+0xa8], R14 ;  /* 0x0000a80e01007387 */ /* 0x0001e60000100a00 */
[----:B0-----:R-:W3:Y:S01]  /*1a020*/  LDL.LU.64 R14, [R1+0x2628] ;  /* 0x00262800010e7983 */ /* 0x001ee20000300a00 */
[----:B------:R-:W-:Y:S01]  /*1a030*/  IMAD.MOV.U32 R27, RZ, RZ, R29 ;  /* 0x000000ffff1b7224 */ /* 0x000fe200078e001d */
[C---:B---3--:R-:W-:Y:S02]  /*1a040*/  HMMA.16816.F32.BF16 R12, R4.reuse, R14, R8 ;  /* 0x0000000e040c723c */ /* 0x048fe40000041808 */
[----:B------:R-:W3:Y:S01]  /*1a050*/  LDL.LU.64 R10, [R1+0x2620] ;  /* 0x00262000010a7983 */ /* 0x000ee20000300a00 */
[----:B------:R-:W3:Y:S11]  /*1a060*/  LDL.LU.64 R8, [R1+0x2618] ;  /* 0x0026180001087983 */ /* 0x000ef60000300a00 */
[----:B------:R-:W-:Y:S09]  /*1a070*/  @!UPT UIADD3 URZ, URZ, URZ, URZ ;  /* 0x0000003f3f3ff290 */ /* 0x000ff2000fffe03f */
[----:B------:R-:W-:Y:S01]  /*1a080*/  STL.64 [R1+0x90], R12 ;  /* 0x0000900c01007387 */ /* 0x000fe20000100a00 */
[----:B------:R0:W-:Y:S03]  /*1a090*/  STL.64 [R1+0x98], R14 ;  /* 0x0000980e01007387 */ /* 0x0001e60000100a00 */
[----:B0-----:R-:W2:Y:S01]  /*1a0a0*/  LDL.LU.64 R14, [R1+0x2610] ;  /* 0x00261000010e7983 */ /* 0x001ea20000300a00 */
[----:B------:R-:W2:Y:S01]  /*1a0b0*/  LDL.LU.64 R12, [R1+0x2608] ;  /* 0x00260800010c7983 */ /* 0x000ea20000300a00 */
[C---:B---3--:R-:W-:Y:S02]  /*1a0c0*/  HMMA.16816.F32.BF16 R24, R4.reuse, R26, R8 ;  /* 0x0000001a0418723c */ /* 0x048fe40000041808 */
[----:B------:R-:W2:Y:S01]  /*1a0d0*/  LDL.LU.64 R10, [R1+0x2600] ;  /* 0x00260000010a7983 */ /* 0x000ea20000300a00 */
[----:B------:R-:W3:Y:S11]  /*1a0e0*/  LDL.LU.64 R8, [R1+0x25f8] ;  /* 0x0025f80001087983 */ /* 0x000ef60000300a00 */
[----:B------:R-:W-:Y:S09]  /*1a0f0*/  @!UPT UIADD3 URZ, URZ, URZ, URZ ;  /* 0x0000003f3f3ff290 */ /* 0x000ff2000fffe03f */
[----:B------:R-:W-:Y:S01]  /*1a100*/  STL.64 [R1+0x80], R24 ;  /* 0x0000801801007387 */ /* 0x000fe20000100a00 */
[----:B------:R2:W-:Y:S02]  /*1a110*/  STL.64 [R1+0x88], R26 ;  /* 0x0000881a01007387 */ /* 0x0005e40000100a00 */
[----:B--2---:R-:W-:Y:S01]  /*1a120*/  HMMA.16816.F32.BF16 R24, R4, R10, R12 ;  /* 0x0000000a0418723c */ /* 0x004fe2000004180c */
[----:B----4-:R-:W0:Y:S04]  /*1a130*/  LDSM.16.MT88.4 R12, [R2+0x8000] ;  /* 0x00800000020c783b */ /* 0x010e280000004200 */
[----:B0-----:R0:W-:Y:S02]  /*1a140*/  STL.64 [R1+0x25b0], R14 ;  /* 0x0025b00e01007387 */ /* 0x0011e40000100a00 */
[----:B0-----:R-:W-:-:S02]  /*1a150*/  IMAD.MOV.U32 R14, RZ, RZ, R20 ;  /* 0x000000ffff0e7224 */ /* 0x001fc400078e0014 */
[C---:B------:R-:W-:Y:S11]  /*1a160*/  HMMA.16816.F32.BF16 R20, R4.reuse, R22, R16 ;  /* 0x000000160414723c */ /* 0x040ff60000041810 */
[----:B------:R-:W-:Y:S03]  /*1a170*/  @!UPT UIADD3 URZ, URZ, URZ, URZ ;  /* 0x0000003f3f3ff290 */ /* 0x000fe6000fffe03f */
[----:B------:R-:W-:Y:S01]  /*1a180*/  STL.64 [R1+0x470], R24 ;  /* 0x0004701801007387 */ /* 0x000fe20000100a00 */
[----:B------:R-:W-:Y:S02]  /*1a190*/  STL.64 [R1+0x478], R26 ;  /* 0x0004781a01007387 */ /* 0x000fe40000100a00 */
[----:B------:R-:W-:Y:S02]  /*1a1a0*/  STL.64 [R1+0x25a8], R12 ;  /* 0x0025a80c01007387 */ /* 0x000fe40000100a00 */
[----:B------:R-:W2:Y:S01]  /*1a1b0*/  LDL.LU.64 R18, [R1+0x25f0] ;  /* 0x0025f00001127983 */ /* 0x000ea20000300a00 */
[----:B------:R-:W2:Y:S04]  /*1a1c0*/  LDL.LU.64 R16, [R1+0x25e8] ;  /* 0x0025e80001107983 */ /* 0x000ea80000300a00 */
[----:B------:R-:W-:Y:S04]  /*1a1d0*/  LDSM.16.M88.4 R24, [R3+0x20000] ;  /* 0x020000000318783b */ /* 0x000fe80000000200 */
[----:B------:R-:W-:Y:S01]  /*1a1e0*/  STL.64 [R1+0x220], R20 ;  /* 0x0002201401007387 */ /* 0x000fe20000100a00 */
[----:B------:R-:W-:Y:S02]  /*1a1f0*/  STL.64 [R1+0x228], R22 ;  /* 0x0002281601007387 */ /* 0x000fe40000100a00 */
[----:B------:R-:W0:Y:S02]  /*1a200*/  LDSM.16.M88.4 R20, [R3+0x22000] ;  /* 0x022000000314783b */ /* 0x000e240000000200 */
[----:B0-----:R-:W-:Y:S02]  /*1a210*/  STL.64 [R1+0x20], R20 ;  /* 0x0000201401007387 */ /* 0x001fe40000100a00 */
[----:B------:R0:W-:Y:S02]  /*1a220*/  STL.64 [R1+0x28], R22 ;  /* 0x0000281601007387 */ /* 0x0001e40000100a00 */
[----:B0-----:R-:W2:Y:S01]  /*1a230*/  LDL.LU.64 R22, [R1+0x25e0] ;  /* 0x0025e00001167983 */ /* 0x001ea20000300a00 */
[----:B------:R-:W-:Y:S01]  /*1a240*/  IMAD.MOV.U32 R15, RZ, RZ, R0 ;  /* 0x000000ffff0f7224 */ /* 0x000fe200078e0000 */
[----:B--2---:R-:W-:Y:S02]  /*1a250*/  HMMA.16816.F32.BF16 R20, R4, R22, R16 ;  /* 0x000000160414723c */ /* 0x004fe40000041810 */
[----:B------:R-:W2:Y:S01]  /*1a260*/  LDL.LU.64 R18, [R1+0x25d8] ;  /* 0x0025d80001127983 */ /* 0x000ea20000300a00 */
[----:B------:R-:W-:Y:S02]  /*1a270*/  STL.64 [R1+0x40], R24 ;  /* 0x0000401801007387 */ /* 0x000fe40000100a00 */
[----:B------:R-:W-:Y:S11]  /*1a280*/  STL.64 [R1+0x48], R26 ;  /* 0x0000481a01007387 */ /* 0x000ff60000100a00 */
[----:B------:R-:W-:Y:S07]  /*1a290*/  @!UPT UIADD3 URZ, URZ, URZ, URZ ;  /* 0x0000003f3f3ff290 */ /* 0x000fee000fffe03f */
[----:B------:R-:W-:Y:S01]  /*1a2a0*/  STL.64 [R1+0x330], R20 ;  /* 0x0003301401007387 */ /* 0x000fe20000100a00 */
[----:B------:R-:W-:Y:S02]  /*1a2b0*/  STL.64 [R1+0x338], R22 ;  /* 0x0003381601007387 */ /* 0x000fe40000100a00 */
[----:B------:R-:W0:Y:S02]  /*1a2c0*/  LDSM.16.M88.4 R20, [R3+0x24000] ;  /* 0x024000000314783b */ /* 0x000e240000000200 */
[----:B0-----:R-:W-:Y:S02]  /*1a2d0*/  STL.64 [R1+0x10], R20 ;  /* 0x0000101401007387 */ /* 0x001fe40000100a00 */
[----:B------:R0:W-:Y:S02]  /*1a2e0*/  STL.64 [R1+0x18], R22 ;  /* 0x0000181601007387 */ /* 0x0001e40000100a00 */
[----:B------:R-:W-:Y:S02]  /*1a2f0*/  IMAD.MOV.U32 R26, RZ, RZ, R20 ;  /* 0x000000ffff1a7224 */ /* 0x000fe400078e0014 */
[----:B------:R-:W-:Y:S01]  /*1a300*/  IMAD.MOV.U32 R0, RZ, RZ, R21 ;  /* 0x000000ffff007224 */ /* 0x000fe200078e0015 */
[----:B0-----:R-:W2:Y:S01]  /*1a310*/  LDL.LU.64 R22, [R1+0x25d0] ;  /* 0x0025d00001167983 */ /* 0x001ea20000300a00 */
[----:B------:R-:W2:Y:S02]  /*1a320*/  LDL.LU.64 R20, [R1+0x25c8] ;  /* 0x0025c80001147983 */ /* 0x000ea40000300a00 */
[----:B------:R-:W-:Y:S02]  /*1a330*/  STL [R1+0x25c0], R26 ;  /* 0x0025c01a01007387 */ /* 0x000fe40000100800 */
[----:B------:R0:W-:Y:S02]  /*1a340*/  STL.64 [R1+0x25b8], R24 ;  /* 0x0025b81801007387 */ /* 0x0001e40000100a00 */
[----:B0-----:R-:W4:Y:S01]  /*1a350*/  LDL.LU R24, [R1+0x230] ;  /* 0x0002300001187983 */ /* 0x001f220000300800 */
[----:B------:R-:W4:Y:S02]  /*1a360*/  LDL.LU R25, [R1+0x234] ;  /* 0x0002340001197983 */ /* 0x000f240000300800 */
[----:B---3--:R-:W-:-:S02]  /*1a370*/  IMAD.MOV.U32 R26, RZ, RZ, R9 ;  /* 0x000000ffff1a7224 */ /* 0x008fc400078e0009 */
[----:B------:R-:W-:Y:S02]  /*1a380*/  IMAD.MOV.U32 R27, RZ, RZ, R8 ;  /* 0x000000ffff1b7224 */ /* 0x000fe400078e0008 */
[----:B------:R-:W0:Y:S01]  /*1a390*/  LDSM.16.M88.4 R8, [R3+0x26000] ;  /* 0x026000000308783b */ /* 0x000e220000000200 */
[C---:B--2---:R-:W-:Y:S03]  /*1a3a0*/  HMMA.16816.F32.BF16 R16, R4.reuse, R18, R20 ;  /* 0x000000120410723c */ /* 0x044fe60000041814 */
[----:B------:R-:W2:Y:S05]  /*1a3b0*/  LDL.LU R20, [R1+0x110] ;  /* 0x0001100001147983 */ /* 0x000eaa0000300800 */
[----:B----4-:R-:W-:Y:S11]  /*1a3c0*/  HMMA.16816.F32.BF16 R4, R4, R14, R24 ;  /* 0x0000000e0404723c */ /* 0x010ff60000041818 */
[----:B------:R-:W-:Y:S04]  /*1a3d0*/  @!UPT UIADD3 URZ, URZ, URZ, URZ ;  /* 0x0000003f3f3ff290 */ /* 0x000fe8000fffe03f */
[----:B------:R-:W-:Y:S01]  /*1a3e0*/  STL.64 [R1+0x460], R16 ;  /* 0x0004601001007387 */ /* 0x000fe20000100a00 */
[----:B------:R-:W-:Y:S02]  /*1a3f0*/  STL.64 [R1+0x468], R18 ;  /* 0x0004681201007387 */ /* 0x000fe40000100a00 */
[----:B------:R-:W2:Y:S02]  /*1a400*/  LDL.LU R21, [R1+0x114] ;  /* 0x0001140001157983 */ /* 0x000ea40000300800 */
[----:B------:R-:W2:Y:S01]  /*1a410*/  LDL.LU R22, [R1+0x118] ;  /* 0x0001180001167983 */ /* 0x000ea20000300800 */
[----:B------:R-:W2:Y:S01]  /*1a420*/  LDL.LU R23, [R1+0x11c] ;  /* 0x00011c0001177983 */ /* 0x000ea20000300800 */
[----:B------:R-:W3:Y:S02]  /*1a430*/  LDL.LU R26, [R1+0x25c0] ;  /* 0x0025c000011a7983 */ /* 0x000ee40000300800 */
[----:B------:R-:W2:Y:S02]  /*1a440*/  LDL.LU.64 R24, [R1+0x25b8] ;  /* 0x0025b80001187983 */ /* 0x000ea40000300a00 */
[----:B------:R-:W2:Y:S01]  /*1a450*/  LDL.LU.64 R14, [R1+0x25b0] ;  /* 0x0025b000010e7983 */ /* 0x000ea20000300a00 */
[----:B------:R-:W2:Y:S01]  /*1a460*/  LDL.LU.64 R12, [R1+0x25a8] ;  /* 0x0025a800010c7983 */ /* 0x000ea20000300a00 */
[----:B0-----:R-:W-:Y:S02]  /*1a470*/  STL.64 [R1], R8 ;  /* 0x0000000801007387 */ /* 0x001fe40000100a00 */
[----:B------:R-:W-:Y:S01]  /*1a480*/  STL.64 [R1+0x8], R10 ;  /* 0x0000080a01007387 */ /* 0x000fe20000100a00 */
[----:B------:R-:W-:Y:S04]  /*1a490*/  LDSM.16.M88.4 R16, [R3+0x28000] ;  /* 0x028000000310783b */ /* 0x000fe80000000200 */
[----:B------:R-:W-:Y:S01]  /*1a4a0*/  STL.64 [R1+0x3e0], R4 ;  /* 0x0003e00401007387 */ /* 0x000fe20000100a00 */
[----:B------:R-:W-:Y:S02]  /*1a4b0*/  STL.64 [R1+0x3e8], R6 ;  /* 0x0003e80601007387 */ /* 0x000fe40000100a00 */
[----:B------:R-:W0:Y:S04]  /*1a4c0*/  LDSM.16.M88.4 R4, [R3+0x2a000] ;  /* 0x02a000000304783b */ /* 0x000e280000000200 */
[----:B------:R1:W-:Y:S02]  /*1a4d0*/  STL.64 [R1+0x2578], R8 ;  /* 0x0025780801007387 */ /* 0x0003e40000100a00 */
[----:B-1----:R-:W-:-:S02]  /*1a4e0*/  IMAD.MOV.U32 R9, RZ, RZ, R0 ;  /* 0x000000ffff097224 */ /* 0x002fc400078e0000 */
[----:B---3--:R-:W-:-:S05]  /*1a4f0*/  IMAD.MOV.U32 R8, RZ, RZ, R26 ;  /* 0x000000ffff087224 */ /* 0x008fca00078e001a */
[----:B------:R1:W-:Y:S04]  /*1a500*/  STL.64 [R1+0x2590], R8 ;  /* 0x0025900801007387 */ /* 0x0003e80000100a00 */
[----:B-1----:R-:W3:Y:S01]  /*1a510*/  LDL.LU R8, [R1+0x240] ;  /* 0x0002400001087983 */ /* 0x002ee20000300800 */
[----:B------:R-:W3:Y:S02]  /*1a520*/  LDL.LU R9, [R1+0x244] ;  /* 0x0002440001097983 */ /* 0x000ee40000300800 */
[----:B------:R-:W3:Y:S02]  /*1a530*/  LDL.LU R10, [R1+0x248] ;  /* 0x00024800010a7983 */ /* 0x000ee40000300800 */
[----:B------:R-:W3:Y:S01]  /*1a540*/  LDL.LU R11, [R1+0x24c] ;  /* 0x00024c00010b7983 */ /* 0x000ee20000300800 */
[----:B0-----:R-:W-:Y:S01]  /*1a550*/  STL [R1+0x2184], R6 ;  /* 0x0021840601007387 */ /* 0x001fe20000100800 */
[----:B------:R-:W-:Y:S02]  /*1a560*/  STL.64 [R1+0x30], R16 ;  /* 0x0000301001007387 */ /* 0x000fe40000100a00 */
[----:B------:R-:W-:Y:S02]  /*1a570*/  STL.64 [R1+0x38], R18 ;  /* 0x0000381201007387 */ /* 0x000fe40000100a00 */
[----:B------:R0:W-:Y:S02]  /*1a580*/  STL.64 [R1+0x2570], R16 ;  /* 0x0025701001007387 */ /* 0x0001e40000100a00 */
        /* <DEDUP_REMOVED lines=8> */
[----:B------:R-:W4:Y:S02]  /*1a610*/  LDL.LU R18, [R1+0x358] ;  /* 0x0003580001127983 */ /* 0x000f240000300800 */
[----:B------:R-:W-:Y:S01]  /*1a620*/  IMAD.MOV.U32 R19, RZ, RZ, R28 ;  /* 0x000000ffff137224 */ /* 0x000fe200078e001c */
[C---:B------:R-:W-:Y:S04]  /*1a630*/  HMMA.16816.F32.BF16 R20, R12.reuse, R24, R20 ;  /* 0x000000180c14723c */ /* 0x040fe80000041814 */
[----:B----4-:R-:W-:Y:S01]  /*1a640*/  STL.64 [R1+0x25a0], R18 ;  /* 0x0025a01201007387 */ /* 0x010fe20000100a00 */
[----:B--2---:R0:W-:Y:S03]  /*1a650*/  STL.64 [R1+0x2598], R16 ;  /* 0x0025981001007387 */ /* 0x0041e60000100a00 */
[----:B0-----:R-:W3:Y:S01]  /*1a660*/  LDL.64 R16, [R1+0x20] ;  /* 0x0000200001107983 */ /* 0x001ee20000100a00 */
[----:B------:R-:W-:Y:S11]  /*1a670*/  STL [R1+0x2180], R7 ;  /* 0x0021800701007387 */ /* 0x000ff60000100800 */
[----:B------:R-:W-:Y:S03]  /*1a680*/  @!UPT UIADD3 URZ, URZ, URZ, URZ ;  /* 0x0000003f3f3ff290 */ /* 0x000fe6000fffe03f */
[----:B------:R0:W-:Y:S02]  /*1a690*/  STL.64 [R1+0x320], R20 ;  /* 0x0003201401007387 */ /* 0x0001e40000100a00 */
[----:B------:R-:W-:Y:S01]  /*1a6a0*/  STL.64 [R1+0x328], R22 ;  /* 0x0003281601007387 */ /* 0x000fe20000100a00 */
[----:B------:R-:W2:Y:S01]  /*1a6b0*/  LDL.LU.64 R18, [R1+0x25a0] ;  /* 0x0025a00001127983 */ /* 0x000ea20000300a00 */
[----:B0-----:R-:W-:Y:S02]  /*1a6c0*/  IMAD.MOV.U32 R21, RZ, RZ, R24 ;  /* 0x000000ffff157224 */ /* 0x001fe400078e0018 */
[----:B------:R-:W-:Y:S02]  /*1a6d0*/  IMAD.MOV.U32 R20, RZ, RZ, R25 ;  /* 0x000000ffff147224 */ /* 0x000fe400078e0019 */
[----:B------:R-:W0:Y:S01]  /*1a6e0*/  LDSM.16.M88.4 R24, [R3+0x2c000] ;  /* 0x02c000000318783b */ /* 0x000e220000000200 */
[----:B---3--:R-:W-:Y:S01]  /*1a6f0*/  HMMA.16816.F32.BF16 R8, R12, R16, R8 ;  /* 0x000000100c08723c */ /* 0x008fe20000041808 */
[----:B------:R-:W-:-:S02]  /*1a700*/  IMAD.MOV.U32 R29, RZ, RZ, R17 ;  /* 0x000000ffff1d7224 */ /* 0x000fc400078e0011 */
[----:B------:R-:W2:Y:S11]  /*1a710*/  LDL.LU.64 R16, [R1+0x2598] ;  /* 0x0025980001107983 */ /* 0x000eb60000300a00 */
[----:B------:R-:W-:Y:S09]  /*1a720*/  @!UPT UIADD3 URZ, URZ, URZ, URZ ;  /* 0x0000003f3f3ff290 */ /* 0x000ff2000fffe03f */
[----:B------:R-:W-:Y:S01]  /*1a730*/  STL.64 [R1+0x310], R8 ;  /* 0x0003100801007387 */ /* 0x000fe20000100a00 */
[----:B------:R-:W-:Y:S02]  /*1a740*/  STL [R1+0x318], R10 ;  /* 0x0003180a01007387 */ /* 0x000fe40000100800 */
[----:B------:R-:W-:Y:S02]  /*1a750*/  IMAD.MOV.U32 R28, RZ, RZ, R11 ;  /* 0x000000ffff1c7224 */ /* 0x000fe400078e000b */
[----:B------:R-:W1:Y:S01]  /*1a760*/  LDSM.16.M88.4 R8, [R3+0x2e000] ;  /* 0x02e000000308783b */ /* 0x000e620000000200 */
[----:B0-----:R-:W-:Y:S02]  /*1a770*/  STL.64 [R1+0x50], R24 ;  /* 0x0000501801007387 */ /* 0x001fe40000100a00 */
[----:B------:R-:W-:Y:S02]  /*1a780*/  STL.64 [R1+0x58], R26 ;  /* 0x0000581a01007387 */ /* 0x000fe40000100a00 */
[----:B------:R-:W-:Y:S01]  /*1a790*/  STL [R1+0x21e8], R28 ;  /* 0x0021e81c01007387 */ /* 0x000fe20000100800 */
[----:B-1----:R0:W-:Y:S01]  /*1a7a0*/  STL.64 [R1+0x60], R8 ;  /* 0x0000600801007387 */ /* 0x0021e20000100a00 */
[----:B------:R2:W-:Y:S03]  /*1a7b0*/  STL.64 [R1+0x68], R10 ;  /* 0x0000680a01007387 */ /* 0x0005e60000100a00 */
[----:B0-----:R-:W2:Y:S01]  /*1a7c0*/  LDL.LU.64 R8, [R1+0x2590] ;  /* 0x0025900001087983 */ /* 0x001ea20000300a00 */
[----:B------:R-:W-:-:S05]  /*1a7d0*/  IMAD.MOV.U32 R0, RZ, RZ, R10 ;  /* 0x000000ffff007224 */ /* 0x000fca00078e000a */
[----:B------:R-:W-:Y:S01]  /*1a7e0*/  STL [R1+0x2304], R0 ;  /* 0x0023040001007387 */ /* 0x000fe20000100800 */
[----:B------:R-:W-:Y:S01]  /*1a7f0*/  STL [R1+0x16c8], R3 ;  /* 0x0016c80301007387 */ /* 0x000fe20000100800 */
[----:B--2---:R-:W-:Y:S02]  /*1a800*/  HMMA.16816.F32.BF16 R8, R12, R8, R16 ;  /* 0x000000080c08723c */ /* 0x004fe40000041810 */
[----:B------:R-:W2:Y:S01]  /*1a810*/  LDL.LU.64 R18, [R1+0x2588] ;  /* 0x0025880001127983 */ /* 0x000ea20000300a00 */
[----:B------:R-:W2:Y:S11]  /*1a820*/  LDL.LU.64 R16, [R1+0x2580] ;  /* 0x0025800001107983 */ /* 0x000eb60000300a00 */
[----:B------:R-:W-:Y:S09]  /*1a830*/  @!UPT UIADD3 URZ, URZ, URZ, URZ ;  /* 0x0000003f3f3ff290 */ /* 0x000ff2000fffe03f */
[----:B------:R0:W-:Y:S01]  /*1a840*/  STL [R1+0x300], R8 ;  /* 0x0003000801007387 */ /* 0x0001e20000100800 */
[----:B------:R-:W-:Y:S02]  /*1a850*/  IMAD.MOV.U32 R28, RZ, RZ, R9 ;  /* 0x000000ffff1c7224 */ /* 0x000fe400078e0009 */
[----:B------:R2:W-:Y:S01]  /*1a860*/  STL [R1+0x308], R10 ;  /* 0x0003080a01007387 */ /* 0x0005e20000100800 */
[----:B0-----:R-:W2:Y:S01]  /*1a870*/  LDL.LU.64 R8, [R1+0x2578] ;  /* 0x0025780001087983 */ /* 0x001ea20000300a00 */
[----:B------:R-:W-:-:S05]  /*1a880*/  IMAD.MOV.U32 R3, RZ, RZ, R11 ;  /* 0x000000ffff037224 */ /* 0x000fca00078e000b */
[----:B------:R-:W-:Y:S01]  /*1a890*/  STL [R1+0x21f0], R3 ;  /* 0x0021f00301007387 */ /* 0x000fe20000100800 */
[----:B------:R-:W-:Y:S01]  /*1a8a0*/  STL [R1+0x21ec], R28 ;  /* 0x0021ec1c01007387 */ /* 0x000fe20000100800 */
[C---:B--2---:R-:W-:Y:S02]  /*1a8b0*/  HMMA.16816.F32.BF16 R8, R12.reuse, R8, R16 ;  /* 0x000000080c08723c */ /* 0x044fe40000041810 */
[----:B------:R-:W2:Y:S11]  /*1a8c0*/  LDL.LU.64 R16, [R1+0x2570] ;  /* 0x0025700001107983 */ /* 0x000eb60000300a00 */
[----:B------:R-:W-:Y:S10]  /*1a8d0*/  @!UPT UIADD3 URZ, URZ, URZ, URZ ;  /* 0x0000003f3f3ff290 */ /* 0x000ff4000fffe03f */
[----:B------:R-:W-:Y:S01]  /*1a8e0*/  STL.64 [R1+0x2f0], R8 ;  /* 0x0002f00801007387 */ /* 0x000fe20000100a00 */
[----:B------:R-:W-:Y:S02]  /*1a8f0*/  STL.64 [R1+0x2f8], R10 ;  /* 0x0002f80a01007387 */ /* 0x000fe40000100a00 */
[----:B------:R-:W0:Y:S02]  /*1a900*/  LDSM.16.MT88.4 R8, [R2+0x8080] ;  /* 0x008080000208783b */ /* 0x000e240000004200 */
[----:B0-----:R-:W-:Y:S02]  /*1a910*/  STL.64 [R1+0x2558], R10 ;  /* 0x0025580a01007387 */ /* 0x001fe40000100a00 */
[----:B------:R0:W-:Y:S02]  /*1a920*/  STL.64 [R1+0x2550], R8 ;  /* 0x0025500801007387 */ /* 0x0001e40000100a00 */
[----:B0-----:R-:W2:Y:S01]  /*1a930*/  LDL.LU R8, [R1+0x550] ;  /* 0x0005500001087983 */ /* 0x001ea20000300800 */
[----:B------:R-:W2:Y:S02]  /*1a940*/  LDL.LU R9, [R1+0x554] ;  /* 0x0005540001097983 */ /* 0x000ea40000300800 */
[----:B------:R-:W2:Y:S02]  /*1a950*/  LDL.LU R10, [R1+0x558] ;  /* 0x00055800010a7983 */ /* 0x000ea40000300800 */
[----:B------:R-:W2:Y:S02]  /*1a960*/  LDL.LU R11, [R1+0x55c] ;  /* 0x00055c00010b7983 */ /* 0x000ea40000300800 */
[C---:B--2---:R-:W-:Y:S11]  /*1a970*/  HMMA.16816.F32.BF16 R16, R12.reuse, R16, R8 ;  /* 0x000000100c10723c */ /* 0x044ff60000041808 */
[----:B------:R-:W-:Y:S11]  /*1a980*/  @!UPT UIADD3 URZ, URZ, URZ, URZ ;  /* 0x0000003f3f3ff290 */ /* 0x000ff6000fffe03f */
[----:B------:R-:W-:Y:S01]  /*1a990*/  @!UPT UIADD3 URZ, URZ, URZ, URZ ;  /* 0x0000003f3f3ff290 */ /* 0x000fe2000fffe03f */
[----:B------:R-:W-:Y:S01]  /*1a9a0*/  STL.64 [R1+0x2e0], R16 ;  /* 0x0002e01001007387 */ /* 0x000fe20000100a00 */
[----:B------:R-:W-:Y:S02]  /*1a9b0*/  IMAD.MOV.U32 R3, RZ, RZ, R18 ;  /* 0x000000ffff037224 */ /* 0x000fe400078e0012 */
[----:B------:R-:W-:Y:S02]  /*1a9c0*/  IMAD.MOV.U32 R28, RZ, RZ, R19 ;  /* 0x000000ffff1c7224 */ /* 0x000fe400078e0013 */
[----:B------:R-:W2:Y:S01]  /*1a9d0*/  LDL.64 R8, [R1+0x60] ;  /* 0x0000600001087983 */ /* 0x000ea20000100a00 */
[----:B------:R-:W0:Y:S04]  /*1a9e0*/  LDSM.16.MT88.4 R16, [R2+0x8100] ;  /* 0x008100000210783b */ /* 0x000e280000004200 */
[----:B------:R-:W-:Y:S01]  /*1a9f0*/  STL [R1+0x21f8], R3 ;  /* 0x0021f80301007387 */ /* 0x000fe20000100800 */
[----:B------:R-:W-:Y:S03]  /*1aa00*/  STL [R1+0x21f4], R28 ;  /* 0x0021f41c01007387 */ /* 0x000fe60000100800 */
[----:B0-----:R-:W-:Y:S01]  /*1aa10*/  STL.64 [R1+0x24d8], R18 ;  /* 0x0024d81201007387 */ /* 0x001fe20000100a00 */
[----:B------:R0:W-:Y:S03]  /*1aa20*/  STL.64 [R1+0x24d0], R16 ;  /* 0x0024d01001007387 */ /* 0x0001e60000100a00 */
[----:B0-----:R-:W3:Y:S04]  /*1aa30*/  LDL.64 R16, [R1+0x10] ;  /* 0x0000100001107983 */ /* 0x001ee80000100a00 */
[----:B---3--:R0:W-:Y:S04]  /*1aa40*/  STL.64 [R1+0x2538], R16 ;  /* 0x0025381001007387 */ /* 0x0081e80000100a00 */
[----:B0-----:R-:W3:Y:S01]  /*1aa50*/  LDL.LU R16, [R1+0x5d0] ;  /* 0x0005d00001107983 */ /* 0x001ee20000300800 */
[----:B------:R-:W3:Y:S02]  /*1aa60*/  LDL.LU R17, [R1+0x5d4] ;  /* 0x0005d40001117983 */ /* 0x000ee40000300800 */
[----:B------:R-:W3:Y:S02]  /*1aa70*/  LDL.LU R18, [R1+0x5d8] ;  /* 0x0005d80001127983 */ /* 0x000ee40000300800 */
[----:B------:R-:W3:Y:S02]  /*1aa80*/  LDL.LU R19, [R1+0x5dc] ;  /* 0x0005dc0001137983 */ /* 0x000ee40000300800 */
[----:B---3--:R-:W-:Y:S11]  /*1aa90*/  HMMA.16816.F32.BF16 R16, R12, R4, R16 ;  /* 0x000000040c10723c */ /* 0x008ff60000041810 */
[----:B------:R-:W-:Y:S11]  /*1aaa0*/  @!UPT UIADD3 URZ, URZ, URZ, URZ ;  /* 0x0000003f3f3ff290 */ /* 0x000ff6000fffe03f */
[----:B------:R-:W-:Y:S01]  /*1aab0*/  @!UPT UIADD3 URZ, URZ, URZ, URZ ;  /* 0x0000003f3f3ff290 */ /* 0x000fe2000fffe03f */
[----:B------:R0:W-:Y:S01]  /*1aac0*/  STL [R1+0x2d0], R16 ;  /* 0x0002d01001007387 */ /* 0x0001e20000100800 */
[----:B------:R-:W-:Y:S02]  /*1aad0*/  IMAD.MOV.U32 R6, RZ, RZ, R17 ;  /* 0x000000ffff067224 */ /* 0x000fe400078e0011 */
[----:B------:R-:W-:Y:S02]  /*1aae0*/  IMAD.MOV.U32 R17, RZ, RZ, R20 ;  /* 0x000000ffff117224 */ /* 0x000fe400078e0014 */
[----:B0-----:R-:W-:Y:S02]  /*1aaf0*/  IMAD.MOV.U32 R16, RZ, RZ, R21 ;  /* 0x000000ffff107224 */ /* 0x001fe400078e0015 */
[----:B------:R-:W0:Y:S04]  /*1ab00*/  LDSM.16.MT88.4 R20, [R2+0x8180] ;  /* 0x008180000214783b */ /* 0x000e280000004200 */
[----:B------:R-:W-:Y:S01]  /*1ab10*/  STL [R1+0x2dc], R19 ;  /* 0x0002dc1301007387 */ /* 0x000fe20000100800 */
[----:B------:R-:W-:-:S02]  /*1ab20*/  IMAD.MOV.U32 R7, RZ, RZ, R18 ;  /* 0x000000ffff077224 */ /* 0x000fc400078e0012 */
[----:B------:R1:W-:Y:S02]  /*1ab30*/  STL.64 [R1+0x2560], R16 ;  /* 0x0025601001007387 */ /* 0x0003e40000100a00 */
[----:B-1----:R-:W3:Y:S01]  /*1ab40*/  LDL.LU R16, [R1+0x630] ;  /* 0x0006300001107983 */ /* 0x002ee20000300800 */
[----:B------:R-:W3:Y:S02]  /*1ab50*/  LDL.LU R17, [R1+0x634] ;  /* 0x0006340001117983 */ /* 0x000ee40000300800 */
[----:B------:R-:W3:Y:S02]  /*1ab60*/  LDL.LU R18, [R1+0x638] ;  /* 0x0006380001127983 */ /* 0x000ee40000300800 */
[----:B------:R-:W3:Y:S01]  /*1ab70*/  LDL.LU R19, [R1+0x63c] ;  /* 0x00063c0001137983 */ /* 0x000ee20000300800 */
[----:B------:R-:W-:Y:S01]  /*1ab80*/  STL.64 [R1+0x2508], R6 ;  /* 0x0025080601007387 */ /* 0x000fe20000100a00 */
[----:B------:R1:W-:Y:S03]  /*1ab90*/  STL.64 [R1+0x2500], R4 ;  /* 0x0025000401007387 */ /* 0x0003e60000100a00 */
[----:B-1----:R-:W4:Y:S01]  /*1aba0*/  LDL.LU R4, [R1+0x640] ;  /* 0x0006400001047983 */ /* 0x002f220000300800 */
[----:B------:R-:W4:Y:S02]  /*1abb0*/  LDL.LU R5, [R1+0x644] ;  /* 0x0006440001057983 */ /* 0x000f240000300800 */
[----:B------:R-:W4:Y:S02]  /*1abc0*/  LDL.LU R6, [R1+0x648] ;  /* 0x0006480001067983 */ /* 0x000f240000300800 */
[----:B------:R-:W4:Y:S01]  /*1abd0*/  LDL.LU R7, [R1+0x64c] ;  /* 0x00064c0001077983 */ /* 0x000f220000300800 */
[----:B0-----:R-:W-:Y:S01]  /*1abe0*/  STL.64 [R1+0x2468], R22 ;  /* 0x0024681601007387 */ /* 0x001fe20000100a00 */
[----:B------:R0:W-:Y:S03]  /*1abf0*/  STL.64 [R1+0x2460], R20 ;  /* 0x0024601401007387 */ /* 0x0001e60000100a00 */
[----:B0-----:R-:W3:Y:S01]  /*1ac00*/  LDL.LU R20, [R1+0x700] ;  /* 0x0007000001147983 */ /* 0x001ee20000300800 */
[----:B------:R-:W3:Y:S02]  /*1ac10*/  LDL.LU R21, [R1+0x704] ;  /* 0x0007040001157983 */ /* 0x000ee40000300800 */
[----:B------:R-:W3:Y:S02]  /*1ac20*/  LDL.LU R22, [R1+0x708] ;  /* 0x0007080001167983 */ /* 0x000ee40000300800 */
[----:B------:R-:W3:Y:S02]  /*1ac30*/  LDL.LU R23, [R1+0x70c] ;  /* 0x00070c0001177983 */ /* 0x000ee40000300800 */
[----:B--2---:R-:W-:Y:S01]  /*1ac40*/  IMAD.MOV.U32 R0, RZ, RZ, R9 ;  /* 0x000000ffff007224 */ /* 0x004fe200078e0009 */
[C---:B----4-:R-:W-:Y:S01]  /*1ac50*/  HMMA.16816.F32.BF16 R4, R12.reuse, R24, R4 ;  /* 0x000000180c04723c */ /* 0x050fe20000041804 */
[----:B---3--:R-:W-:Y:S01]  /*1ac60*/  STL.64 [R1+0x2548], R22 ;  /* 0x0025481601007387 */ /* 0x008fe20000100a00 */
[----:B------:R0:W-:Y:S03]  /*1ac70*/  STL.64 [R1+0x2540], R20 ;  /* 0x0025401401007387 */ /* 0x0001e60000100a00 */
[----:B0-----:R-:W2:Y:S01]  /*1ac80*/  LDL.LU R20, [R1+0x720] ;  /* 0x0007200001147983 */ /* 0x001ea20000300800 */
[----:B------:R-:W2:Y:S02]  /*1ac90*/  LDL.LU R21, [R1+0x724] ;  /* 0x0007240001157983 */ /* 0x000ea40000300800 */
[----:B------:R-:W2:Y:S02]  /*1aca0*/  LDL.LU R22, [R1+0x728] ;  /* 0x0007280001167983 */ /* 0x000ea40000300800 */
[----:B------:R-:W2:Y:S11]  /*1acb0*/  LDL.LU R23, [R1+0x72c] ;  /* 0x00072c0001177983 */ /* 0x000eb60000300800 */
[----:B------:R-:W-:Y:S02]  /*1acc0*/  @!UPT UIADD3 URZ, URZ, URZ, URZ ;  /* 0x0000003f3f3ff290 */ /* 0x000fe4000fffe03f */
[----:B------:R0:W-:Y:S02]  /*1acd0*/  STL.64 [R1+0x2c0], R4 ;  /* 0x0002c00401007387 */ /* 0x0001e40000100a00 */
[----:B0-----:R-:W-:Y:S02]  /*1ace0*/  IMAD.MOV.U32 R5, RZ, RZ, R24 ;  /* 0x000000ffff057224 */ /* 0x001fe400078e0018 */
[----:B------:R-:W-:Y:S02]  /*1acf0*/  IMAD.MOV.U32 R4, RZ, RZ, R25 ;  /* 0x000000ffff047224 */ /* 0x000fe400078e0019 */
[----:B------:R-:W0:Y:S04]  /*1ad00*/  LDSM.16.MT88.4 R24, [R2+0x8200] ;  /* 0x008200000218783b */ /* 0x000e280000004200 */
[----:B------:R1:W-:Y:S01]  /*1ad10*/  STL.64 [R1+0x2c8], R6 ;  /* 0x0002c80601007387 */ /* 0x0003e20000100a00 */
[----:B------:R-:W-:Y:S01]  /*1ad20*/  HMMA.16816.F32.BF16 R12, R12, R8, R16 ;  /* 0x000000080c0c723c */ /* 0x000fe20000041810 */
[----:B-1----:R-:W-:-:S02]  /*1ad30*/  IMAD.MOV.U32 R6, RZ, RZ, R8 ;  /* 0x000000ffff067224 */ /* 0x002fc400078e0008 */
[----:B0-----:R-:W-:Y:S01]  /*1ad40*/  STL.64 [R1+0x23f0], R26 ;  /* 0x0023f01a01007387 */ /* 0x001fe20000100a00 */
[----:B------:R0:W-:Y:S03]  /*1ad50*/  STL.64 [R1+0x23e8], R24 ;  /* 0x0023e81801007387 */ /* 0x0001e60000100a00 */
[----:B0-----:R-:W3:Y:S01]  /*1ad60*/  LDL R24, [R1+0x20] ;  /* 0x0000200001187983 */ /* 0x001ee20000100800 */
[----:B------:R-:W-:Y:S02]  /*1ad70*/  IMAD.MOV.U32 R25, RZ, RZ, R29 ;  /* 0x000000ffff197224 */ /* 0x000fe400078e001d */
[----:B------:R-:W4:Y:S02]  /*1ad80*/  LDL.LU R29, [R1+0x2568] ;  /* 0x00256800011d7983 */ /* 0x000f240000300800 */
[----:B------:R-:W2:Y:S01]  /*1ad90*/  LDL.LU.64 R16, [R1+0x2560] ;  /* 0x0025600001107983 */ /* 0x000ea20000300a00 */
[----:B------:R-:W2:Y:S01]  /*1ada0*/  LDL.LU.64 R10, [R1+0x2558] ;  /* 0x00255800010a7983 */ /* 0x000ea20000300a00 */
[----:B------:R-:W2:Y:S10]  /*1adb0*/  LDL.LU.64 R8, [R1+0x2550] ;  /* 0x0025500001087983 */ /* 0x000eb40000300a00 */
[----:B------:R-:W-:-:S02]  /*1adc0*/  IMAD.MOV.U32 R3, RZ, RZ, R14 ;  /* 0x000000ffff037224 */ /* 0x000fc400078e000e */
[----:B------:R-:W-:Y:S02]  /*1add0*/  STL.64 [R1+0x210], R12 ;  /* 0x0002100c01007387 */ /* 0x000fe40000100a00 */
[----:B------:R-:W-:Y:S02]  /*1ade0*/  IMAD.MOV.U32 R28, RZ, RZ, R15 ;  /* 0x000000ffff1c7224 */ /* 0x000fe400078e000f */
[----:B------:R-:W0:Y:S04]  /*1adf0*/  LDSM.16.MT88.4 R12, [R2+0x8280] ;  /* 0x00828000020c783b */ /* 0x000e280000004200 */
[----:B------:R-:W-:Y:S01]  /*1ae00*/  STL [R1+0x2300], R28 ;  /* 0x0023001c01007387 */ /* 0x000fe20000100800 */
[----:B------:R-:W-:Y:S03]  /*1ae10*/  STL [R1+0x22fc], R3 ;  /* 0x0022fc0301007387 */ /* 0x000fe60000100800 */
[----:B0-----:R-:W-:Y:S01]  /*1ae20*/  STL.64 [R1+0x2380], R14 ;  /* 0x0023800e01007387 */ /* 0x001fe20000100a00 */
[----:B------:R0:W-:Y:S02]  /*1ae30*/  STL.64 [R1+0x2378], R12 ;  /* 0x0023780c01007387 */ /* 0x0001e40000100a00 */
[----:B0-----:R-:W-:-:S02]  /*1ae40*/  IMAD.MOV.U32 R12, RZ, RZ, R6 ;  /* 0x000000ffff0c7224 */ /* 0x001fc400078e0006 */
[----:B------:R-:W-:-:S05]  /*1ae50*/  IMAD.MOV.U32 R13, RZ, RZ, R0 ;  /* 0x000000ffff0d7224 */ /* 0x000fca00078e0000 */
[----:B------:R0:W-:Y:S04]  /*1ae60*/  STL.64 [R1+0x24e0], R12 ;  /* 0x0024e00c01007387 */ /* 0x0001e80000100a00 */
[----:B0-----:R-:W3:Y:S01]  /*1ae70*/  LDL.LU R12, [R1+0x710] ;  /* 0x00071000010c7983 */ /* 0x001ee20000300800 */
[----:B------:R-:W3:Y:S02]  /*1ae80*/  LDL.LU R13, [R1+0x714] ;  /* 0x00071400010d7983 */ /* 0x000ee40000300800 */
[----:B------:R-:W3:Y:S01]  /*1ae90*/  LDL.LU R14, [R1+0x718] ;  /* 0x00071800010e7983 */ /* 0x000ee20000300800 */
[----:B--2---:R-:W-:Y:S01]  /*1aea0*/  HMMA.16816.F32.BF16 R16, R8, R16, R20 ;  /* 0x000000100810723c */ /* 0x004fe20000041814 */
[----:B------:R-:W2:Y:S01]  /*1aeb0*/  LDL.LU.64 R22, [R1+0x2548] ;  /* 0x0025480001167983 */ /* 0x000ea20000300a00 */
[----:B------:R-:W2:Y:S11]  /*1aec0*/  LDL.LU.64 R20, [R1+0x2540] ;  /* 0x0025400001147983 */ /* 0x000eb60000300a00 */
[----:B------:R-:W-:Y:S10]  /*1aed0*/  @!UPT UIADD3 URZ, URZ, URZ, URZ ;  /* 0x0000003f3f3ff290 */ /* 0x000ff4000fffe03f */
[----:B------:R0:W-:Y:S01]  /*1aee0*/  STL.64 [R1+0x200], R16 ;  /* 0x0002001001007387 */ /* 0x0001e20000100a00 */
[----:B------:R-:W-:Y:S03]  /*1aef0*/  STL.64 [R1+0x208], R18 ;  /* 0x0002081201007387 */ /* 0x000fe60000100a00 */
[----:B0-----:R-:W2:Y:S01]  /*1af00*/  LDL.LU.64 R16, [R1+0x2538] ;  /* 0x0025380001107983 */ /* 0x001ea20000300a00 */
[----:B----4-:R-:W-:-:S07]  /*1af10*/  IMAD.MOV.U32 R15, RZ, RZ, R29 ;  /* 0x000000ffff0f7224 */ /* 0x010fce00078e001d */
[----:B---3--:R-:W-:Y:S11]  /*1af20*/  HMMA.16816.F32.BF16 R12, R8, R24, R12 ;  /* 0x00000018080c723c */ /* 0x008ff6000004180c */
[----:B------:R-:W-:Y:S11]  /*1af30*/  @!UPT UIADD3 URZ, URZ, URZ, URZ ;  /* 0x0000003f3f3ff290 */ /* 0x000ff6000fffe03f */
[----:B------:R-:W-:Y:S01]  /*1af40*/  @!UPT UIADD3 URZ, URZ, URZ, URZ ;  /* 0x0000003f3f3ff290 */ /* 0x000fe2000fffe03f */
[----:B------:R-:W-:Y:S01]  /*1af50*/  STL.64 [R1+0x1f0], R12 ;  /* 0x0001f00c01007387 */ /* 0x000fe20000100a00 */
[----:B------:R2:W-:Y:S02]  /*1af60*/  STL [R1+0x1f8], R14 ;  /* 0x0001f80e01007387 */ /* 0x0005e40000100800 */
[----:B------:R-:W-:-:S05]  /*1af70*/  IMAD.MOV.U32 R29, RZ, RZ, R15 ;  /* 0x000000ffff1d7224 */ /* 0x000fca00078e000f */
[----:B------:R-:W-:Y:S01]  /*1af80*/  STL [R1+0x2308], R29 ;  /* 0x0023081d01007387 */ /* 0x000fe20000100800 */
[----:B--2---:R-:W-:Y:S01]  /*1af90*/  HMMA.16816.F32.BF16 R12, R8, R16, R20 ;  /* 0x00000010080c723c */ /* 0x004fe20000041814 */
[----:B------:R-:W-:Y:S02]  /*1afa0*/  IMAD.MOV.U32 R3, RZ, RZ, R16 ;  /* 0x000000ffff037224 */ /* 0x000fe400078e0010 */
[----:B------:R-:W-:Y:S11]  /*1afb0*/  IMAD.MOV.U32 R0, RZ, RZ, R17 ;  /* 0x000000ffff007224 */ /* 0x000ff600078e0011 */
[----:B------:R-:W-:Y:S09]  /*1afc0*/  @!UPT UIADD3 URZ, URZ, URZ, URZ ;  /* 0x0000003f3f3ff290 */ /* 0x000ff2000fffe03f */
[----:B------:R0:W-:Y:S01]  /*1afd0*/  STL.64 [R1+0x1e0], R12 ;  /* 0x0001e00c01007387 */ /* 0x0001e20000100a00 */
[----:B------:R-:W-:Y:S02]  /*1afe0*/  STL.64 [R1+0x1e8], R14 ;  /* 0x0001e80e01007387 */ /* 0x000fe40000100a00 */
[----:B------:R-:W2:Y:S02]  /*1aff0*/  LDL.LU R24, [R1+0x400] ;  /* 0x0004000001187983 */ /* 0x000ea40000300800 */
[----:B------:R-:W2:Y:S01]  /*1b000*/  LDL.LU R25, [R1+0x404] ;  /* 0x0004040001197983 */ /* 0x000ea20000300800 */
[----:B------:R-:W3:Y:S01]  /*1b010*/  LDL.LU R26, [R1+0x408] ;  /* 0x00040800011a7983 */ /* 0x000ee20000300800 */
[----:B------:R-:W3:Y:S02]  /*1b020*/  LDL.LU R27, [R1+0x40c] ;  /* 0x00040c00011b7983 */ /* 0x000ee40000300800 */
[----:B------:R-:W4:Y:S02]  /*1b030*/  LDL.LU R20, [R1+0xd0] ;  /* 0x0000d00001147983 */ /* 0x000f240000300800 */
[----:B------:R-:W4:Y:S01]  /*1b040*/  LDL.LU R21, [R1+0xd4] ;  /* 0x0000d40001157983 */ /* 0x000f220000300800 */
[----:B------:R-:W2:Y:S01]  /*1b050*/  LDL.LU R22, [R1+0xd8] ;  /* 0x0000d80001167983 */ /* 0x000ea20000300800 */
[----:B------:R-:W2:Y:S02]  /*1b060*/  LDL.LU R23, [R1+0xdc] ;  /* 0x0000dc0001177983 */ /* 0x000ea40000300800 */
[----:B------:R-:W2:Y:S02]  /*1b070*/  LDL.LU R16, [R1+0x100] ;  /* 0x0001000001107983 */ /* 0x000ea40000300800 */
[----:B------:R-:W2:Y:S01]  /*1b080*/  LDL.LU R17, [R1+0x104] ;  /* 0x0001040001117983 */ /* 0x000ea20000300800 */
[----:B------:R-:W2:Y:S01]  /*1b090*/  LDL.LU R18, [R1+0x108] ;  /* 0x0001080001127983 */ /* 0x000ea20000300800 */
[----:B------:R-:W2:Y:S02]  /*1b0a0*/  LDL.LU R19, [R1+0x10c] ;  /* 0x00010c0001137983 */ /* 0x000ea40000300800 */
[----:B0-----:R-:W-:-:S02]  /*1b0b0*/  IMAD.MOV.U32 R12, RZ, RZ, R5 ;  /* 0x000000ffff0c7224 */ /* 0x001fc400078e0005 */
[----:B------:R-:W-:Y:S01]  /*1b0c0*/  IMAD.MOV.U32 R13, RZ, RZ, R4 ;  /* 0x000000ffff0d7224 */ /* 0x000fe200078e0004 */
[----:B--2---:R-:W-:Y:S01]  /*1b0d0*/  STL.64 [R1+0x24f0], R18 ;  /* 0x0024f01201007387 */ /* 0x004fe20000100a00 */
[----:B------:R-:W-:Y:S03]  /*1b0e0*/  STL.64 [R1+0x24e8], R16 ;  /* 0x0024e81001007387 */ /* 0x000fe60000100a00 */
[----:B------:R0:W-:Y:S02]  /*1b0f0*/  STL.64 [R1+0x24f8], R12 ;  /* 0x0024f80c01007387 */ /* 0x0001e40000100a00 */
[----:B0-----:R-:W2:Y:S01]  /*1b100*/  LDL.LU R12, [R1+0x6d0] ;  /* 0x0006d000010c7983 */ /* 0x001ea20000300800 */
[----:B------:R-:W2:Y:S02]  /*1b110*/  LDL.LU R13, [R1+0x6d4] ;  /* 0x0006d400010d7983 */ /* 0x000ea40000300800 */
[----:B------:R-:W2:Y:S02]  /*1b120*/  LDL.LU R14, [R1+0x6d8] ;  /* 0x0006d800010e7983 */ /* 0x000ea40000300800 */
[----:B------:R-:W2:Y:S02]  /*1b130*/  LDL.LU R15, [R1+0x6dc] ;  /* 0x0006dc00010f7983 */ /* 0x000ea40000300800 */
[----:B--2---:R-:W-:Y:S01]  /*1b140*/  STL.64 [R1+0x2518], R14 ;  /* 0x0025180e01007387 */ /* 0x004fe20000100a00 */
[----:B------:R-:W-:Y:S02]  /*1b150*/  STL.64 [R1+0x2510], R12 ;  /* 0x0025100c01007387 */ /* 0x000fe40000100a00 */
[----:B------:R-:W2:Y:S02]  /*1b160*/  LDL R4, [R1+0x30] ;  /* 0x0000300001047983 */ /* 0x000ea40000100800 */
[----:B------:R-:W2:Y:S02]  /*1b170*/  LDL R5, [R1+0x34] ;  /* 0x0000340001057983 */ /* 0x000ea40000100800 */
[----:B--2---:R0:W-:Y:S04]  /*1b180*/  STL.64 [R1+0x2520], R4 ;  /* 0x0025200401007387 */ /* 0x0041e80000100a00 */
[----:B0-----:R-:W2:Y:S01]  /*1b190*/  LDL.64 R4, [R1] ;  /* 0x0000000001047983 */ /* 0x001ea20000100a00 */
        /* <DEDUP_REMOVED lines=14> */
[----:B------:R-:W-:Y:S01]  /*1b280*/  STL.64 [R1+0x24c0], R22 ;  /* 0x0024c01601007387 */ /* 0x000fe20000100a00 */
[----:B----4-:R0:W-:Y:S03]  /*1b290*/  STL.64 [R1+0x24b8], R20 ;  /* 0x0024b81401007387 */ /* 0x0101e60000100a00 */
[----:B0-----:R-:W4:Y:S01]  /*1b2a0*/  LDL.64 R20, [R1+0x40] ;  /* 0x0000400001147983 */ /* 0x001f220000100a00 */
[----:B---3--:R-:W-:Y:S02]  /*1b2b0*/  STL.64 [R1+0x2400], R26 ;  /* 0x0024001a01007387 */ /* 0x008fe40000100a00 */
[----:B------:R0:W-:Y:S02]  /*1b2c0*/  STL.64 [R1+0x23f8], R24 ;  /* 0x0023f81801007387 */ /* 0x0001e40000100a00 */
[----:B0-----:R-:W3:Y:S01]  /*1b2d0*/  LDL.LU R24, [R1+0x570] ;  /* 0x0005700001187983 */ /* 0x001ee20000300800 */
[----:B------:R-:W3:Y:S02]  /*1b2e0*/  LDL.LU R25, [R1+0x574] ;  /* 0x0005740001197983 */ /* 0x000ee40000300800 */
[----:B------:R-:W2:Y:S02]  /*1b2f0*/  LDL.LU R26, [R1+0x578] ;  /* 0x00057800011a7983 */ /* 0x000ea40000300800 */
[----:B------:R-:W2:Y:S02]  /*1b300*/  LDL.LU R27, [R1+0x57c] ;  /* 0x00057c00011b7983 */ /* 0x000ea40000300800 */
[----:B--2---:R-:W-:Y:S01]  /*1b310*/  STL.64 [R1+0x2410], R26 ;  /* 0x0024101a01007387 */ /* 0x004fe20000100a00 */
[----:B---3--:R0:W-:Y:S03]  /*1b320*/  STL.64 [R1+0x2408], R24 ;  /* 0x0024081801007387 */ /* 0x0081e60000100a00 */
[----:B0-----:R-:W2:Y:S01]  /*1b330*/  LDL.LU R24, [R1+0x580] ;  /* 0x0005800001187983 */ /* 0x001ea20000300800 */
[----:B------:R-:W2:Y:S02]  /*1b340*/  LDL.LU R25, [R1+0x584] ;  /* 0x0005840001197983 */ /* 0x000ea40000300800 */
[----:B------:R-:W3:Y:S02]  /*1b350*/  LDL.LU R26, [R1+0x588] ;  /* 0x00058800011a7983 */ /* 0x000ee40000300800 */
[----:B------:R-:W3:Y:S01]  /*1b360*/  LDL.LU R27, [R1+0x58c] ;  /* 0x00058c00011b7983 */ /* 0x000ee20000300800 */
[----:B------:R-:W-:Y:S01]  /*1b370*/  HMMA.16816.F32.BF16 R12, R8, R4, R12 ;  /* 0x00000004080c723c */ /* 0x000fe2000004180c */
[----:B---3--:R-:W-:Y:S01]  /*1b380*/  STL.64 [R1+0x2420], R26 ;  /* 0x0024201a01007387 */ /* 0x008fe20000100a00 */
[----:B--2---:R0:W-:Y:S02]  /*1b390*/  STL.64 [R1+0x2418], R24 ;  /* 0x0024181801007387 */ /* 0x0041e40000100a00 */
[----:B0-----:R-:W-:-:S02]  /*1b3a0*/  IMAD.MOV.U32 R24, RZ, RZ, R3 ;  /* 0x000000ffff187224 */ /* 0x001fc400078e0003 */
[----:B------:R-:W-:-:S05]  /*1b3b0*/  IMAD.MOV.U32 R25, RZ, RZ, R0 ;  /* 0x000000ffff197224 */ /* 0x000fca00078e0000 */
[----:B------:R0:W-:Y:S01]  /*1b3c0*/  STL.64 [R1+0x24c8], R24 ;  /* 0x0024c81801007387 */ /* 0x0001e20000100a00 */
[----:B------:R-:W-:Y:S02]  /*1b3d0*/  IMAD.MOV.U32 R3, RZ, RZ, R4 ;  /* 0x000000ffff037224 */ /* 0x000fe400078e0004 */
[----:B------:R-:W-:Y:S01]  /*1b3e0*/  IMAD.MOV.U32 R0, RZ, RZ, R5 ;  /* 0x000000ffff007224 */ /* 0x000fe200078e0005 */
[----:B0-----:R-:W2:Y:S01]  /*1b3f0*/  LDL.LU R24, [R1+0xf0] ;  /* 0x0000f00001187983 */ /* 0x001ea20000300800 */
[----:B------:R-:W2:Y:S02]  /*1b400*/  LDL.LU R25, [R1+0xf4] ;  /* 0x0000f40001197983 */ /* 0x000ea40000300800 */
[----:B------:R-:W2:Y:S02]  /*1b410*/  LDL.LU R26, [R1+0xf8] ;  /* 0x0000f800011a7983 */ /* 0x000ea40000300800 */
[----:B------:R-:W2:Y:S03]  /*1b420*/  LDL.LU R27, [R1+0xfc] ;  /* 0x0000fc00011b7983 */ /* 0x000ea60000300800 */
[----:B------:R-:W-:Y:S01]  /*1b430*/  STL.64 [R1+0x1d0], R12 ;  /* 0x0001d00c01007387 */ /* 0x000fe20000100a00 */
[----:B------:R0:W-:Y:S03]  /*1b440*/  STL.64 [R1+0x1d8], R14 ;  /* 0x0001d80e01007387 */ /* 0x0001e60000100a00 */
[----:B0-----:R-:W3:Y:S01]  /*1b450*/  LDL.LU.64 R14, [R1+0x2530] ;  /* 0x00253000010e7983 */ /* 0x001ee20000300a00 */
[----:B------:R-:W3:Y:S02]  /*1b460*/  LDL.LU.64 R12, [R1+0x2528] ;  /* 0x00252800010c7983 */ /* 0x000ee40000300a00 */
[----:B------:R-:W3:Y:S02]  /*1b470*/  LDL.LU.64 R4, [R1+0x2520] ;  /* 0x0025200001047983 */ /* 0x000ee40000300a00 */
[C---:B---3--:R-:W-:Y:S01]  /*1b480*/  HMMA.16816.F32.BF16 R4, R8.reuse, R4, R12 ;  /* 0x000000040804723c */ /* 0x048fe2000004180c */
[----:B------:R-:W3:Y:S01]  /*1b490*/  LDL.LU.64 R14, [R1+0x2518] ;  /* 0x00251800010e7983 */ /* 0x000ee20000300a00 */
[----:B------:R-:W3:Y:S11]  /*1b4a0*/  LDL.LU.64 R12, [R1+0x2510] ;  /* 0x00251000010c7983 */ /* 0x000ef60000300a00 */
[----:B------:R-:W-:Y:S10]  /*1b4b0*/  @!UPT UIADD3 URZ, URZ, URZ, URZ ;  /* 0x0000003f3f3ff290 */ /* 0x000ff4000fffe03f */
[----:B------:R-:W-:Y:S01]  /*1b4c0*/  STL.64 [R1+0x1c0], R4 ;  /* 0x0001c00401007387 */ /* 0x000fe20000100a00 */
[----:B------:R0:W-:Y:S03]  /*1b4d0*/  STL.64 [R1+0x1c8], R6 ;  /* 0x0001c80601007387 */ /* 0x0001e60000100a00 */
[----:B0-----:R-:W2:Y:S01]  /*1b4e0*/  LDL.LU.64 R6, [R1+0x2508] ;  /* 0x0025080001067983 */ /* 0x001ea20000300a00 */
[----:B------:R-:W3:Y:S02]  /*1b4f0*/  LDL.LU.64 R4, [R1+0x2500] ;  /* 0x0025000001047983 */ /* 0x000ee40000300a00 */
[C---:B---3--:R-:W-:Y:S11]  /*1b500*/  HMMA.16816.F32.BF16 R12, R8.reuse, R4, R12 ;  /* 0x00000004080c723c */ /* 0x048ff6000004180c */
[----:B------:R-:W-:Y:S11]  /*1b510*/  @!UPT UIADD3 URZ, URZ, URZ, URZ ;  /* 0x0000003f3f3ff290 */ /* 0x000ff6000fffe03f */
[----:B------:R-:W-:Y:S01]  /*1b520*/  @!UPT UIADD3 URZ, URZ, URZ, URZ ;  /* 0x0000003f3f3ff290 */ /* 0x000fe2000fffe03f */
[----:B------:R0:W-:Y:S01]  /*1b530*/  STL.64 [R1+0x1b0], R12 ;  /* 0x0001b00c01007387 */ /* 0x0001e20000100a00 */
[----:B------:R-:W-:Y:S03]  /*1b540*/  STL.64 [R1+0x1b8], R14 ;  /* 0x0001b80e01007387 */ /* 0x000fe60000100a00 */
[----:B0-----:R-:W3:Y:S01]  /*1b550*/  LDL.LU.64 R12, [R1+0x24f8] ;  /* 0x0024f800010c7983 */ /* 0x001ee20000300a00 */
[----:B--2---:R-:W-:Y:S02]  /*1b560*/  STL.64 [R1+0x2498], R6 ;  /* 0x0024980601007387 */ /* 0x004fe40000100a00 */
[----:B------:R0:W-:Y:S02]  /*1b570*/  STL.64 [R1+0x2490], R4 ;  /* 0x0024900401007387 */ /* 0x0001e40000100a00 */
[----:B0-----:R-:W2:Y:S01]  /*1b580*/  LDL.LU R4, [R1+0xe0] ;  /* 0x0000e00001047983 */ /* 0x001ea20000300800 */
[----:B------:R-:W2:Y:S02]  /*1b590*/  LDL.LU R5, [R1+0xe4] ;  /* 0x0000e40001057983 */ /* 0x000ea40000300800 */
[----:B------:R-:W2:Y:S02]  /*1b5a0*/  LDL.LU R6, [R1+0xe8] ;  /* 0x0000e80001067983 */ /* 0x000ea40000300800 */
[----:B------:R-:W2:Y:S01]  /*1b5b0*/  LDL.LU R7, [R1+0xec] ;  /* 0x0000ec0001077983 */ /* 0x000ea20000300800 */
[C---:B---3--:R-:W-:Y:S01]  /*1b5c0*/  HMMA.16816.F32.BF16 R12, R8.reuse, R12, R16 ;  /* 0x0000000c080c723c */ /* 0x048fe20000041810 */
[----:B------:R-:W3:Y:S01]  /*1b5d0*/  LDL.LU.64 R18, [R1+0x24f0] ;  /* 0x0024f00001127983 */ /* 0x000ee20000300a00 */
[----:B------:R-:W3:Y:S11]  /*1b5e0*/  LDL.LU.64 R16, [R1+0x24e8] ;  /* 0x0024e80001107983 */ /* 0x000ef60000300a00 */
[----:B------:R-:W-:Y:S10]  /*1b5f0*/  @!UPT UIADD3 URZ, URZ, URZ, URZ ;  /* 0x0000003f3f3ff290 */ /* 0x000ff4000fffe03f */
[----:B------:R0:W-:Y:S01]  /*1b600*/  STL.64 [R1+0x1a0], R12 ;  /* 0x0001a00c01007387 */ /* 0x0001e20000100a00 */
[----:B------:R-:W-:Y:S03]  /*1b610*/  STL.64 [R1+0x1a8], R14 ;  /* 0x0001a80e01007387 */ /* 0x000fe60000100a00 */
[----:B0-----:R-:W3:Y:S02]  /*1b620*/  LDL.LU.64 R12, [R1+0x24e0] ;  /* 0x0024e000010c7983 */ /* 0x001ee40000300a00 */
[----:B---3--:R-:W-:Y:S02]  /*1b630*/  HMMA.16816.F32.BF16 R8, R8, R12, R16 ;  /* 0x0000000c0808723c */ /* 0x008fe40000041810 */
[----:B------:R-:W3:Y:S01]  /*1b640*/  LDL.LU.64 R18, [R1+0x24d8] ;  /* 0x0024d80001127983 */ /* 0x000ee20000300a00 */
[----:B------:R-:W3:Y:S02]  /*1b650*/  LDL.LU.64 R16, [R1+0x24d0] ;  /* 0x0024d00001107983 */ /* 0x000ee40000300a00 */
[----:B------:R0:W-:Y:S02]  /*1b660*/  STL.64 [R1+0x24a0], R12 ;  /* 0x0024a00c01007387 */ /* 0x0001e40000100a00 */
[----:B0-----:R-:W2:Y:S11]  /*1b670*/  LDL.64 R12, [R1+0x20] ;  /* 0x00002000010c7983 */ /* 0x001eb60000100a00 */
[----:B------:R-:W-:Y:S05]  /*1b680*/  @!UPT UIADD3 URZ, URZ, URZ, URZ ;  /* 0x0000003f3f3ff290 */ /* 0x000fea000fffe03f */
[----:B------:R0:W-:Y:S01]  /*1b690*/  STL.64 [R1+0x100], R8 ;  /* 0x0001000801007387 */ /* 0x0001e20000100a00 */
[----:B------:R-:W-:Y:S02]  /*1b6a0*/  STL.64 [R1+0x108], R10 ;  /* 0x0001080a01007387 */ /* 0x000fe40000100a00 */
[----:B0-----:R-:W-:Y:S02]  /*1b6b0*/  IMAD.MOV.U32 R8, RZ, RZ, R3 ;  /* 0x000000ffff087224 */ /* 0x001fe400078e0003 */
[----:B------:R-:W-:Y:S02]  /*1b6c0*/  IMAD.MOV.U32 R9, RZ, RZ, R0 ;  /* 0x000000ffff097224 */ /* 0x000fe400078e0000 */
[----:B----4-:R-:W-:Y:S02]  /*1b6d0*/  IMAD.MOV.U32 R3, RZ, RZ, R20 ;  /* 0x000000ffff037224 */ /* 0x010fe400078e0014 */
[----:B------:R-:W-:Y:S01]  /*1b6e0*/  IMAD.MOV.U32 R0, RZ, RZ, R21 ;  /* 0x000000ffff007224 */ /* 0x000fe200078e0015 */
[C---:B---3--:R-:W-:Y:S11]  /*1b6f0*/  HMMA.16816.F32.BF16 R24, R16.reuse, R20, R24 ;  /* 0x000000141018723c */ /* 0x048ff60000041818 */
[----:B------:R-:W-:Y:S11]  /*1b700*/  @!UPT UIADD3 URZ, URZ, URZ, URZ ;  /* 0x0000003f3f3ff290 */ /* 0x000ff6000fffe03f */
[----:B------:R-:W-:Y:S01]  /*1b710*/  @!UPT UIADD3 URZ, URZ, URZ, URZ ;  /* 0x0000003f3f3ff290 */ /* 0x000fe2000fffe03f */
[----:B------:R0:W-:Y:S01]  /*1b720*/  STL.64 [R1+0xf0], R24 ;  /* 0x0000f01801007387 */ /* 0x0001e20000100a00 */
[----:B------:R-:W-:Y:S03]  /*1b730*/  STL.64 [R1+0xf8], R26 ;  /* 0x0000f81a01007387 */ /* 0x000fe60000100a00 */
[----:B0-----:R-:W3:Y:S01]  /*1b740*/  LDL.LU.64 R24, [R1+0x24c8] ;  /* 0x0024c80001187983 */ /* 0x001ee20000300a00 */
[----:B------:R-:W3:Y:S02]  /*1b750*/  LDL.LU.64 R22, [R1+0x24c0] ;  /* 0x0024c00001167983 */ /* 0x000ee40000300a00 */
[----:B------:R-:W3:Y:S01]  /*1b760*/  LDL.LU.64 R20, [R1+0x24b8] ;  /* 0x0024b80001147983 */ /* 0x000ee20000300a00 */
[C---:B--2---:R-:W-:Y:S11]  /*1b770*/  HMMA.16816.F32.BF16 R4, R16.reuse, R12, R4 ;  /* 0x0000000c1004723c */ /* 0x044ff60000041804 */
[----:B------:R-:W-:Y:S11]  /*1b780*/  @!UPT UIADD3 URZ, URZ, URZ, URZ ;  /* 0x0000003f3f3ff290 */ /* 0x000ff6000fffe03f */
[----:B------:R-:W-:Y:S01]  /*1b790*/  @!UPT UIADD3 URZ, URZ, URZ, URZ ;  /* 0x0000003f3f3ff290 */ /* 0x000fe2000fffe03f */
[----:B------:R-:W-:Y:S01]  /*1b7a0*/  STL.64 [R1+0xe0], R4 ;  /* 0x0000e00401007387 */ /* 0x000fe20000100a00 */
[----:B------:R0:W-:Y:S02]  /*1b7b0*/  STL.64 [R1+0xe8], R6 ;  /* 0x0000e80601007387 */ /* 0x0001e40000100a00 */
[----:B0-----:R-:W-:Y:S02]  /*1b7c0*/  IMAD.MOV.U32 R7, RZ, RZ, R12 ;  /* 0x000000ffff077224 */ /* 0x001fe400078e000c */
[----:B------:R-:W-:Y:S02]  /*1b7d0*/  IMAD.MOV.U32 R6, RZ, RZ, R13 ;  /* 0x000000ffff067224 */ /* 0x000fe400078e000d */
[C---:B---3--:R-:W-:Y:S01]  /*1b7e0*/  HMMA.16816.F32.BF16 R12, R16.reuse, R24, R20 ;  /* 0x00000018100c723c */ /* 0x048fe20000041814 */
[----:B------:R-:W2:Y:S11]  /*1b7f0*/  LDL.LU R20, [R1+0x5c0] ;  /* 0x0005c00001147983 */ /* 0x000eb60000300800 */
[----:B------:R-:W-:Y:S11]  /*1b800*/  @!UPT UIADD3 URZ, URZ, URZ, URZ ;  /* 0x0000003f3f3ff290 */ /* 0x000ff6000fffe03f */
[----:B------:R0:W-:Y:S01]  /*1b810*/  STL.64 [R1+0xd0], R12 ;  /* 0x0000d00c01007387 */ /* 0x0001e20000100a00 */
[----:B------:R1:W-:Y:S02]  /*1b820*/  STL.64 [R1+0xd8], R14 ;  /* 0x0000d80e01007387 */ /* 0x0003e40000100a00 */
[----:B------:R-:W2:Y:S02]  /*1b830*/  LDL.LU R21, [R1+0x5c4] ;  /* 0x0005c40001157983 */ /* 0x000ea40000300800 */
[----:B------:R-:W3:Y:S01]  /*1b840*/  LDL.LU R22, [R1+0x5c8] ;  /* 0x0005c80001167983 */ /* 0x000ee20000300800 */
[----:B------:R-:W3:Y:S04]  /*1b850*/  LDL.LU R23, [R1+0x5cc] ;  /* 0x0005cc0001177983 */ /* 0x000ee80000300800 */
[----:B0-----:R-:W4:Y:S01]  /*1b860*/  LDL.LU R12, [R1+0x620] ;  /* 0x00062000010c7983 */ /* 0x001f220000300800 */
[----:B------:R-:W4:Y:S02]  /*1b870*/  LDL.LU R13, [R1+0x624] ;  /* 0x00062400010d7983 */ /* 0x000f240000300800 */
[----:B-1----:R-:W2:Y:S02]  /*1b880*/  LDL.LU R14, [R1+0x628] ;  /* 0x00062800010e7983 */ /* 0x002ea40000300800 */
[----:B------:R-:W2:Y:S02]  /*1b890*/  LDL.LU R15, [R1+0x62c] ;  /* 0x00062c00010f7983 */ /* 0x000ea40000300800 */
[----:B--2---:R-:W-:Y:S01]  /*1b8a0*/  STL.64 [R1+0x24b0], R14 ;  /* 0x0024b00e01007387 */ /* 0x004fe20000100a00 */
[----:B----4-:R0:W-:Y:S03]  /*1b8b0*/  STL.64 [R1+0x24a8], R12 ;  /* 0x0024a80c01007387 */ /* 0x0101e60000100a00 */
[----:B0-----:R-:W2:Y:S01]  /*1b8c0*/  LDL.LU R12, [R1+0xc0] ;  /* 0x0000c000010c7983 */ /* 0x001ea20000300800 */
[----:B------:R-:W2:Y:S02]  /*1b8d0*/  LDL.LU R13, [R1+0xc4] ;  /* 0x0000c400010d7983 */ /* 0x000ea40000300800 */
[----:B------:R-:W2:Y:S02]  /*1b8e0*/  LDL.LU R14, [R1+0xc8] ;  /* 0x0000c800010e7983 */ /* 0x000ea40000300800 */
[----:B------:R-:W2:Y:S01]  /*1b8f0*/  LDL.LU R15, [R1+0xcc] ;  /* 0x0000cc00010f7983 */ /* 0x000ea20000300800 */
[----:B------:R-:W4:Y:S01]  /*1b900*/  LDL.64 R4, [R1+0x30] ;  /* 0x0000300001047983 */ /* 0x000f220000100a00 */
[----:B---3--:R-:W-:Y:S02]  /*1b910*/  STL.64 [R1+0x2478], R22 ;  /* 0x0024781601007387 */ /* 0x008fe40000100a00 */
[----:B------:R0:W-:Y:S02]  /*1b920*/  STL.64 [R1+0x2470], R20 ;  /* 0x0024701401007387 */ /* 0x0001e40000100a00 */
[----:B0-----:R-:W3:Y:S01]  /*1b930*/  LDL.64 R20, [R1+0x50] ;  /* 0x0000500001147983 */ /* 0x001ee20000100a00 */
[----:B--2---:R-:W-:Y:S03]  /*1b940*/  HMMA.16816.F32.BF16 R12, R16, R8, R12 ;  /* 0x00000008100c723c */ /* 0x004fe6000004180c */
[----:B---3--:R0:W-:Y:S04]  /*1b950*/  STL.64 [R1+0x2488], R20 ;  /* 0x0024881401007387 */ /* 0x0081e80000100a00 */
[----:B0-----:R-:W2:Y:S01]  /*1b960*/  LDL.LU R20, [R1+0x610] ;  /* 0x0006100001147983 */ /* 0x001ea20000300800 */
[----:B------:R-:W2:Y:S02]  /*1b970*/  LDL.LU R21, [R1+0x614] ;  /* 0x0006140001157983 */ /* 0x000ea40000300800 */
[----:B------:R-:W2:Y:S02]  /*1b980*/  LDL.LU R22, [R1+0x618] ;  /* 0x0006180001167983 */ /* 0x000ea40000300800 */
[----:B------:R-:W2:Y:S01]  /*1b990*/  LDL.LU R23, [R1+0x61c] ;  /* 0x00061c0001177983 */ /* 0x000ea20000300800 */
[----:B------:R0:W-:Y:S02]  /*1b9a0*/  STL.64 [R1+0x2430], R24 ;  /* 0x0024301801007387 */ /* 0x0001e40000100a00 */
[----:B0-----:R-:W-:-:S02]  /*1b9b0*/  IMAD.MOV.U32 R24, RZ, RZ, R7 ;  /* 0x000000ffff187224 */ /* 0x001fc400078e0007 */
[----:B------:R-:W-:-:S05]  /*1b9c0*/  IMAD.MOV.U32 R25, RZ, RZ, R6 ;  /* 0x000000ffff197224 */ /* 0x000fca00078e0006 */
[----:B------:R0:W-:Y:S02]  /*1b9d0*/  STL.64 [R1+0x2448], R24 ;  /* 0x0024481801007387 */ /* 0x0001e40000100a00 */
[----:B0-----:R-:W-:Y:S02]  /*1b9e0*/  IMAD.MOV.U32 R24, RZ, RZ, R3 ;  /* 0x000000ffff187224 */ /* 0x001fe400078e0003 */
[----:B------:R-:W-:-:S05]  /*1b9f0*/  IMAD.MOV.U32 R25, RZ, RZ, R0 ;  /* 0x000000ffff197224 */ /* 0x000fca00078e0000 */
[----:B------:R0:W-:Y:S04]  /*1ba00*/  STL.64 [R1+0x2480], R24 ;  /* 0x0024801801007387 */ /* 0x0001e80000100a00 */
[----:B0-----:R-:W3:Y:S01]  /*1ba10*/  LDL.LU R24, [R1+0x600] ;  /* 0x0006000001187983 */ /* 0x001ee20000300800 */
[----:B------:R-:W3:Y:S02]  /*1ba20*/  LDL.LU R25, [R1+0x604] ;  /* 0x0006040001197983 */ /* 0x000ee40000300800 */
[----:B------:R-:W3:Y:S02]  /*1ba30*/  LDL.LU R26, [R1+0x608] ;  /* 0x00060800011a7983 */ /* 0x000ee40000300800 */
[----:B------:R-:W3:Y:S01]  /*1ba40*/  LDL.LU R27, [R1+0x60c] ;  /* 0x00060c00011b7983 */ /* 0x000ee20000300800 */
[----:B------:R-:W-:Y:S01]  /*1ba50*/  STL.64 [R1+0xc0], R12 ;  /* 0x0000c00c01007387 */ /* 0x000fe20000100a00 */
[----:B------:R0:W-:Y:S03]  /*1ba60*/  STL.64 [R1+0xc8], R14 ;  /* 0x0000c80e01007387 */ /* 0x0001e60000100a00 */
[----:B0-----:R-:W4:Y:S01]  /*1ba70*/  LDL.LU.64 R14, [R1+0x24b0] ;  /* 0x0024b000010e7983 */ /* 0x001f220000300a00 */
[----:B------:R-:W4:Y:S02]  /*1ba80*/  LDL.LU.64 R12, [R1+0x24a8] ;  /* 0x0024a800010c7983 */ /* 0x000f240000300a00 */
[----:B------:R0:W-:Y:S02]  /*1ba90*/  STL.64 [R1+0x2428], R8 ;  /* 0x0024280801007387 */ /* 0x0001e40000100a00 */
[----:B0-----:R-:W2:Y:S01]  /*1baa0*/  LDL.LU R8, [R1+0x590] ;  /* 0x0005900001087983 */ /* 0x001ea20000300800 */
[----:B------:R-:W2:Y:S02]  /*1bab0*/  LDL.LU R9, [R1+0x594] ;  /* 0x0005940001097983 */ /* 0x000ea40000300800 */
[----:B------:R-:W2:Y:S02]  /*1bac0*/  LDL.LU R10, [R1+0x598] ;  /* 0x00059800010a7983 */ /* 0x000ea40000300800 */
[----:B------:R-:W2:Y:S02]  /*1bad0*/  LDL.LU R11, [R1+0x59c] ;  /* 0x00059c00010b7983 */ /* 0x000ea40000300800 */
[----:B--2---:R-:W-:Y:S01]  /*1bae0*/  STL.64 [R1+0x2440], R10 ;  /* 0x0024400a01007387 */ /* 0x004fe20000100a00 */
[----:B------:R0:W-:Y:S03]  /*1baf0*/  STL.64 [R1+0x2438], R8 ;  /* 0x0024380801007387 */ /* 0x0001e60000100a00 */
[----:B0-----:R-:W2:Y:S01]  /*1bb00*/  LDL.LU R8, [R1+0x5a0] ;  /* 0x0005a00001087983 */ /* 0x001ea20000300800 */
[----:B------:R-:W2:Y:S02]  /*1bb10*/  LDL.LU R9, [R1+0x5a4] ;  /* 0x0005a40001097983 */ /* 0x000ea40000300800 */
[----:B------:R-:W2:Y:S02]  /*1bb20*/  LDL.LU R10, [R1+0x5a8] ;  /* 0x0005a800010a7983 */ /* 0x000ea40000300800 */
[----:B------:R-:W2:Y:S01]  /*1bb30*/  LDL.LU R11, [R1+0x5ac] ;  /* 0x0005ac00010b7983 */ /* 0x000ea20000300800 */
[C---:B----4-:R-:W-:Y:S01]  /*1bb40*/  HMMA.16816.F32.BF16 R12, R16.reuse, R4, R12 ;  /* 0x00000004100c723c */ /* 0x050fe2000004180c */
[----:B--2---:R-:W-:Y:S01]  /*1bb50*/  STL.64 [R1+0x2458], R10 ;  /* 0x0024580a01007387 */ /* 0x004fe20000100a00 */
[----:B------:R0:W-:Y:S03]  /*1bb60*/  STL.64 [R1+0x2450], R8 ;  /* 0x0024500801007387 */ /* 0x0001e60000100a00 */
[----:B0-----:R-:W2:Y:S01]  /*1bb70*/  LDL.LU R8, [R1+0x5b0] ;  /* 0x0005b00001087983 */ /* 0x001ea20000300800 */
[----:B------:R-:W2:Y:S02]  /*1bb80*/  LDL.LU R9, [R1+0x5b4] ;  /* 0x0005b40001097983 */ /* 0x000ea40000300800 */
[----:B------:R-:W2:Y:S02]  /*1bb90*/  LDL.LU R10, [R1+0x5b8] ;  /* 0x0005b800010a7983 */ /* 0x000ea40000300800 */
[----:B------:R-:W2:Y:S11]  /*1bba0*/  LDL.LU R11, [R1+0x5bc] ;  /* 0x0005bc00010b7983 */ /* 0x000eb60000300800 */
[----:B------:R-:W-:Y:S02]  /*1bbb0*/  @!UPT UIADD3 URZ, URZ, URZ, URZ ;  /* 0x0000003f3f3ff290 */ /* 0x000fe4000fffe03f */
[----:B------:R0:W-:Y:S01]  /*1bbc0*/  STL.64 [R1+0x190], R12 ;  /* 0x0001900c01007387 */ /* 0x0001e20000100a00 */
[----:B------:R1:W-:Y:S03]  /*1bbd0*/  STL.64 [R1+0x198], R14 ;  /* 0x0001980e01007387 */ /* 0x0003e60000100a00 */
[----:B0-----:R-:W4:Y:S01]  /*1bbe0*/  LDL.LU.64 R12, [R1+0x24a0] ;  /* 0x0024a000010c7983 */ /* 0x001f220000300a00 */
[----:B-1----:R-:W-:Y:S02]  /*1bbf0*/  IMAD.MOV.U32 R15, RZ, RZ, R4 ;  /* 0x000000ffff0f7224 */ /* 0x002fe400078e0004 */
[----:B------:R-:W-:Y:S02]  /*1bc00*/  IMAD.MOV.U32 R14, RZ, RZ, R5 ;  /* 0x000000ffff0e7224 */ /* 0x000fe400078e0005 */
[----:B------:R-:W2:Y:S01]  /*1bc10*/  LDL.LU.64 R6, [R1+0x2498] ;  /* 0x0024980001067983 */ /* 0x000ea20000300a00 */
[----:B------:R-:W2:Y:S02]  /*1bc20*/  LDL.LU.64 R4, [R1+0x2490] ;  /* 0x0024900001047983 */ /* 0x000ea40000300a00 */
[C---:B--2---:R-:W-:Y:S11]  /*1bc30*/  HMMA.16816.F32.BF16 R20, R16.reuse, R4, R20 ;  /* 0x000000041014723c */ /* 0x044ff60000041814 */
[----:B------:R-:W-:Y:S11]  /*1bc40*/  @!UPT UIADD3 URZ, URZ, URZ, URZ ;  /* 0x0000003f3f3ff290 */ /* 0x000ff6000fffe03f */
[----:B------:R-:W-:Y:S01]  /*1bc50*/  @!UPT UIADD3 URZ, URZ, URZ, URZ ;  /* 0x0000003f3f3ff290 */ /* 0x000fe2000fffe03f */
[----:B------:R0:W-:Y:S01]  /*1bc60*/  STL.64 [R1+0x2b0], R20 ;  /* 0x0002b01401007387 */ /* 0x0001e20000100a00 */
[----:B------:R-:W-:Y:S03]  /*1bc70*/  STL.64 [R1+0x2b8], R22 ;  /* 0x0002b81601007387 */ /* 0x000fe60000100a00 */
[----:B0-----:R-:W3:Y:S02]  /*1bc80*/  LDL.LU.64 R20, [R1+0x2488] ;  /* 0x0024880001147983 */ /* 0x001ee40000300a00 */
[C---:B---3--:R-:W-:Y:S01]  /*1bc90*/  HMMA.16816.F32.BF16 R24, R16.reuse, R20, R24 ;  /* 0x000000141018723c */ /* 0x048fe20000041818 */
[----:B------:R-:W-:Y:S02]  /*1bca0*/  IMAD.MOV.U32 R3, RZ, RZ, R20 ;  /* 0x000000ffff037224 */ /* 0x000fe400078e0014 */
[----:B------:R-:W-:Y:S11]  /*1bcb0*/  IMAD.MOV.U32 R0, RZ, RZ, R21 ;  /* 0x000000ffff007224 */ /* 0x000ff600078e0015 */
[----:B------:R-:W-:Y:S09]  /*1bcc0*/  @!UPT UIADD3 URZ, URZ, URZ, URZ ;  /* 0x0000003f3f3ff290 */ /* 0x000ff2000fffe03f */
[----:B------:R0:W-:Y:S01]  /*1bcd0*/  STL.64 [R1+0x3d0], R24 ;  /* 0x0003d01801007387 */ /* 0x0001e20000100a00 */
[----:B------:R1:W-:Y:S03]  /*1bce0*/  STL.64 [R1+0x3d8], R26 ;  /* 0x0003d81a01007387 */ /* 0x0003e60000100a00 */
[----:B0-----:R-:W1:Y:S01]  /*1bcf0*/  LDL.LU.64 R24, [R1+0x2480] ;  /* 0x0024800001187983 */ /* 0x001e620000300a00 */
[----:B------:R-:W4:Y:S02]  /*1bd00*/  LDL.LU.64 R22, [R1+0x2478] ;  /* 0x0024780001167983 */ /* 0x000f240000300a00 */
[----:B------:R-:W4:Y:S02]  /*1bd10*/  LDL.LU.64 R20, [R1+0x2470] ;  /* 0x0024700001147983 */ /* 0x000f240000300a00 */
[----:B----4-:R-:W-:Y:S01]  /*1bd20*/  HMMA.16816.F32.BF16 R16, R16, R12, R20 ;  /* 0x0000000c1010723c */ /* 0x010fe20000041814 */
[----:B------:R-:W1:Y:S01]  /*1bd30*/  LDL.LU.64 R22, [R1+0x2468] ;  /* 0x0024680001167983 */ /* 0x000e620000300a00 */
[----:B------:R-:W1:Y:S11]  /*1bd40*/  LDL.LU.64 R20, [R1+0x2460] ;  /* 0x0024600001147983 */ /* 0x000e760000300a00 */
[----:B------:R-:W-:Y:S10]  /*1bd50*/  @!UPT UIADD3 URZ, URZ, URZ, URZ ;  /* 0x0000003f3f3ff290 */ /* 0x000ff4000fffe03f */
[----:B------:R-:W-:Y:S01]  /*1bd60*/  STL.64 [R1+0x3c0], R16 ;  /* 0x0003c01001007387 */ /* 0x000fe20000100a00 */
[----:B------:R-:W-:Y:S01]  /*1bd70*/  STL.64 [R1+0x3c8], R18 ;  /* 0x0003c81201007387 */ /* 0x000fe20000100a00 */
[C---:B-1----:R-:W-:Y:S02]  /*1bd80*/  HMMA.16816.F32.BF16 R24, R20.reuse, R24, R8 ;  /* 0x000000181418723c */ /* 0x042fe40000041808 */
        /* <DEDUP_REMOVED lines=27> */
[----:B------:R-:W-:Y:S02]  /*1bf40*/  IMAD.MOV.U32 R16, RZ, RZ, R15 ;  /* 0x000000ffff107224 */ /* 0x000fe400078e000f */
[----:B------:R-:W-:Y:S01]  /*1bf50*/  IMAD.MOV.U32 R17, RZ, RZ, R14 ;  /* 0x000000ffff117224 */ /* 0x000fe200078e000e */
[----:B------:R0:W-:Y:S04]  /*1bf60*/  STL.64 [R1+0x23c8], R8 ;  /* 0x0023c80801007387 */ /* 0x0001e80000100a00 */
[----:B0-----:R-:W3:Y:S01]  /*1bf70*/  LDL.LU R8, [R1+0x540] ;  /* 0x0005400001087983 */ /* 0x001ee20000300800 */
[----:B------:R-:W3:Y:S02]  /*1bf80*/  LDL.LU R9, [R1+0x544] ;  /* 0x0005440001097983 */ /* 0x000ee40000300800 */
[----:B------:R-:W3:Y:S02]  /*1bf90*/  LDL.LU R10, [R1+0x548] ;  /* 0x00054800010a7983 */ /* 0x000ee40000300800 */
[----:B------:R-:W3:Y:S01]  /*1bfa0*/  LDL.LU R11, [R1+0x54c] ;  /* 0x00054c00010b7983 */ /* 0x000ee20000300800 */
[C---:B--2---:R-:W-:Y:S11]  /*1bfb0*/  HMMA.16816.F32.BF16 R24, R20.reuse, R16, R24 ;  /* 0x000000101418723c */ /* 0x044ff60000041818 */
[----:B------:R-:W-:Y:S11]  /*1bfc0*/  @!UPT UIADD3 URZ, URZ, URZ, URZ ;  /* 0x0000003f3f3ff290 */ /* 0x000ff6000fffe03f */
[----:B------:R-:W-:Y:S01]  /*1bfd0*/  @!UPT UIADD3 URZ, URZ, URZ, URZ ;  /* 0x0000003f3f3ff290 */ /* 0x000fe2000fffe03f */
[----:B------:R-:W-:Y:S01]  /*1bfe0*/  STL.64 [R1+0x410], R24 ;  /* 0x0004101801007387 */ /* 0x000fe20000100a00 */
[----:B------:R0:W-:Y:S03]  /*1bff0*/  STL.64 [R1+0x418], R26 ;  /* 0x0004181a01007387 */ /* 0x0001e60000100a00 */
[----:B0-----:R-:W2:Y:S01]  /*1c000*/  LDL.LU.64 R26, [R1+0x2400] ;  /* 0x00240000011a7983 */ /* 0x001ea20000300a00 */
[----:B------:R-:W2:Y:S02]  /*1c010*/  LDL.LU.64 R24, [R1+0x23f8] ;  /* 0x0023f80001187983 */ /* 0x000ea40000300a00 */
[----:B------:R-:W-:Y:S01]  /*1c020*/  STL.64 [R1+0x23c0], R16 ;  /* 0x0023c01001007387 */ /* 0x000fe20000100a00 */
[----:B--2---:R-:W-:Y:S11]  /*1c030*/  HMMA.16816.F32.BF16 R24, R20, R4, R24 ;  /* 0x000000041418723c */ /* 0x004ff60000041818 */
        /* <DEDUP_REMOVED lines=8> */
[----:B0-----:R-:W4:Y:S01]  /*1c0c0*/  LDL.LU R4, [R1+0x3f0] ;  /* 0x0003f00001047983 */ /* 0x001f220000300800 */
[----:B------:R-:W4:Y:S02]  /*1c0d0*/  LDL.LU R5, [R1+0x3f4] ;  /* 0x0003f40001057983 */ /* 0x000f240000300800 */
[----:B------:R-:W4:Y:S02]  /*1c0e0*/  LDL.LU R6, [R1+0x3f8] ;  /* 0x0003f80001067983 */ /* 0x000f240000300800 */
[----:B------:R-:W4:Y:S02]  /*1c0f0*/  LDL.LU R7, [R1+0x3fc] ;  /* 0x0003fc0001077983 */ /* 0x000f240000300800 */
[----:B------:R-:W-:-:S02]  /*1c100*/  IMAD.MOV.U32 R16, RZ, RZ, R3 ;  /* 0x000000ffff107224 */ /* 0x000fc400078e0003 */
[----:B------:R-:W-:Y:S01]  /*1c110*/  IMAD.MOV.U32 R17, RZ, RZ, R0 ;  /* 0x000000ffff117224 */ /* 0x000fe200078e0000 */
[C---:B---3--:R-:W-:Y:S08]  /*1c120*/  HMMA.16816.F32.BF16 R8, R20.reuse, R12, R8 ;  /* 0x0000000c1408723c */ /* 0x048ff00000041808 */
[----:B----4-:R-:W-:Y:S01]  /*1c130*/  HMMA.16816.F32.BF16 R16, R20, R16, R4 ;  /* 0x000000101410723c */ /* 0x010fe20000041804 */
[----:B------:R-:W3:Y:S11]  /*1c140*/  LDL.LU R4, [R1+0x520] ;  /* 0x0005200001047983 */ /* 0x000ef60000300800 */
[----:B------:R-:W-:Y:S11]  /*1c150*/  @!UPT UIADD3 URZ, URZ, URZ, URZ ;  /* 0x0000003f3f3ff290 */ /* 0x000ff6000fffe03f */
[----:B------:R-:W-:Y:S01]  /*1c160*/  STL.64 [R1+0x3f0], R16 ;  /* 0x0003f01001007387 */ /* 0x000fe20000100a00 */
[----:B------:R-:W-:Y:S02]  /*1c170*/  STL.64 [R1+0x3f8], R18 ;  /* 0x0003f81201007387 */ /* 0x000fe40000100a00 */
[----:B------:R0:W-:Y:S02]  /*1c180*/  STL.64 [R1+0x3b0], R8 ;  /* 0x0003b00801007387 */ /* 0x0001e40000100a00 */
[----:B------:R-:W-:Y:S01]  /*1c190*/  STL.64 [R1+0x3b8], R10 ;  /* 0x0003b80a01007387 */ /* 0x000fe20000100a00 */
[----:B------:R-:W3:Y:S01]  /*1c1a0*/  LDL.LU R5, [R1+0x524] ;  /* 0x0005240001057983 */ /* 0x000ee20000300800 */
[----:B------:R-:W4:Y:S02]  /*1c1b0*/  LDL.LU R6, [R1+0x528] ;  /* 0x0005280001067983 */ /* 0x000f240000300800 */
[----:B------:R-:W4:Y:S02]  /*1c1c0*/  LDL.LU R7, [R1+0x52c] ;  /* 0x00052c0001077983 */ /* 0x000f240000300800 */
[----:B----4-:R-:W-:Y:S01]  /*1c1d0*/  STL.64 [R1+0x23d8], R6 ;  /* 0x0023d80601007387 */ /* 0x010fe20000100a00 */
[----:B---3--:R1:W-:Y:S02]  /*1c1e0*/  STL.64 [R1+0x23d0], R4 ;  /* 0x0023d00401007387 */ /* 0x0083e40000100a00 */
[----:B0-----:R-:W3:Y:S01]  /*1c1f0*/  LDL.64 R8, [R1+0x20] ;  /* 0x0000200001087983 */ /* 0x001ee20000100a00 */
[----:B-1----:R-:W2:Y:S04]  /*1c200*/  LDL.64 R4, [R1+0x40] ;  /* 0x0000400001047983 */ /* 0x002ea80000100a00 */
[----:B---3--:R0:W-:Y:S04]  /*1c210*/  STL.64 [R1+0x23e0], R8 ;  /* 0x0023e00801007387 */ /* 0x0081e80000100a00 */
[----:B0-----:R-:W2:Y:S01]  /*1c220*/  LDL.LU R8, [R1+0x530] ;  /* 0x0005300001087983 */ /* 0x001ea20000300800 */
[----:B------:R-:W2:Y:S02]  /*1c230*/  LDL.LU R9, [R1+0x534] ;  /* 0x0005340001097983 */ /* 0x000ea40000300800 */
[----:B------:R-:W2:Y:S02]  /*1c240*/  LDL.LU R10, [R1+0x538] ;  /* 0x00053800010a7983 */ /* 0x000ea40000300800 */
[----:B------:R-:W2:Y:S01]  /*1c250*/  LDL.LU R11, [R1+0x53c] ;  /* 0x00053c00010b7983 */ /* 0x000ea20000300800 */
[----:B------:R0:W-:Y:S04]  /*1c260*/  STL.64 [R1+0x2390], R12 ;  /* 0x0023900c01007387 */ /* 0x0001e80000100a00 */
[----:B0-----:R-:W3:Y:S01]  /*1c270*/  LDL.LU R12, [R1+0x510] ;  /* 0x00051000010c7983 */ /* 0x001ee20000300800 */
[----:B------:R-:W3:Y:S02]  /*1c280*/  LDL.LU R13, [R1+0x514] ;  /* 0x00051400010d7983 */ /* 0x000ee40000300800 */
[----:B------:R-:W3:Y:S02]  /*1c290*/  LDL.LU R14, [R1+0x518] ;  /* 0x00051800010e7983 */ /* 0x000ee40000300800 */
[----:B------:R-:W3:Y:S01]  /*1c2a0*/  LDL.LU R15, [R1+0x51c] ;  /* 0x00051c00010f7983 */ /* 0x000ee20000300800 */
[----:B------:R-:W4:Y:S01]  /*1c2b0*/  LDL.LU R20, [R1+0x560] ;  /* 0x0005600001147983 */ /* 0x000f220000300800 */
        /* <DEDUP_REMOVED lines=8> */
[----:B------:R-:W4:Y:S01]  /*1c340*/  LDL.LU R23, [R1+0x4dc] ;  /* 0x0004dc0001177983 */ /* 0x000f220000300800 */
[----:B------:R-:W-:Y:S01]  /*1c350*/  HMMA.16816.F32.BF16 R8, R24, R4, R8 ;  /* 0x000000041808723c */ /* 0x000fe20000041808 */
[----:B----4-:R-:W-:Y:S01]  /*1c360*/  STL.64 [R1+0x2328], R22 ;  /* 0x0023281601007387 */ /* 0x010fe20000100a00 */
[----:B--2---:R0:W-:Y:S03]  /*1c370*/  STL.64 [R1+0x2320], R20 ;  /* 0x0023201401007387 */ /* 0x0041e60000100a00 */
[----:B0-----:R-:W2:Y:S01]  /*1c380*/  LDL.LU R20, [R1+0x480] ;  /* 0x0004800001147983 */ /* 0x001ea20000300800 */
[----:B------:R-:W2:Y:S02]  /*1c390*/  LDL.LU R21, [R1+0x484] ;  /* 0x0004840001157983 */ /* 0x000ea40000300800 */
[----:B------:R-:W4:Y:S02]  /*1c3a0*/  LDL.LU R22, [R1+0x488] ;  /* 0x0004880001167983 */ /* 0x000f240000300800 */
[----:B------:R-:W4:Y:S01]  /*1c3b0*/  LDL.LU R23, [R1+0x48c] ;  /* 0x00048c0001177983 */ /* 0x000f220000300800 */
[----:B------:R-:W2:Y:S01]  /*1c3c0*/  LDL.LU R16, [R1+0x500] ;  /* 0x0005000001107983 */ /* 0x000ea20000300800 */
[----:B------:R-:W3:Y:S02]  /*1c3d0*/  LDL.LU R17, [R1+0x504] ;  /* 0x0005040001117983 */ /* 0x000ee40000300800 */
[----:B------:R-:W3:Y:S02]  /*1c3e0*/  LDL.LU R18, [R1+0x508] ;  /* 0x0005080001127983 */ /* 0x000ee40000300800 */
[----:B------:R-:W3:Y:S02]  /*1c3f0*/  LDL.LU R19, [R1+0x50c] ;  /* 0x00050c0001137983 */ /* 0x000ee40000300800 */
[----:B------:R-:W-:-:S02]  /*1c400*/  IMAD.MOV.U32 R3, RZ, RZ, R4 ;  /* 0x000000ffff037224 */ /* 0x000fc400078e0004 */
[----:B------:R-:W-:Y:S01]  /*1c410*/  IMAD.MOV.U32 R0, RZ, RZ, R5 ;  /* 0x000000ffff007224 */ /* 0x000fe200078e0005 */
[----:B----4-:R-:W-:Y:S01]  /*1c420*/  STL.64 [R1+0x2338], R22 ;  /* 0x0023381601007387 */ /* 0x010fe20000100a00 */
[----:B--2---:R0:W-:Y:S03]  /*1c430*/  STL.64 [R1+0x2330], R20 ;  /* 0x0023301401007387 */ /* 0x0041e60000100a00 */
[----:B0-----:R-:W3:Y:S01]  /*1c440*/  LDL.LU.64 R20, [R1+0x10] ;  /* 0x0000100001147983 */ /* 0x001ee20000300a00 */
[----:B------:R0:W-:Y:S02]  /*1c450*/  STL.64 [R1+0x3a0], R8 ;  /* 0x0003a00801007387 */ /* 0x0001e40000100a00 */
[----:B------:R-:W-:Y:S01]  /*1c460*/  STL.64 [R1+0x3a8], R10 ;  /* 0x0003a80a01007387 */ /* 0x000fe20000100a00 */
[----:B0-----:R-:W2:Y:S01]  /*1c470*/  LDL.LU.64 R8, [R1+0x23e0] ;  /* 0x0023e00001087983 */ /* 0x001ea20000300a00 */
[----:B------:R-:W2:Y:S02]  /*1c480*/  LDL.LU.64 R6, [R1+0x23d8] ;  /* 0x0023d80001067983 */ /* 0x000ea40000300a00 */
[----:B------:R-:W2:Y:S01]  /*1c490*/  LDL.LU.64 R4, [R1+0x23d0] ;  /* 0x0023d00001047983 */ /* 0x000ea20000300a00 */
[C---:B---3--:R-:W-:Y:S08]  /*1c4a0*/  HMMA.16816.F32.BF16 R12, R24.reuse, R20, R12 ;  /* 0x00000014180c723c */ /* 0x048ff0000004180c */
[----:B--2---:R-:W-:Y:S11]  /*1c4b0*/  HMMA.16816.F32.BF16 R4, R24, R8, R4 ;  /* 0x000000081804723c */ /* 0x004ff60000041804 */
[----:B------:R-:W-:Y:S11]  /*1c4c0*/  @!UPT UIADD3 URZ, URZ, URZ, URZ ;  /* 0x0000003f3f3ff290 */ /* 0x000ff6000fffe03f */
[----:B------:R-:W-:Y:S01]  /*1c4d0*/  @!UPT UIADD3 URZ, URZ, URZ, URZ ;  /* 0x0000003f3f3ff290 */ /* 0x000fe2000fffe03f */
[----:B------:R0:W-:Y:S01]  /*1c4e0*/  STL.64 [R1+0x390], R4 ;  /* 0x0003900401007387 */ /* 0x0001e20000100a00 */
[----:B------:R-:W-:Y:S02]  /*1c4f0*/  STL.64 [R1+0x398], R6 ;  /* 0x0003980601007387 */ /* 0x000fe40000100a00 */
[----:B0-----:R-:W-:Y:S02]  /*1c500*/  IMAD.MOV.U32 R5, RZ, RZ, R8 ;  /* 0x000000ffff057224 */ /* 0x001fe400078e0008 */
[----:B------:R-:W-:Y:S02]  /*1c510*/  IMAD.MOV.U32 R4, RZ, RZ, R9 ;  /* 0x000000ffff047224 */ /* 0x000fe400078e0009 */
[----:B------:R-:W2:Y:S01]  /*1c520*/  LDL.LU.64 R8, [R1+0x23c8] ;  /* 0x0023c80001087983 */ /* 0x000ea20000300a00 */
[----:B------:R0:W-:Y:S02]  /*1c530*/  STL.64 [R1+0x380], R12 ;  /* 0x0003800c01007387 */ /* 0x0001e40000100a00 */
[----:B------:R-:W-:Y:S01]  /*1c540*/  STL.64 [R1+0x388], R14 ;  /* 0x0003880e01007387 */ /* 0x000fe20000100a00 */
[----:B0-----:R-:W3:Y:S04]  /*1c550*/  LDL.LU.64 R12, [R1+0x50] ;  /* 0x00005000010c7983 */ /* 0x001ee80000300a00 */
[----:B---3--:R-:W-:Y:S01]  /*1c560*/  STL.64 [R1+0x23a8], R12 ;  /* 0x0023a80c01007387 */ /* 0x008fe20000100a00 */
[----:B------:R0:W-:Y:S02]  /*1c570*/  STL.64 [R1+0x2348], R20 ;  /* 0x0023481401007387 */ /* 0x0001e40000100a00 */
[----:B0-----:R-:W-:-:S02]  /*1c580*/  IMAD.MOV.U32 R20, RZ, RZ, R5 ;  /* 0x000000ffff147224 */ /* 0x001fc400078e0005 */
[----:B------:R-:W-:-:S05]  /*1c590*/  IMAD.MOV.U32 R21, RZ, RZ, R4 ;  /* 0x000000ffff157224 */ /* 0x000fca00078e0004 */
[----:B------:R0:W-:Y:S01]  /*1c5a0*/  STL.64 [R1+0x2360], R20 ;  /* 0x0023601401007387 */ /* 0x0001e20000100a00 */
[----:B------:R-:W3:Y:S02]  /*1c5b0*/  LDL.LU R4, [R1+0x360] ;  /* 0x0003600001047983 */ /* 0x000ee40000300800 */
[----:B------:R-:W3:Y:S02]  /*1c5c0*/  LDL.LU R5, [R1+0x364] ;  /* 0x0003640001057983 */ /* 0x000ee40000300800 */
[----:B------:R-:W3:Y:S01]  /*1c5d0*/  LDL.LU R6, [R1+0x368] ;  /* 0x0003680001067983 */ /* 0x000ee20000300800 */
[----:B------:R-:W3:Y:S01]  /*1c5e0*/  LDL.LU R7, [R1+0x36c] ;  /* 0x00036c0001077983 */ /* 0x000ee20000300800 */
[----:B------:R-:W4:Y:S02]  /*1c5f0*/  LDL.LU R12, [R1+0x4f0] ;  /* 0x0004f000010c7983 */ /* 0x000f240000300800 */
[----:B------:R-:W4:Y:S02]  /*1c600*/  LDL.LU R13, [R1+0x4f4] ;  /* 0x0004f400010d7983 */ /* 0x000f240000300800 */
[----:B------:R-:W4:Y:S01]  /*1c610*/  LDL.LU R14, [R1+0x4f8] ;  /* 0x0004f800010e7983 */ /* 0x000f220000300800 */
[----:B------:R-:W4:Y:S01]  /*1c620*/  LDL.LU R15, [R1+0x4fc] ;  /* 0x0004fc00010f7983 */ /* 0x000f220000300800 */
[----:B0-----:R-:W-:-:S02]  /*1c630*/  IMAD.MOV.U32 R20, RZ, RZ, R3 ;  /* 0x000000ffff147224 */ /* 0x001fc400078e0003 */
[----:B------:R-:W-:-:S05]  /*1c640*/  IMAD.MOV.U32 R21, RZ, RZ, R0 ;  /* 0x000000ffff157224 */ /* 0x000fca00078e0000 */
[----:B------:R0:W-:Y:S04]  /*1c650*/  STL.64 [R1+0x2388], R20 ;  /* 0x0023881401007387 */ /* 0x0001e80000100a00 */
[----:B0-----:R-:W3:Y:S01]  /*1c660*/  LDL.LU R20, [R1+0x4c0] ;  /* 0x0004c00001147983 */ /* 0x001ee20000300800 */
[----:B------:R-:W3:Y:S02]  /*1c670*/  LDL.LU R21, [R1+0x4c4] ;  /* 0x0004c40001157983 */ /* 0x000ee40000300800 */
[----:B------:R-:W3:Y:S02]  /*1c680*/  LDL.LU R22, [R1+0x4c8] ;  /* 0x0004c80001167983 */ /* 0x000ee40000300800 */
[----:B------:R-:W3:Y:S01]  /*1c690*/  LDL.LU R23, [R1+0x4cc] ;  /* 0x0004cc0001177983 */ /* 0x000ee20000300800 */
[C---:B--2---:R-:W-:Y:S01]  /*1c6a0*/  HMMA.16816.F32.BF16 R16, R24.reuse, R8, R16 ;  /* 0x000000081810723c */ /* 0x044fe20000041810 */
[----:B---3--:R-:W-:Y:S01]  /*1c6b0*/  STL.64 [R1+0x23a0], R22 ;  /* 0x0023a01601007387 */ /* 0x008fe20000100a00 */
[----:B------:R0:W-:Y:S03]  /*1c6c0*/  STL.64 [R1+0x2398], R20 ;  /* 0x0023981401007387 */ /* 0x0001e60000100a00 */
[----:B0-----:R-:W2:Y:S01]  /*1c6d0*/  LDL.LU R20, [R1+0x4e0] ;  /* 0x0004e00001147983 */ /* 0x001ea20000300800 */
[----:B------:R-:W2:Y:S02]  /*1c6e0*/  LDL.LU R21, [R1+0x4e4] ;  /* 0x0004e40001157983 */ /* 0x000ea40000300800 */
[----:B------:R-:W2:Y:S02]  /*1c6f0*/  LDL.LU R22, [R1+0x4e8] ;  /* 0x0004e80001167983 */ /* 0x000ea40000300800 */
[----:B------:R-:W2:Y:S11]  /*1c700*/  LDL.LU R23, [R1+0x4ec] ;  /* 0x0004ec0001177983 */ /* 0x000eb60000300800 */
[----:B------:R-:W-:Y:S02]  /*1c710*/  @!UPT UIADD3 URZ, URZ, URZ, URZ ;  /* 0x0000003f3f3ff290 */ /* 0x000fe4000fffe03f */
[----:B------:R0:W-:Y:S01]  /*1c720*/  STL.64 [R1+0x370], R16 ;  /* 0x0003701001007387 */ /* 0x0001e20000100a00 */
[----:B------:R-:W-:Y:S03]  /*1c730*/  STL.64 [R1+0x378], R18 ;  /* 0x0003781201007387 */ /* 0x000fe60000100a00 */
[----:B0-----:R-:W3:Y:S01]  /*1c740*/  LDL.LU.64 R16, [R1+0x23c0] ;  /* 0x0023c00001107983 */ /* 0x001ee20000300a00 */
[----:B------:R0:W-:Y:S03]  /*1c750*/  STL.64 [R1+0x2340], R8 ;  /* 0x0023400801007387 */ /* 0x0001e60000100a00 */
        /* <DEDUP_REMOVED lines=20> */
[----:B0-----:R-:W3:Y:S01]  /*1c8a0*/  LDL.LU.64 R6, [R1+0x23b8] ;  /* 0x0023b80001067983 */ /* 0x001ee20000300a00 */
[----:B------:R-:W4:Y:S02]  /*1c8b0*/  LDL.LU.64 R4, [R1+0x23b0] ;  /* 0x0023b00001047983 */ /* 0x000f240000300a00 */
[C---:B----4-:R-:W-:Y:S11]  /*1c8c0*/  HMMA.16816.F32.BF16 R12, R24.reuse, R4, R12 ;  /* 0x00000004180c723c */ /* 0x050ff6000004180c */
[----:B------:R-:W-:Y:S11]  /*1c8d0*/  @!UPT UIADD3 URZ, URZ, URZ, URZ ;  /* 0x0000003f3f3ff290 */ /* 0x000ff6000fffe03f */
[----:B------:R-:W-:Y:S01]  /*1c8e0*/  @!UPT UIADD3 URZ, URZ, URZ, URZ ;  /* 0x0000003f3f3ff290 */ /* 0x000fe2000fffe03f */
[----:B------:R0:W-:Y:S01]  /*1c8f0*/  STL.64 [R1+0x350], R12 ;  /* 0x0003500c01007387 */ /* 0x0001e20000100a00 */
[----:B------:R-:W-:Y:S03]  /*1c900*/  STL.64 [R1+0x358], R14 ;  /* 0x0003580e01007387 */ /* 0x000fe60000100a00 */
[----:B0-----:R-:W4:Y:S02]  /*1c910*/  LDL.LU.64 R12, [R1+0x23a8] ;  /* 0x0023a800010c7983 */ /* 0x001f240000300a00 */
[C---:B----4-:R-:W-:Y:S01]  /*1c920*/  HMMA.16816.F32.BF16 R20, R24.reuse, R12, R20 ;  /* 0x0000000c1814723c */ /* 0x050fe20000041814 */
[----:B------:R-:W-:Y:S02]  /*1c930*/  IMAD.MOV.U32 R29, RZ, RZ, R12 ;  /* 0x000000ffff1d7224 */ /* 0x000fe400078e000c */
[----:B------:R-:W-:Y:S11]  /*1c940*/  IMAD.MOV.U32 R0, RZ, RZ, R13 ;  /* 0x000000ffff007224 */ /* 0x000ff600078e000d */
[----:B------:R-:W-:Y:S09]  /*1c950*/  @!UPT UIADD3 URZ, URZ, URZ, URZ ;  /* 0x0000003f3f3ff290 */ /* 0x000ff2000fffe03f */
[----:B------:R-:W-:Y:S01]  /*1c960*/  STL.64 [R1+0x340], R20 ;  /* 0x0003401401007387 */ /* 0x000fe20000100a00 */
[----:B------:R0:W-:Y:S03]  /*1c970*/  STL.64 [R1+0x348], R22 ;  /* 0x0003481601007387 */ /* 0x0001e60000100a00 */
[----:B0-----:R-:W4:Y:S01]  /*1c980*/  LDL.LU.64 R22, [R1+0x23a0] ;  /* 0x0023a00001167983 */ /* 0x001f220000300a00 */
[----:B------:R-:W4:Y:S02]  /*1c990*/  LDL.LU.64 R20, [R1+0x2398] ;  /* 0x0023980001147983 */ /* 0x000f240000300a00 */
[----:B------:R-:W4:Y:S02]  /*1c9a0*/  LDL.LU.64 R12, [R1+0x2390] ;  /* 0x00239000010c7983 */ /* 0x000f240000300a00 */
[----:B----4-:R-:W-:Y:S01]  /*1c9b0*/  HMMA.16816.F32.BF16 R24, R24, R12, R20 ;  /* 0x0000000c1818723c */ /* 0x010fe20000041814 */
[----:B------:R-:W2:Y:S01]  /*1c9c0*/  LDL.LU.64 R20, [R1+0x2388] ;  /* 0x0023880001147983 */ /* 0x000ea20000300a00 */
[----:B------:R-:W2:Y:S02]  /*1c9d0*/  LDL.LU.64 R14, [R1+0x2380] ;  /* 0x00238000010e7983 */ /* 0x000ea40000300a00 */
[----:B------:R-:W2:Y:S11]  /*1c9e0*/  LDL.LU.64 R12, [R1+0x2378] ;  /* 0x00237800010c7983 */ /* 0x000eb60000300a00 */
[----:B------:R-:W-:Y:S08]  /*1c9f0*/  @!UPT UIADD3 URZ, URZ, URZ, URZ ;  /* 0x0000003f3f3ff290 */ /* 0x000ff0000fffe03f */
[----:B------:R0:W-:Y:S01]  /*1ca00*/  STL.64 [R1+0x2a0], R24 ;  /* 0x0002a01801007387 */ /* 0x0001e20000100a00 */
[----:B------:R1:W-:Y:S03]  /*1ca10*/  STL.64 [R1+0x2a8], R26 ;  /* 0x0002a81a01007387 */ /* 0x0003e60000100a00 */
[----:B0-----:R-:W4:Y:S01]  /*1ca20*/  LDL.LU R24, [R1+0x5f0] ;  /* 0x0005f00001187983 */ /* 0x001f220000300800 */
[----:B------:R-:W4:Y:S02]  /*1ca30*/  LDL.LU R25, [R1+0x5f4] ;  /* 0x0005f40001197983 */ /* 0x000f240000300800 */
[----:B-1----:R-:W4:Y:S02]  /*1ca40*/  LDL.LU R26, [R1+0x5f8] ;  /* 0x0005f800011a7983 */ /* 0x002f240000300800 */
[----:B------:R-:W4:Y:S01]  /*1ca50*/  LDL.LU R27, [R1+0x5fc] ;  /* 0x0005fc00011b7983 */ /* 0x000f220000300800 */
[C---:B--2---:R-:W-:Y:S01]  /*1ca60*/  HMMA.16816.F32.BF16 R20, R12.reuse, R20, R8 ;  /* 0x000000140c14723c */ /* 0x044fe20000041808 */
[----:B------:R-:W2:Y:S01]  /*1ca70*/  LDL.LU.64 R10, [R1+0x2370] ;  /* 0x00237000010a7983 */ /* 0x000ea20000300a00 */
[----:B------:R-:W2:Y:S11]  /*1ca80*/  LDL.LU.64 R8, [R1+0x2368] ;  /* 0x0023680001087983 */ /* 0x000eb60000300a00 */
[----:B------:R-:W-:Y:S10]  /*1ca90*/  @!UPT UIADD3 URZ, URZ, URZ, URZ ;  /* 0x0000003f3f3ff290 */ /* 0x000ff4000fffe03f */
        /* <DEDUP_REMOVED lines=14> */
[----:B------:R0:W-:Y:S01]  /*1cb80*/  STL.64 [R1+0x270], R8 ;  /* 0x0002700801007387 */ /* 0x0001e20000100a00 */
[----:B------:R1:W-:Y:S03]  /*1cb90*/  STL.64 [R1+0x278], R10 ;  /* 0x0002780a01007387 */ /* 0x0003e60000100a00 */
[----:B0-----:R-:W1:Y:S01]  /*1cba0*/  LDL.LU.64 R8, [R1+0x2340] ;  /* 0x0023400001087983 */ /* 0x001e620000300a00 */
[----:B------:R-:W1:Y:S02]  /*1cbb0*/  LDL.LU.64 R22, [R1+0x2338] ;  /* 0x0023380001167983 */ /* 0x000e640000300a00 */
[----:B------:R-:W1:Y:S02]  /*1cbc0*/  LDL.LU.64 R20, [R1+0x2330] ;  /* 0x0023300001147983 */ /* 0x000e640000300a00 */
[C---:B-1----:R-:W-:Y:S01]  /*1cbd0*/  HMMA.16816.F32.BF16 R8, R12.reuse, R8, R20 ;  /* 0x000000080c08723c */ /* 0x042fe20000041814 */
[----:B------:R-:W2:Y:S01]  /*1cbe0*/  LDL.LU.64 R22, [R1+0x2328] ;  /* 0x0023280001167983 */ /* 0x000ea20000300a00 */
[----:B------:R-:W2:Y:S11]  /*1cbf0*/  LDL.LU.64 R20, [R1+0x2320] ;  /* 0x0023200001147983 */ /* 0x000eb60000300a00 */
[----:B------:R-:W-:Y:S10]  /*1cc00*/  @!UPT UIADD3 URZ, URZ, URZ, URZ ;  /* 0x0000003f3f3ff290 */ /* 0x000ff4000fffe03f */
[----:B------:R-:W-:Y:S01]  /*1cc10*/  STL.64 [R1+0x260], R8 ;  /* 0x0002600801007387 */ /* 0x000fe20000100a00 */
[----:B------:R-:W-:Y:S02]  /*1cc20*/  STL.64 [R1+0x268], R10 ;  /* 0x0002680a01007387 */ /* 0x000fe40000100a00 */
[----:B------:R-:W-:Y:S01]  /*1cc30*/  LDSM.16.MT88.4 R8, [R2+0x8300] ;  /* 0x008300000208783b */ /* 0x000fe20000004200 */
[C---:B--2---:R-:W-:Y:S01]  /*1cc40*/  HMMA.16816.F32.BF16 R16, R12.reuse, R16, R20 ;  /* 0x000000100c10723c */ /* 0x044fe20000041814 */
[----:B------:R-:W2:Y:S02]  /*1cc50*/  LDL.LU.64 R22, [R1+0x2318] ;  /* 0x0023180001167983 */ /* 0x000ea40000300a00 */
[----:B------:R-:W2:Y:S11]  /*1cc60*/  LDL.LU.64 R20, [R1+0x2310] ;  /* 0x0023100001147983 */ /* 0x000eb60000300a00 */
[----:B------:R-:W-:Y:S09]  /*1cc70*/  @!UPT UIADD3 URZ, URZ, URZ, URZ ;  /* 0x0000003f3f3ff290 */ /* 0x000ff2000fffe03f */
[----:B------:R-:W-:Y:S01]  /*1cc80*/  STL.64 [R1+0x250], R16 ;  /* 0x0002501001007387 */ /* 0x000fe20000100a00 */
[----:B------:R-:W-:Y:S02]  /*1cc90*/  STL.64 [R1+0x258], R18 ;  /* 0x0002581201007387 */ /* 0x000fe40000100a00 */
[----:B------:R-:W0:Y:S02]  /*1cca0*/  LDSM.16.MT88.4 R16, [R2+0x8380] ;  /* 0x008380000210783b */ /* 0x000e240000004200 */
[----:B0-----:R-:W-:Y:S02]  /*1ccb0*/  STL.64 [R1+0x2278], R18 ;  /* 0x0022781201007387 */ /* 0x001fe40000100a00 */
[----:B------:R0:W-:Y:S02]  /*1ccc0*/  STL.64 [R1+0x2270], R16 ;  /* 0x0022701001007387 */ /* 0x0001e40000100a00 */
[----:B0-----:R-:W4:Y:S01]  /*1ccd0*/  LDL.LU.64 R16, [R1+0x60] ;  /* 0x0000600001107983 */ /* 0x001f220000300a00 */
[----:B---3--:R-:W-:Y:S02]  /*1cce0*/  STL.64 [R1+0x22a8], R6 ;  /* 0x0022a80601007387 */ /* 0x008fe40000100a00 */
[----:B------:R0:W-:Y:S01]  /*1ccf0*/  STL.64 [R1+0x22a0], R4 ;  /* 0x0022a00401007387 */ /* 0x0001e20000100a00 */
[----:B--2---:R-:W-:Y:S11]  /*1cd00*/  HMMA.16816.F32.BF16 R20, R12, R4, R20 ;  /* 0x000000040c14723c */ /* 0x004ff60000041814 */
[----:B------:R-:W-:Y:S11]  /*1cd10*/  @!UPT UIADD3 URZ, URZ, URZ, URZ ;  /* 0x0000003f3f3ff290 */ /* 0x000ff6000fffe03f */
[----:B------:R-:W-:Y:S01]  /*1cd20*/  @!UPT UIADD3 URZ, URZ, URZ, URZ ;  /* 0x0000003f3f3ff290 */ /* 0x000fe2000fffe03f */
[----:B------:R-:W-:Y:S01]  /*1cd30*/  STL.64 [R1+0x240], R20 ;  /* 0x0002401401007387 */ /* 0x000fe20000100a00 */
[----:B------:R-:W-:Y:S02]  /*1cd40*/  STL.64 [R1+0x248], R22 ;  /* 0x0002481601007387 */ /* 0x000fe40000100a00 */
[----:B0-----:R-:W2:Y:S02]  /*1cd50*/  LDL.LU R4, [R1+0x5e0] ;  /* 0x0005e00001047983 */ /* 0x001ea40000300800 */
[----:B------:R-:W2:Y:S01]  /*1cd60*/  LDL.LU R5, [R1+0x5e4] ;  /* 0x0005e40001057983 */ /* 0x000ea20000300800 */
[----:B------:R-:W2:Y:S01]  /*1cd70*/  LDL.LU R6, [R1+0x5e8] ;  /* 0x0005e80001067983 */ /* 0x000ea20000300800 */
[----:B------:R-:W2:Y:S03]  /*1cd80*/  LDL.LU R7, [R1+0x5ec] ;  /* 0x0005ec0001077983 */ /* 0x000ea60000300800 */
[----:B------:R-:W0:Y:S04]  /*1cd90*/  LDSM.16.MT88.4 R20, [R2+0xc000] ;  /* 0x00c000000214783b */ /* 0x000e280000004200 */
[----:B0-----:R-:W-:Y:S01]  /*1cda0*/  STL.64 [R1+0x21e0], R22 ;  /* 0x0021e01601007387 */ /* 0x001fe20000100a00 */
[----:B------:R0:W-:Y:S02]  /*1cdb0*/  STL.64 [R1+0x21d8], R20 ;  /* 0x0021d81401007387 */ /* 0x0001e40000100a00 */
[----:B0-----:R-:W-:-:S02]  /*1cdc0*/  IMAD.MOV.U32 R20, RZ, RZ, R29 ;  /* 0x000000ffff147224 */ /* 0x001fc400078e001d */
[----:B------:R-:W-:Y:S01]  /*1cdd0*/  IMAD.MOV.U32 R21, RZ, RZ, R0 ;  /* 0x000000ffff157224 */ /* 0x000fe200078e0000 */
[----:B------:R-:W3:Y:S01]  /*1cde0*/  LDL.LU R29, [R1+0x2308] ;  /* 0x00230800011d7983 */ /* 0x000ee20000300800 */
[----:B------:R-:W3:Y:S05]  /*1cdf0*/  LDL.LU R0, [R1+0x2304] ;  /* 0x0023040001007983 */ /* 0x000eea0000300800 */
[C---:B----4-:R-:W-:Y:S01]  /*1ce00*/  HMMA.16816.F32.BF16 R24, R12.reuse, R20, R24 ;  /* 0x000000140c18723c */ /* 0x050fe20000041818 */
[----:B------:R-:W-:Y:S11]  /*1ce10*/  STL.64 [R1+0x22c0], R20 ;  /* 0x0022c01401007387 */ /* 0x000ff60000100a00 */
[----:B------:R-:W-:Y:S11]  /*1ce20*/  @!UPT UIADD3 URZ, URZ, URZ, URZ ;  /* 0x0000003f3f3ff290 */ /* 0x000ff6000fffe03f */
[----:B------:R-:W-:Y:S01]  /*1ce30*/  STL.64 [R1+0x230], R24 ;  /* 0x0002301801007387 */ /* 0x000fe20000100a00 */
[----:B------:R-:W-:Y:S02]  /*1ce40*/  STL.64 [R1+0x238], R26 ;  /* 0x0002381a01007387 */ /* 0x000fe40000100a00 */
[----:B------:R-:W0:Y:S02]  /*1ce50*/  LDSM.16.MT88.4 R24, [R2+0xc080] ;  /* 0x00c080000218783b */ /* 0x000e240000004200 */
[----:B0-----:R-:W-:Y:S02]  /*1ce60*/  STL.64 [R1+0x2160], R26 ;  /* 0x0021601a01007387 */ /* 0x001fe40000100a00 */
        /* <DEDUP_REMOVED lines=8> */
[----:B------:R-:W4:Y:S01]  /*1cef0*/  LDL.LU R26, [R1+0x468] ;  /* 0x00046800011a7983 */ /* 0x000f220000300800 */
[----:B------:R-:W4:Y:S02]  /*1cf00*/  LDL.LU R27, [R1+0x46c] ;  /* 0x00046c00011b7983 */ /* 0x000f240000300800 */
[----:B------:R-:W-:Y:S02]  /*1cf10*/  IMAD.MOV.U32 R5, RZ, RZ, R16 ;  /* 0x000000ffff057224 */ /* 0x000fe400078e0010 */
[----:B------:R-:W-:Y:S01]  /*1cf20*/  IMAD.MOV.U32 R4, RZ, RZ, R17 ;  /* 0x000000ffff047224 */ /* 0x000fe200078e0011 */
[----:B------:R-:W0:Y:S04]  /*1cf30*/  LDSM.16.MT88.4 R12, [R2+0xc100] ;  /* 0x00c10000020c783b */ /* 0x000e280000004200 */
[----:B----4-:R-:W-:Y:S01]  /*1cf40*/  STL.64 [R1+0x2208], R26 ;  /* 0x0022081a01007387 */ /* 0x010fe20000100a00 */
[----:B--2---:R1:W-:Y:S03]  /*1cf50*/  STL.64 [R1+0x2200], R24 ;  /* 0x0022001801007387 */ /* 0x0043e60000100a00 */
[----:B-1----:R-:W2:Y:S01]  /*1cf60*/  LDL.LU R24, [R1+0x220] ;  /* 0x0002200001187983 */ /* 0x002ea20000300800 */
[----:B------:R-:W2:Y:S02]  /*1cf70*/  LDL.LU R25, [R1+0x224] ;  /* 0x0002240001197983 */ /* 0x000ea40000300800 */
[----:B------:R-:W4:Y:S02]  /*1cf80*/  LDL.LU R26, [R1+0x228] ;  /* 0x00022800011a7983 */ /* 0x000f240000300800 */
[----:B------:R-:W4:Y:S01]  /*1cf90*/  LDL.LU R27, [R1+0x22c] ;  /* 0x00022c00011b7983 */ /* 0x000f220000300800 */
[----:B------:R-:W2:Y:S01]  /*1cfa0*/  LDL.LU R16, [R1+0x690] ;  /* 0x0006900001107983 */ /* 0x000ea20000300800 */
[----:B------:R-:W2:Y:S02]  /*1cfb0*/  LDL.LU R17, [R1+0x694] ;  /* 0x0006940001117983 */ /* 0x000ea40000300800 */
[----:B------:R-:W2:Y:S02]  /*1cfc0*/  LDL.LU R18, [R1+0x698] ;  /* 0x0006980001127983 */ /* 0x000ea40000300800 */
[----:B------:R-:W2:Y:S02]  /*1cfd0*/  LDL.LU R19, [R1+0x69c] ;  /* 0x00069c0001137983 */ /* 0x000ea40000300800 */
[----:B--2---:R-:W-:Y:S01]  /*1cfe0*/  STL.64 [R1+0x22d8], R18 ;  /* 0x0022d81201007387 */ /* 0x004fe20000100a00 */
[----:B------:R1:W-:Y:S03]  /*1cff0*/  STL.64 [R1+0x22d0], R16 ;  /* 0x0022d01001007387 */ /* 0x0003e60000100a00 */
[----:B-1----:R-:W2:Y:S01]  /*1d000*/  LDL.LU R16, [R1+0x6a0] ;  /* 0x0006a00001107983 */ /* 0x002ea20000300800 */
        /* <DEDUP_REMOVED lines=8> */
[----:B------:R-:W2:Y:S01]  /*1d090*/  LDL.LU R19, [R1+0x6bc] ;  /* 0x0006bc0001137983 */ /* 0x000ea20000300800 */
[----:B----4-:R-:W-:Y:S01]  /*1d0a0*/  STL.64 [R1+0x2218], R26 ;  /* 0x0022181a01007387 */ /* 0x010fe20000100a00 */
[----:B------:R1:W-:Y:S03]  /*1d0b0*/  STL.64 [R1+0x2210], R24 ;  /* 0x0022101801007387 */ /* 0x0003e60000100a00 */
[----:B-1----:R-:W4:Y:S01]  /*1d0c0*/  LDL.LU R24, [R1+0x470] ;  /* 0x0004700001187983 */ /* 0x002f220000300800 */
[----:B------:R-:W4:Y:S02]  /*1d0d0*/  LDL.LU R25, [R1+0x474] ;  /* 0x0004740001197983 */ /* 0x000f240000300800 */
[----:B------:R-:W2:Y:S02]  /*1d0e0*/  LDL.LU R26, [R1+0x478] ;  /* 0x00047800011a7983 */ /* 0x000ea40000300800 */
[----:B------:R-:W2:Y:S02]  /*1d0f0*/  LDL.LU R27, [R1+0x47c] ;  /* 0x00047c00011b7983 */ /* 0x000ea40000300800 */
[----:B--2---:R-:W-:Y:S01]  /*1d100*/  STL.64 [R1+0x2228], R26 ;  /* 0x0022281a01007387 */ /* 0x004fe20000100a00 */
[----:B----4-:R1:W-:Y:S02]  /*1d110*/  STL.64 [R1+0x2220], R24 ;  /* 0x0022201801007387 */ /* 0x0103e40000100a00 */
[----:B-1----:R-:W-:-:S02]  /*1d120*/  IMAD.MOV.U32 R24, RZ, RZ, R28 ;  /* 0x000000ffff187224 */ /* 0x002fc400078e001c */
[----:B------:R-:W-:Y:S01]  /*1d130*/  IMAD.MOV.U32 R25, RZ, RZ, R3 ;  /* 0x000000ffff197224 */ /* 0x000fe200078e0003 */
[----:B------:R-:W2:Y:S01]  /*1d140*/  LDL.LU R28, [R1+0x2300] ;  /* 0x00230000011c7983 */ /* 0x000ea20000300800 */
[----:B------:R-:W4:Y:S03]  /*1d150*/  LDL.LU R3, [R1+0x22fc] ;  /* 0x0022fc0001037983 */ /* 0x000f260000300800 */
[----:B------:R1:W-:Y:S04]  /*1d160*/  STL.64 [R1+0x22f0], R24 ;  /* 0x0022f01801007387 */ /* 0x0003e80000100a00 */
[----:B-1----:R-:W2:Y:S01]  /*1d170*/  LDL.LU.64 R24, [R1+0x40] ;  /* 0x0000400001187983 */ /* 0x002ea20000300a00 */
[----:B0-----:R3:W-:Y:S02]  /*1d180*/  STL.64 [R1+0x2108], R14 ;  /* 0x0021080e01007387 */ /* 0x0017e40000100a00 */
[----:B------:R0:W-:Y:S02]  /*1d190*/  STL.64 [R1+0x2100], R12 ;  /* 0x0021000c01007387 */ /* 0x0001e40000100a00 */
[----:B---3--:R-:W-:-:S02]  /*1d1a0*/  IMAD.MOV.U32 R14, RZ, RZ, R0 ;  /* 0x000000ffff0e7224 */ /* 0x008fc400078e0000 */
[----:B------:R-:W3:Y:S01]  /*1d1b0*/  LDL.LU R0, [R1+0x22f8] ;  /* 0x0022f80001007983 */ /* 0x000ee20000300800 */
[----:B------:R-:W3:Y:S02]  /*1d1c0*/  LDL R15, [R1+0x6c] ;  /* 0x00006c00010f7983 */ /* 0x000ee40000100800 */
[----:B0-----:R-:W-:Y:S02]  /*1d1d0*/  IMAD.MOV.U32 R12, RZ, RZ, R5 ;  /* 0x000000ffff0c7224 */ /* 0x001fe400078e0005 */
[----:B------:R-:W-:Y:S01]  /*1d1e0*/  IMAD.MOV.U32 R13, RZ, RZ, R4 ;  /* 0x000000ffff0d7224 */ /* 0x000fe200078e0004 */
[----:B------:R-:W3:Y:S01]  /*1d1f0*/  LDL.LU.64 R20, [R1] ;  /* 0x0000000001147983 */ /* 0x000ee20000300a00 */
[----:B------:R-:W3:Y:S01]  /*1d200*/  LDL.LU.64 R4, [R1+0x30] ;  /* 0x0000300001047983 */ /* 0x000ee20000300a00 */
[C---:B--2---:R-:W-:Y:S01]  /*1d210*/  HMMA.16816.F32.BF16 R16, R8.reuse, R24, R16 ;  /* 0x000000180810723c */ /* 0x044fe20000041810 */
[----:B------:R-:W-:Y:S02]  /*1d220*/  IMAD.MOV.U32 R23, RZ, RZ, R24 ;  /* 0x000000ffff177224 */ /* 0x000fe400078e0018 */
[----:B------:R-:W-:Y:S01]  /*1d230*/  IMAD.MOV.U32 R22, RZ, RZ, R25 ;  /* 0x000000ffff167224 */ /* 0x000fe200078e0019 */
[----:B---3--:R0:W-:Y:S01]  /*1d240*/  STL.64 [R1+0x22c8], R4 ;  /* 0x0022c80401007387 */ /* 0x0081e20000100a00 */
[----:B------:R-:W-:Y:S11]  /*1d250*/  IMAD.MOV.U32 R7, RZ, RZ, R0 ;  /* 0x000000ffff077224 */ /* 0x000ff600078e0000 */
[----:B------:R-:W-:Y:S08]  /*1d260*/  @!UPT UIADD3 URZ, URZ, URZ, URZ ;  /* 0x0000003f3f3ff290 */ /* 0x000ff0000fffe03f */
[----:B------:R-:W-:Y:S01]  /*1d270*/  IMAD.MOV.U32 R0, RZ, RZ, R19 ;  /* 0x000000ffff007224 */ /* 0x000fe200078e0013 */
[----:B0-----:R-:W2:Y:S01]  /*1d280*/  LDL.LU R4, [R1+0x680] ;  /* 0x0006800001047983 */ /* 0x001ea20000300800 */
[----:B------:R-:W2:Y:S02]  /*1d290*/  LDL.LU R5, [R1+0x684] ;  /* 0x0006840001057983 */ /* 0x000ea40000300800 */
[----:B------:R-:W2:Y:S02]  /*1d2a0*/  LDL.LU R6, [R1+0x688] ;  /* 0x0006880001067983 */ /* 0x000ea40000300800 */
[----:B------:R-:W-:Y:S01]  /*1d2b0*/  STL.64 [R1+0x2288], R14 ;  /* 0x0022880e01007387 */ /* 0x000fe20000100a00 */
[----:B------:R0:W-:Y:S04]  /*1d2c0*/  STL.64 [R1+0x2280], R12 ;  /* 0x0022800c01007387 */ /* 0x0001e80000100a00 */
[----:B0-----:R-:W3:Y:S01]  /*1d2d0*/  LDL.LU.64 R12, [R1+0x20] ;  /* 0x00002000010c7983 */ /* 0x001ee20000300a00 */
[----:B------:R-:W2:Y:S02]  /*1d2e0*/  LDL.LU.64 R24, [R1+0x22f0] ;  /* 0x0022f00001187983 */ /* 0x000ea40000300a00 */
[----:B------:R-:W-:Y:S02]  /*1d2f0*/  STL.64 [R1+0x170], R16 ;  /* 0x0001701001007387 */ /* 0x000fe40000100a00 */
[----:B------:R0:W-:Y:S02]  /*1d300*/  STL [R1+0x178], R18 ;  /* 0x0001781201007387 */ /* 0x0001e40000100800 */
[----:B0-----:R-:W3:Y:S01]  /*1d310*/  LDL.LU.64 R18, [R1+0x22e8] ;  /* 0x0022e80001127983 */ /* 0x001ee20000300a00 */
[----:B------:R-:W3:Y:S02]  /*1d320*/  LDL.LU.64 R16, [R1+0x22e0] ;  /* 0x0022e00001107983 */ /* 0x000ee40000300a00 */
[----:B------:R-:W-:Y:S01]  /*1d330*/  STL [R1+0x1f98], R0 ;  /* 0x001f980001007387 */ /* 0x000fe20000100800 */
[C---:B---3--:R-:W-:Y:S11]  /*1d340*/  HMMA.16816.F32.BF16 R16, R8.reuse, R12, R16 ;  /* 0x0000000c0810723c */ /* 0x048ff60000041810 */
[----:B------:R-:W-:Y:S11]  /*1d350*/  @!UPT UIADD3 URZ, URZ, URZ, URZ ;  /* 0x0000003f3f3ff290 */ /* 0x000ff6000fffe03f */
[----:B------:R-:W-:Y:S01]  /*1d360*/  @!UPT UIADD3 URZ, URZ, URZ, URZ ;  /* 0x0000003f3f3ff290 */ /* 0x000fe2000fffe03f */
[----:B------:R-:W-:Y:S01]  /*1d370*/  STL.64 [R1+0x160], R16 ;  /* 0x0001601001007387 */ /* 0x000fe20000100a00 */
[----:B------:R0:W-:Y:S03]  /*1d380*/  STL.64 [R1+0x168], R18 ;  /* 0x0001681201007387 */ /* 0x0001e60000100a00 */
[----:B0-----:R-:W2:Y:S01]  /*1d390*/  LDL.LU.64 R18, [R1+0x22d8] ;  /* 0x0022d80001127983 */ /* 0x001ea20000300a00 */
[----:B------:R-:W2:Y:S02]  /*1d3a0*/  LDL.LU.64 R16, [R1+0x22d0] ;  /* 0x0022d00001107983 */ /* 0x000ea40000300a00 */
[----:B------:R-:W-:Y:S02]  /*1d3b0*/  IMAD.MOV.U32 R26, RZ, RZ, R12 ;  /* 0x000000ffff1a7224 */ /* 0x000fe400078e000c */
[----:B------:R-:W-:Y:S02]  /*1d3c0*/  IMAD.MOV.U32 R0, RZ, RZ, R13 ;  /* 0x000000ffff007224 */ /* 0x000fe400078e000d */
[C---:B--2---:R-:W-:Y:S01]  /*1d3d0*/  HMMA.16816.F32.BF16 R12, R8.reuse, R24, R16 ;  /* 0x00000018080c723c */ /* 0x044fe20000041810 */
[----:B------:R-:W2:Y:S11]  /*1d3e0*/  LDL.LU R16, [R1+0xb0] ;  /* 0x0000b00001107983 */ /* 0x000eb60000300800 */
[----:B------:R-:W-:Y:S11]  /*1d3f0*/  @!UPT UIADD3 URZ, URZ, URZ, URZ ;  /* 0x0000003f3f3ff290 */ /* 0x000ff6000fffe03f */
[----:B------:R-:W-:Y:S01]  /*1d400*/  STL.64 [R1+0x150], R12 ;  /* 0x0001500c01007387 */ /* 0x000fe20000100a00 */
[----:B------:R-:W-:Y:S02]  /*1d410*/  STL.64 [R1+0x158], R14 ;  /* 0x0001580e01007387 */ /* 0x000fe40000100a00 */
[----:B------:R-:W2:Y:S02]  /*1d420*/  LDL.LU R17, [R1+0xb4] ;  /* 0x0000b40001117983 */ /* 0x000ea40000300800 */
[----:B------:R-:W3:Y:S01]  /*1d430*/  LDL.LU R18, [R1+0xb8] ;  /* 0x0000b80001127983 */ /* 0x000ee20000300800 */
[----:B------:R-:W3:Y:S01]  /*1d440*/  LDL.LU R19, [R1+0xbc] ;  /* 0x0000bc0001137983 */ /* 0x000ee20000300800 */
[----:B------:R-:W-:Y:S03]  /*1d450*/  HMMA.16816.F32.BF16 R4, R8, R20, R4 ;  /* 0x000000140804723c */ /* 0x000fe60000041804 */
[----:B---3--:R-:W-:Y:S01]  /*1d460*/  STL.64 [R1+0x2298], R18 ;  /* 0x0022981201007387 */ /* 0x008fe20000100a00 */
[----:B--2---:R0:W-:Y:S03]  /*1d470*/  STL.64 [R1+0x2290], R16 ;  /* 0x0022901001007387 */ /* 0x0041e60000100a00 */
[----:B0-----:R-:W2:Y:S01]  /*1d480*/  LDL.LU R16, [R1+0x660] ;  /* 0x0006600001107983 */ /* 0x001ea20000300800 */
[----:B------:R-:W2:Y:S02]  /*1d490*/  LDL.LU R17, [R1+0x664] ;  /* 0x0006640001117983 */ /* 0x000ea40000300800 */
[----:B------:R-:W3:Y:S02]  /*1d4a0*/  LDL.LU R18, [R1+0x668] ;  /* 0x0006680001127983 */ /* 0x000ee40000300800 */
[----:B------:R-:W3:Y:S02]  /*1d4b0*/  LDL.LU R19, [R1+0x66c] ;  /* 0x00066c0001137983 */ /* 0x000ee40000300800 */
[----:B---3--:R-:W-:Y:S01]  /*1d4c0*/  STL.64 [R1+0x22b8], R18 ;  /* 0x0022b81201007387 */ /* 0x008fe20000100a00 */
[----:B--2---:R0:W-:Y:S03]  /*1d4d0*/  STL.64 [R1+0x22b0], R16 ;  /* 0x0022b01001007387 */ /* 0x0041e60000100a00 */
[----:B0-----:R-:W2:Y:S01]  /*1d4e0*/  LDL.LU R16, [R1+0x670] ;  /* 0x0006700001107983 */ /* 0x001ea20000300800 */
        /* <DEDUP_REMOVED lines=8> */
[----:B0-----:R-:W-:-:S02]  /*1d570*/  IMAD.MOV.U32 R24, RZ, RZ, R26 ;  /* 0x000000ffff187224 */ /* 0x001fc400078e001a */
[----:B------:R-:W-:-:S05]  /*1d580*/  IMAD.MOV.U32 R25, RZ, RZ, R0 ;  /* 0x000000ffff197224 */ /* 0x000fca00078e0000 */
[----:B------:R-:W-:Y:S01]  /*1d590*/  STL.64 [R1+0x2258], R24 ;  /* 0x0022581801007387 */ /* 0x000fe20000100a00 */
[----:B------:R0:W-:Y:S02]  /*1d5a0*/  STL.64 [R1+0x140], R4 ;  /* 0x0001400401007387 */ /* 0x0001e40000100a00 */
[----:B------:R-:W-:Y:S01]  /*1d5b0*/  STL.64 [R1+0x148], R6 ;  /* 0x0001480601007387 */ /* 0x000fe20000100a00 */
[----:B0-----:R-:W2:Y:S01]  /*1d5c0*/  LDL.LU.64 R4, [R1+0x22c8] ;  /* 0x0022c80001047983 */ /* 0x001ea20000300a00 */
[----:B------:R-:W-:Y:S02]  /*1d5d0*/  IMAD.MOV.U32 R24, RZ, RZ, R23 ;  /* 0x000000ffff187224 */ /* 0x000fe400078e0017 */
[----:B------:R-:W-:Y:S02]  /*1d5e0*/  IMAD.MOV.U32 R26, RZ, RZ, R20 ;  /* 0x000000ffff1a7224 */ /* 0x000fe400078e0014 */
[----:B------:R-:W-:Y:S02]  /*1d5f0*/  IMAD.MOV.U32 R23, RZ, RZ, R21 ;  /* 0x000000ffff177224 */ /* 0x000fe400078e0015 */
[----:B------:R-:W3:Y:S01]  /*1d600*/  LDL.LU.64 R20, [R1+0x22c0] ;  /* 0x0022c00001147983 */ /* 0x000ee20000300a00 */
[----:B------:R-:W-:Y:S01]  /*1d610*/  IMAD.MOV.U32 R25, RZ, RZ, R22 ;  /* 0x000000ffff197224 */ /* 0x000fe200078e0016 */
        /* <DEDUP_REMOVED lines=35> */
[----:B------:R-:W2:Y:S02]  /*1d850*/  LDL.LU R7, [R1+0xac] ;  /* 0x0000ac0001077983 */ /* 0x000ea40000300800 */
[----:B------:R-:W-:Y:S01]  /*1d860*/  STL.64 [R1+0x110], R12 ;  /* 0x0001100c01007387 */ /* 0x000fe20000100a00 */
[----:B------:R0:W-:Y:S03]  /*1d870*/  STL.64 [R1+0x118], R14 ;  /* 0x0001180e01007387 */ /* 0x0001e60000100a00 */
[----:B0-----:R-:W3:Y:S01]  /*1d880*/  LDL.LU.64 R14, [R1+0x2288] ;  /* 0x00228800010e7983 */ /* 0x001ee20000300a00 */
[----:B------:R-:W2:Y:S02]  /*1d890*/  LDL.LU.64 R12, [R1+0x2280] ;  /* 0x00228000010c7983 */ /* 0x000ea40000300a00 */
[----:B--2---:R-:W-:Y:S01]  /*1d8a0*/  HMMA.16816.F32.BF16 R8, R8, R12, R16 ;  /* 0x0000000c0808723c */ /* 0x004fe20000041810 */
[----:B------:R-:W2:Y:S01]  /*1d8b0*/  LDL.LU.64 R18, [R1+0x2278] ;  /* 0x0022780001127983 */ /* 0x000ea20000300a00 */
[----:B------:R-:W2:Y:S11]  /*1d8c0*/  LDL.LU.64 R16, [R1+0x2270] ;  /* 0x0022700001107983 */ /* 0x000eb60000300a00 */
[----:B------:R-:W-:Y:S10]  /*1d8d0*/  @!UPT UIADD3 URZ, URZ, URZ, URZ ;  /* 0x0000003f3f3ff290 */ /* 0x000ff4000fffe03f */
[----:B------:R0:W-:Y:S02]  /*1d8e0*/  STL.64 [R1+0xb0], R8 ;  /* 0x0000b00801007387 */ /* 0x0001e40000100a00 */
[----:B0-----:R-:W-:Y:S02]  /*1d8f0*/  IMAD.MOV.U32 R8, RZ, RZ, R26 ;  /* 0x000000ffff087224 */ /* 0x001fe400078e001a */
[----:B------:R0:W-:Y:S04]  /*1d900*/  STL.64 [R1+0xb8], R10 ;  /* 0x0000b80a01007387 */ /* 0x0001e80000100a00 */
[----:B0-----:R-:W3:Y:S04]  /*1d910*/  LDL R10, [R1+0x8] ;  /* 0x00000800010a7983 */ /* 0x001ee80000100800 */
[----:B------:R-:W3:Y:S01]  /*1d920*/  LDL R11, [R1+0xc] ;  /* 0x00000c00010b7983 */ /* 0x000ee20000100800 */
        /* <DEDUP_REMOVED lines=14> */
[----:B--2---:R-:W-:Y:S02]  /*1da10*/  HMMA.16816.F32.BF16 R24, R16, R24, R4 ;  /* 0x000000181018723c */ /* 0x004fe40000041804 */
[----:B------:R-:W2:Y:S01]  /*1da20*/  LDL.LU.64 R6, [R1+0x2238] ;  /* 0x0022380001067983 */ /* 0x000ea20000300a00 */
[----:B------:R-:W2:Y:S11]  /*1da30*/  LDL.LU.64 R4, [R1+0x2230] ;  /* 0x0022300001047983 */ /* 0x000eb60000300a00 */
        /* <DEDUP_REMOVED lines=15> */
[----:B---3--:R2:W-:Y:S06]  /*1db30*/  STL.64 [R1+0x2198], R10 ;  /* 0x0021980a01007387 */ /* 0x0085ec0000100a00 */
[C---:B--2---:R-:W-:Y:S01]  /*1db40*/  HMMA.16816.F32.BF16 R8, R16.reuse, R8, R24 ;  /* 0x000000081008723c */ /* 0x044fe20000041818 */
[----:B------:R-:W2:Y:S01]  /*1db50*/  LDL.LU.64 R26, [R1+0x2208] ;  /* 0x00220800011a7983 */ /* 0x000ea20000300a00 */
[----:B------:R-:W2:Y:S11]  /*1db60*/  LDL.LU.64 R24, [R1+0x2200] ;  /* 0x0022000001187983 */ /* 0x000eb60000300a00 */
[----:B------:R-:W-:Y:S10]  /*1db70*/  @!UPT UIADD3 URZ, URZ, URZ, URZ ;  /* 0x0000003f3f3ff290 */ /* 0x000ff4000fffe03f */
[----:B------:R-:W-:Y:S01]  /*1db80*/  STL.64 [R1+0x220], R8 ;  /* 0x0002200801007387 */ /* 0x000fe20000100a00 */
[----:B------:R0:W-:Y:S03]  /*1db90*/  STL.64 [R1+0x228], R10 ;  /* 0x0002280a01007387 */ /* 0x0001e60000100a00 */
[----:B0-----:R-:W3:Y:S04]  /*1dba0*/  LDL R10, [R1+0x18] ;  /* 0x00001800010a7983 */ /* 0x001ee80000100800 */
[----:B------:R-:W3:Y:S04]  /*1dbb0*/  LDL R11, [R1+0x1c] ;  /* 0x00001c00010b7983 */ /* 0x000ee80000100800 */
[----:B---3--:R0:W-:Y:S01]  /*1dbc0*/  STL.64 [R1+0x21b0], R10 ;  /* 0x0021b00a01007387 */ /* 0x0081e20000100a00 */
[----:B------:R-:W3:Y:S02]  /*1dbd0*/  LDL.LU R8, [R1+0x330] ;  /* 0x0003300001087983 */ /* 0x000ee40000300800 */
[----:B------:R-:W3:Y:S01]  /*1dbe0*/  LDL.LU R9, [R1+0x334] ;  /* 0x0003340001097983 */ /* 0x000ee20000300800 */
[----:B0-----:R-:W3:Y:S01]  /*1dbf0*/  LDL.LU R10, [R1+0x338] ;  /* 0x00033800010a7983 */ /* 0x001ee20000300800 */
[----:B------:R-:W3:Y:S02]  /*1dc00*/  LDL.LU R11, [R1+0x33c] ;  /* 0x00033c00010b7983 */ /* 0x000ee40000300800 */
[----:B------:R-:W-:Y:S01]  /*1dc10*/  STL.64 [R1+0x21d0], R6 ;  /* 0x0021d00601007387 */ /* 0x000fe20000100a00 */
[C---:B---3--:R-:W-:Y:S11]  /*1dc20*/  HMMA.16816.F32.BF16 R8, R16.reuse, R4, R8 ;  /* 0x000000041008723c */ /* 0x048ff60000041808 */
[----:B------:R-:W-:Y:S11]  /*1dc30*/  @!UPT UIADD3 URZ, URZ, URZ, URZ ;  /* 0x0000003f3f3ff290 */ /* 0x000ff6000fffe03f */
[----:B------:R-:W-:Y:S01]  /*1dc40*/  @!UPT UIADD3 URZ, URZ, URZ, URZ ;  /* 0x0000003f3f3ff290 */ /* 0x000fe2000fffe03f */
[----:B------:R-:W-:Y:S01]  /*1dc50*/  STL.64 [R1+0x330], R8 ;  /* 0x0003300801007387 */ /* 0x000fe20000100a00 */
[----:B------:R0:W-:Y:S03]  /*1dc60*/  STL.64 [R1+0x338], R10 ;  /* 0x0003380a01007387 */ /* 0x0001e60000100a00 */
[----:B0-----:R-:W3:Y:S04]  /*1dc70*/  LDL R10, [R1+0x28] ;  /* 0x00002800010a7983 */ /* 0x001ee80000100800 */
[----:B------:R-:W3:Y:S04]  /*1dc80*/  LDL R11, [R1+0x2c] ;  /* 0x00002c00010b7983 */ /* 0x000ee80000100800 */
[----:B---3--:R2:W-:Y:S01]  /*1dc90*/  STL.64 [R1+0x21c8], R10 ;  /* 0x0021c80a01007387 */ /* 0x0085e20000100a00 */
[----:B------:R-:W3:Y:S01]  /*1dca0*/  LDL.LU R4, [R1+0x320] ;  /* 0x0003200001047983 */ /* 0x000ee20000300800 */
[----:B--2---:R-:W-:Y:S11]  /*1dcb0*/  HMMA.16816.F32.BF16 R8, R16, R20, R24 ;  /* 0x000000141008723c */ /* 0x004ff60000041818 */
[----:B------:R-:W-:Y:S11]  /*1dcc0*/  @!UPT UIADD3 URZ, URZ, URZ, URZ ;  /* 0x0000003f3f3ff290 */ /* 0x000ff6000fffe03f */
[----:B------:R-:W-:Y:S01]  /*1dcd0*/  @!UPT UIADD3 URZ, URZ, URZ, URZ ;  /* 0x0000003f3f3ff290 */ /* 0x000fe2000fffe03f */
[----:B------:R-:W-:Y:S01]  /*1dce0*/  STL.64 [R1+0x460], R8 ;  /* 0x0004600801007387 */ /* 0x000fe20000100a00 */
[----:B------:R0:W-:Y:S02]  /*1dcf0*/  STL.64 [R1+0x468], R10 ;  /* 0x0004680a01007387 */ /* 0x0001e40000100a00 */
[----:B------:R-:W3:Y:S02]  /*1dd00*/  LDL.LU R5, [R1+0x324] ;  /* 0x0003240001057983 */ /* 0x000ee40000300800 */
[----:B------:R-:W3:Y:S01]  /*1dd10*/  LDL.LU R6, [R1+0x328] ;  /* 0x0003280001067983 */ /* 0x000ee20000300800 */
[----:B------:R-:W3:Y:S01]  /*1dd20*/  LDL.LU R7, [R1+0x32c] ;  /* 0x00032c0001077983 */ /* 0x000ee20000300800 */
[----:B------:R-:W2:Y:S02]  /*1dd30*/  LDL.LU R20, [R1+0x3e0] ;  /* 0x0003e00001147983 */ /* 0x000ea40000300800 */
[----:B------:R-:W2:Y:S02]  /*1dd40*/  LDL.LU R21, [R1+0x3e4] ;  /* 0x0003e40001157983 */ /* 0x000ea40000300800 */
[----:B------:R-:W2:Y:S01]  /*1dd50*/  LDL.LU R22, [R1+0x3e8] ;  /* 0x0003e80001167983 */ /* 0x000ea20000300800 */
[----:B------:R-:W2:Y:S04]  /*1dd60*/  LDL.LU R23, [R1+0x3ec] ;  /* 0x0003ec0001177983 */ /* 0x000ea80000300800 */
[----:B0-----:R-:W2:Y:S01]  /*1dd70*/  LDL.64 R10, [R1+0x48] ;  /* 0x00004800010a7983 */ /* 0x001ea20000100a00 */
[----:B------:R-:W2:Y:S02]  /*1dd80*/  LDL.LU R24, [R1+0x210] ;  /* 0x0002100001187983 */ /* 0x000ea40000300800 */
[----:B------:R-:W2:Y:S02]  /*1dd90*/  LDL.LU R25, [R1+0x214] ;  /* 0x0002140001197983 */ /* 0x000ea40000300800 */
[----:B----4-:R-:W-:-:S02]  /*1dda0*/  IMAD.MOV.U32 R26, RZ, RZ, R3 ;  /* 0x000000ffff1a7224 */ /* 0x010fc400078e0003 */
[----:B------:R-:W-:Y:S01]  /*1ddb0*/  IMAD.MOV.U32 R27, RZ, RZ, R28 ;  /* 0x000000ffff1b7224 */ /* 0x000fe200078e001c */
[----:B------:R-:W4:Y:S01]  /*1ddc0*/  LDL.LU R3, [R1+0x21f8] ;  /* 0x0021f80001037983 */ /* 0x000f220000300800 */
[----:B------:R-:W3:Y:S03]  /*1ddd0*/  LDL.LU R28, [R1+0x21f4] ;  /* 0x0021f400011c7983 */ /* 0x000ee60000300800 */
[----:B------:R0:W-:Y:S04]  /*1dde0*/  STL.64 [R1+0x2170], R26 ;  /* 0x0021701a01007387 */ /* 0x0001e80000100a00 */
[----:B--2---:R1:W-:Y:S01]  /*1ddf0*/  STL.64 [R1+0x2168], R24 ;  /* 0x0021681801007387 */ /* 0x0043e20000100a00 */
[----:B0-----:R-:W2:Y:S03]  /*1de00*/  LDL.64 R26, [R1+0x58] ;  /* 0x00005800011a7983 */ /* 0x001ea60000100a00 */
[----:B--2---:R4:W-:Y:S01]  /*1de10*/  STL.64 [R1+0x2178], R26 ;  /* 0x0021781a01007387 */ /* 0x0049e20000100a00 */
[----:B-1----:R-:W2:Y:S02]  /*1de20*/  LDL.LU R24, [R1+0x2e0] ;  /* 0x0002e00001187983 */ /* 0x002ea40000300800 */
[----:B------:R-:W2:Y:S02]  /*1de30*/  LDL.LU R25, [R1+0x2e4] ;  /* 0x0002e40001197983 */ /* 0x000ea40000300800 */
[----:B----4-:R-:W-:-:S02]  /*1de40*/  IMAD.MOV.U32 R26, RZ, RZ, R3 ;  /* 0x000000ffff1a7224 */ /* 0x010fc400078e0003 */
[----:B---3--:R-:W-:Y:S01]  /*1de50*/  IMAD.MOV.U32 R27, RZ, RZ, R28 ;  /* 0x000000ffff1b7224 */ /* 0x008fe200078e001c */
[----:B------:R-:W3:Y:S01]  /*1de60*/  LDL.LU R3, [R1+0x21f0] ;  /* 0x0021f00001037983 */ /* 0x000ee20000300800 */
[----:B------:R-:W4:Y:S03]  /*1de70*/  LDL.LU R28, [R1+0x21ec] ;  /* 0x0021ec00011c7983 */ /* 0x000f260000300800 */
[----:B------:R-:W-:Y:S04]  /*1de80*/  STL.64 [R1+0x2190], R26 ;  /* 0x0021901a01007387 */ /* 0x000fe80000100a00 */
[----:B--2---:R0:W-:Y:S04]  /*1de90*/  STL.64 [R1+0x2188], R24 ;  /* 0x0021881801007387 */ /* 0x0041e80000100a00 */
[----:B0-----:R-:W2:Y:S01]  /*1dea0*/  LDL.LU R24, [R1+0x2f0] ;  /* 0x0002f00001187983 */ /* 0x001ea20000300800 */
[----:B------:R-:W2:Y:S02]  /*1deb0*/  LDL.LU R25, [R1+0x2f4] ;  /* 0x0002f40001197983 */ /* 0x000ea40000300800 */
[----:B------:R-:W2:Y:S02]  /*1dec0*/  LDL.LU R26, [R1+0x2f8] ;  /* 0x0002f800011a7983 */ /* 0x000ea40000300800 */
[----:B------:R-:W2:Y:S02]  /*1ded0*/  LDL.LU R27, [R1+0x2fc] ;  /* 0x0002fc00011b7983 */ /* 0x000ea40000300800 */
[----:B--2---:R-:W-:Y:S01]  /*1dee0*/  STL.64 [R1+0x21a8], R26 ;  /* 0x0021a81a01007387 */ /* 0x004fe20000100a00 */
[----:B------:R0:W-:Y:S03]  /*1def0*/  STL.64 [R1+0x21a0], R24 ;  /* 0x0021a01801007387 */ /* 0x0001e60000100a00 */
[----:B0-----:R-:W2:Y:S01]  /*1df00*/  LDL.LU R24, [R1+0x300] ;  /* 0x0003000001187983 */ /* 0x001ea20000300800 */
[----:B----4-:R-:W-:-:S02]  /*1df10*/  IMAD.MOV.U32 R25, RZ, RZ, R28 ;  /* 0x000000ffff197224 */ /* 0x010fc400078e001c */
[----:B------:R-:W4:Y:S02]  /*1df20*/  LDL.LU R28, [R1+0x21e8] ;  /* 0x0021e800011c7983 */ /* 0x000f240000300800 */
[----:B------:R-:W2:Y:S02]  /*1df30*/  LDL.LU R26, [R1+0x308] ;  /* 0x00030800011a7983 */ /* 0x000ea40000300800 */
[----:B---3--:R-:W-:Y:S01]  /*1df40*/  IMAD.MOV.U32 R27, RZ, RZ, R3 ;  /* 0x000000ffff1b7224 */ /* 0x008fe200078e0003 */
[----:B------:R-:W-:Y:S04]  /*1df50*/  HMMA.16816.F32.BF16 R16, R16, R12, R20 ;  /* 0x0000000c1010723c */ /* 0x000fe80000041814 */
[----:B--2---:R-:W-:Y:S01]  /*1df60*/  STL.64 [R1+0x21c0], R26 ;  /* 0x0021c01a01007387 */ /* 0x004fe20000100a00 */
[----:B------:R0:W-:Y:S03]  /*1df70*/  STL.64 [R1+0x21b8], R24 ;  /* 0x0021b81801007387 */ /* 0x0001e60000100a00 */
[----:B0-----:R-:W2:Y:S01]  /*1df80*/  LDL.LU R24, [R1+0x310] ;  /* 0x0003100001187983 */ /* 0x001ea20000300800 */
[----:B------:R-:W2:Y:S02]  /*1df90*/  LDL.LU R25, [R1+0x314] ;  /* 0x0003140001197983 */ /* 0x000ea40000300800 */
[----:B------:R-:W2:Y:S02]  /*1dfa0*/  LDL.LU R26, [R1+0x318] ;  /* 0x00031800011a7983 */ /* 0x000ea40000300800 */
[----:B------:R-:W3:Y:S01]  /*1dfb0*/  LDL.LU.64 R22, [R1+0x21e0] ;  /* 0x0021e00001167983 */ /* 0x000ee20000300a00 */
[----:B------:R-:W3:Y:S09]  /*1dfc0*/  LDL.LU.64 R20, [R1+0x21d8] ;  /* 0x0021d80001147983 */ /* 0x000ef20000300a00 */
[----:B------:R-:W-:Y:S02]  /*1dfd0*/  STL.64 [R1+0x3e0], R16 ;  /* 0x0003e01001007387 */ /* 0x000fe40000100a00 */
[----:B------:R0:W-:Y:S02]  /*1dfe0*/  STL.64 [R1+0x3e8], R18 ;  /* 0x0003e81201007387 */ /* 0x0001e40000100a00 */
[----:B------:R-:W-:Y:S01]  /*1dff0*/  IMAD.MOV.U32 R0, RZ, RZ, R11 ;  /* 0x000000ffff007224 */ /* 0x000fe200078e000b */
[----:B0-----:R-:W2:Y:S01]  /*1e000*/  LDL.64 R18, [R1+0x38] ;  /* 0x0000380001127983 */ /* 0x001ea20000100a00 */
[----:B---3--:R-:W-:Y:S11]  /*1e010*/  HMMA.16816.F32.BF16 R4, R20, R10, R4 ;  /* 0x0000000a1404723c */ /* 0x008ff60000041804 */
[----:B------:R-:W-:Y:S11]  /*1e020*/  @!UPT UIADD3 URZ, URZ, URZ, URZ ;  /* 0x0000003f3f3ff290 */ /* 0x000ff6000fffe03f */
[----:B------:R-:W-:Y:S01]  /*1e030*/  @!UPT UIADD3 URZ, URZ, URZ, URZ ;  /* 0x0000003f3f3ff290 */ /* 0x000fe2000fffe03f */
[----:B------:R0:W-:Y:S01]  /*1e040*/  STL.64 [R1+0x320], R4 ;  /* 0x0003200401007387 */ /* 0x0001e20000100a00 */
[----:B------:R1:W-:Y:S02]  /*1e050*/  STL.64 [R1+0x328], R6 ;  /* 0x0003280601007387 */ /* 0x0003e40000100a00 */
[----:B0-----:R-:W-:Y:S01]  /*1e060*/  IMAD.MOV.U32 R4, RZ, RZ, R10 ;  /* 0x000000ffff047224 */ /* 0x001fe200078e000a */
[----:B-1----:R-:W3:Y:S01]  /*1e070*/  LDL.LU.64 R6, [R1+0x21d0] ;  /* 0x0021d00001067983 */ /* 0x002ee20000300a00 */
[----:B------:R-:W2:Y:S02]  /*1e080*/  LDL.LU.64 R10, [R1+0x21c8] ;  /* 0x0021c800010a7983 */ /* 0x000ea40000300a00 */
[----:B----4-:R-:W-:-:S07]  /*1e090*/  IMAD.MOV.U32 R27, RZ, RZ, R28 ;  /* 0x000000ffff1b7224 */ /* 0x010fce00078e001c */
[C---:B--2---:R-:W-:Y:S01]  /*1e0a0*/  HMMA.16816.F32.BF16 R8, R20.reuse, R10, R24 ;  /* 0x0000000a1408723c */ /* 0x044fe20000041818 */
[----:B------:R-:W2:Y:S01]  /*1e0b0*/  LDL.LU.64 R26, [R1+0x21c0] ;  /* 0x0021c000011a7983 */ /* 0x000ea20000300a00 */
[----:B------:R-:W2:Y:S11]  /*1e0c0*/  LDL.LU.64 R24, [R1+0x21b8] ;  /* 0x0021b80001187983 */ /* 0x000eb60000300a00 */
[----:B------:R-:W-:Y:S10]  /*1e0d0*/  @!UPT UIADD3 URZ, URZ, URZ, URZ ;  /* 0x0000003f3f3ff290 */ /* 0x000ff4000fffe03f */
[----:B------:R2:W-:Y:S01]  /*1e0e0*/  STL.64 [R1+0x310], R8 ;  /* 0x0003100801007387 */ /* 0x0005e20000100a00 */
[----:B------:R-:W-:Y:S02]  /*1e0f0*/  IMAD.MOV.U32 R28, RZ, RZ, R10 ;  /* 0x000000ffff1c7224 */ /* 0x000fe400078e000a */
[----:B------:R-:W-:Y:S02]  /*1e100*/  IMAD.MOV.U32 R3, RZ, RZ, R11 ;  /* 0x000000ffff037224 */ /* 0x000fe400078e000b */
[----:B------:R-:W2:Y:S03]  /*1e110*/  LDL.LU.64 R10, [R1+0x21b0] ;  /* 0x0021b000010a7983 */ /* 0x000ea60000300a00 */
[----:B------:R-:W-:Y:S02]  /*1e120*/  STL [R1+0x1e14], R3 ;  /* 0x001e140301007387 */ /* 0x000fe40000100800 */
[----:B------:R-:W-:Y:S01]  /*1e130*/  STL [R1+0x1e10], R28 ;  /* 0x001e101c01007387 */ /* 0x000fe20000100800 */
[C---:B--2---:R-:W-:Y:S01]  /*1e140*/  HMMA.16816.F32.BF16 R8, R20.reuse, R10, R24 ;  /* 0x0000000a1408723c */ /* 0x044fe20000041818 */
[----:B------:R-:W2:Y:S01]  /*1e150*/  LDL.LU.64 R26, [R1+0x21a8] ;  /* 0x0021a800011a7983 */ /* 0x000ea20000300a00 */
[----:B------:R-:W2:Y:S11]  /*1e160*/  LDL.LU.64 R24, [R1+0x21a0] ;  /* 0x0021a00001187983 */ /* 0x000eb60000300a00 */
[----:B------:R-:W-:Y:S10]  /*1e170*/  @!UPT UIADD3 URZ, URZ, URZ, URZ ;  /* 0x0000003f3f3ff290 */ /* 0x000ff4000fffe03f */
[----:B------:R-:W-:Y:S01]  /*1e180*/  STL.64 [R1+0x300], R8 ;  /* 0x0003000801007387 */ /* 0x000fe20000100a00 */
[----:B------:R0:W-:Y:S03]  /*1e190*/  STL.64 [R1+0x308], R10 ;  /* 0x0003080a01007387 */ /* 0x0001e60000100a00 */
[----:B0-----:R-:W2:Y:S01]  /*1e1a0*/  LDL.LU.64 R10, [R1+0x2198] ;  /* 0x00219800010a7983 */ /* 0x001ea20000300a00 */
[----:B---3--:R-:W-:Y:S01]  /*1e1b0*/  IMAD.MOV.U32 R9, RZ, RZ, R6 ;  /* 0x000000ffff097224 */ /* 0x008fe200078e0006 */
[----:B--2---:R-:W-:Y:S11]  /*1e1c0*/  HMMA.16816.F32.BF16 R24, R20, R10, R24 ;  /* 0x0000000a1418723c */ /* 0x004ff60000041818 */
[----:B------:R-:W-:Y:S11]  /*1e1d0*/  @!UPT UIADD3 URZ, URZ, URZ, URZ ;  /* 0x0000003f3f3ff290 */ /* 0x000ff6000fffe03f */
[----:B------:R-:W-:Y:S01]  /*1e1e0*/  @!UPT UIADD3 URZ, URZ, URZ, URZ ;  /* 0x0000003f3f3ff290 */ /* 0x000fe2000fffe03f */
[----:B------:R0:W-:Y:S01]  /*1e1f0*/  STL.64 [R1+0x2f0], R24 ;  /* 0x0002f01801007387 */ /* 0x0001e20000100a00 */
[----:B------:R-:W-:Y:S02]  /*1e200*/  IMAD.MOV.U32 R3, RZ, RZ, R26 ;  /* 0x000000ffff037224 */ /* 0x000fe400078e001a */
[----:B------:R-:W-:Y:S02]  /*1e210*/  IMAD.MOV.U32 R28, RZ, RZ, R27 ;  /* 0x000000ffff1c7224 */ /* 0x000fe400078e001b */
[----:B------:R-:W2:Y:S04]  /*1e220*/  LDL.LU.64 R26, [R1+0x2190] ;  /* 0x00219000011a7983 */ /* 0x000ea80000300a00 */
[----:B0-----:R-:W2:Y:S01]  /*1e230*/  LDL.LU.64 R24, [R1+0x2188] ;  /* 0x0021880001187983 */ /* 0x001ea20000300a00 */
[----:B------:R0:W-:Y:S02]  /*1e240*/  STL.64 [R1+0x2148], R10 ;  /* 0x0021480a01007387 */ /* 0x0001e40000100a00 */
[----:B------:R-:W3:Y:S02]  /*1e250*/  LDL.LU R8, [R1+0x2d0] ;  /* 0x0002d00001087983 */ /* 0x000ee40000300800 */
[----:B------:R-:W3:Y:S02]  /*1e260*/  LDL.LU R6, [R1+0x2184] ;  /* 0x0021840001067983 */ /* 0x000ee40000300800 */
[----:B0-----:R-:W-:-:S02]  /*1e270*/  IMAD.MOV.U32 R10, RZ, RZ, R7 ;  /* 0x000000ffff0a7224 */ /* 0x001fc400078e0007 */
[----:B------:R-:W3:Y:S01]  /*1e280*/  LDL.LU R7, [R1+0x2180] ;  /* 0x0021800001077983 */ /* 0x000ee20000300800 */
[----:B------:R-:W3:Y:S02]  /*1e290*/  LDL.LU R11, [R1+0x2dc] ;  /* 0x0002dc00010b7983 */ /* 0x000ee40000300800 */
[----:B------:R-:W-:Y:S02]  /*1e2a0*/  STL [R1+0x20a0], R28 ;  /* 0x0020a01c01007387 */ /* 0x000fe40000100800 */
[----:B------:R-:W-:Y:S01]  /*1e2b0*/  STL [R1+0x1f9c], R3 ;  /* 0x001f9c0301007387 */ /* 0x000fe20000100800 */
[C---:B--2---:R-:W-:Y:S08]  /*1e2c0*/  HMMA.16816.F32.BF16 R24, R20.reuse, R18, R24 ;  /* 0x000000121418723c */ /* 0x044ff00000041818 */
[C---:B---3--:R-:W-:Y:S11]  /*1e2d0*/  HMMA.16816.F32.BF16 R8, R20.reuse, R6, R8 ;  /* 0x000000061408723c */ /* 0x048ff60000041808 */
[----:B------:R-:W-:Y:S04]  /*1e2e0*/  @!UPT UIADD3 URZ, URZ, URZ, URZ ;  /* 0x0000003f3f3ff290 */ /* 0x000fe8000fffe03f */
[----:B------:R-:W-:Y:S01]  /*1e2f0*/  STL.64 [R1+0x2e0], R24 ;  /* 0x0002e01801007387 */ /* 0x000fe20000100a00 */
[----:B------:R0:W-:Y:S03]  /*1e300*/  STL.64 [R1+0x2e8], R26 ;  /* 0x0002e81a01007387 */ /* 0x0001e60000100a00 */
[----:B0-----:R-:W2:Y:S01]  /*1e310*/  LDL.LU.64 R26, [R1+0x2178] ;  /* 0x00217800011a7983 */ /* 0x001ea20000300a00 */
[----:B------:R0:W-:Y:S03]  /*1e320*/  STL.64 [R1+0x2140], R18 ;  /* 0x0021401201007387 */ /* 0x0001e60000100a00 */
[----:B------:R-:W-:Y:S02]  /*1e330*/  STL.64 [R1+0x2d0], R8 ;  /* 0x0002d00801007387 */ /* 0x000fe40000100a00 */
[----:B------:R1:W-:Y:S02]  /*1e340*/  STL.64 [R1+0x2d8], R10 ;  /* 0x0002d80a01007387 */ /* 0x0003e40000100a00 */
[----:B0-----:R-:W-:Y:S01]  /*1e350*/  IMAD.MOV.U32 R18, RZ, RZ, R4 ;  /* 0x000000ffff127224 */ /* 0x001fe200078e0004 */
[----:B-1----:R-:W3:Y:S01]  /*1e360*/  LDL.64 R10, [R1+0x28] ;  /* 0x00002800010a7983 */ /* 0x002ee20000100a00 */
[----:B------:R0:W-:Y:S02]  /*1e370*/  STL.64 [R1+0x2138], R6 ;  /* 0x0021380601007387 */ /* 0x0001e40000100a00 */
[----:B------:R-:W2:Y:S02]  /*1e380*/  LDL.LU R4, [R1+0x2c0] ;  /* 0x0002c00001047983 */ /* 0x000ea40000300800 */
[----:B------:R-:W2:Y:S01]  /*1e390*/  LDL.LU R5, [R1+0x2c4] ;  /* 0x0002c40001057983 */ /* 0x000ea20000300800 */
[----:B0-----:R-:W2:Y:S01]  /*1e3a0*/  LDL.LU R6, [R1+0x2c8] ;  /* 0x0002c80001067983 */ /* 0x001ea20000300800 */
[----:B------:R-:W2:Y:S02]  /*1e3b0*/  LDL.LU R7, [R1+0x2cc] ;  /* 0x0002cc0001077983 */ /* 0x000ea40000300800 */
[C---:B--2---:R-:W-:Y:S11]  /*1e3c0*/  HMMA.16816.F32.BF16 R4, R20.reuse, R26, R4 ;  /* 0x0000001a1404723c */ /* 0x044ff60000041804 */
[----:B------:R-:W-:Y:S11]  /*1e3d0*/  @!UPT UIADD3 URZ, URZ, URZ, URZ ;  /* 0x0000003f3f3ff290 */ /* 0x000ff6000fffe03f */
[----:B------:R-:W-:Y:S01]  /*1e3e0*/  @!UPT UIADD3 URZ, URZ, URZ, URZ ;  /* 0x0000003f3f3ff290 */ /* 0x000fe2000fffe03f */
[----:B------:R0:W-:Y:S01]  /*1e3f0*/  STL.64 [R1+0x2c0], R4 ;  /* 0x0002c00401007387 */ /* 0x0001e20000100a00 */
[----:B------:R1:W-:Y:S02]  /*1e400*/  STL.64 [R1+0x2c8], R6 ;  /* 0x0002c80601007387 */ /* 0x0003e40000100a00 */
[----:B0-----:R-:W-:Y:S02]  /*1e410*/  IMAD.MOV.U32 R5, RZ, RZ, R26 ;  /* 0x000000ffff057224 */ /* 0x001fe400078e001a */
[----:B------:R-:W-:Y:S02]  /*1e420*/  IMAD.MOV.U32 R4, RZ, RZ, R27 ;  /* 0x000000ffff047224 */ /* 0x000fe400078e001b */
[----:B------:R-:W2:Y:S01]  /*1e430*/  LDL.LU.64 R26, [R1+0x2170] ;  /* 0x00217000011a7983 */ /* 0x000ea20000300a00 */
[----:B------:R-:W2:Y:S02]  /*1e440*/  LDL.LU.64 R24, [R1+0x2168] ;  /* 0x0021680001187983 */ /* 0x000ea40000300a00 */
[----:B------:R0:W-:Y:S02]  /*1e450*/  STL.64 [R1+0x2150], R4 ;  /* 0x0021500401007387 */ /* 0x0001e40000100a00 */
[----:B-1----:R-:W-:Y:S01]  /*1e460*/  IMAD.MOV.U32 R7, RZ, RZ, R29 ;  /* 0x000000ffff077224 */ /* 0x002fe200078e001d */
        /* <DEDUP_REMOVED lines=8> */
[----:B------:R1:W-:Y:S02]  /*1e4f0*/  STL [R1+0x218], R22 ;  /* 0x0002181601007387 */ /* 0x0003e40000100800 */
[----:B------:R-:W-:Y:S01]  /*1e500*/  IMAD.MOV.U32 R29, RZ, RZ, R23 ;  /* 0x000000ffff1d7224 */ /* 0x000fe200078e0017 */
[----:B0-----:R-:W2:Y:S01]  /*1e510*/  LDL.LU R20, [R1+0x200] ;  /* 0x0002000001147983 */ /* 0x001ea20000300800 */
[----:B------:R-:W2:Y:S02]  /*1e520*/  LDL.LU R21, [R1+0x204] ;  /* 0x0002040001157983 */ /* 0x000ea40000300800 */
[----:B-1----:R-:W2:Y:S02]  /*1e530*/  LDL.LU R22, [R1+0x208] ;  /* 0x0002080001167983 */ /* 0x002ea40000300800 */
[----:B------:R-:W2:Y:S02]  /*1e540*/  LDL.LU R23, [R1+0x20c] ;  /* 0x00020c0001177983 */ /* 0x000ea40000300800 */
[----:B------:R-:W-:Y:S01]  /*1e550*/  IMAD.MOV.U32 R19, RZ, RZ, R0 ;  /* 0x000000ffff137224 */ /* 0x000fe200078e0000 */
[----:B------:R0:W-:Y:S01]  /*1e560*/  STL.64 [R1+0x2118], R14 ;  /* 0x0021180e01007387 */ /* 0x0001e20000100a00 */
[----:B------:R-:W4:Y:S02]  /*1e570*/  LDL.LU R12, [R1+0x1e0] ;  /* 0x0001e000010c7983 */ /* 0x000f240000300800 */
[----:B------:R-:W4:Y:S01]  /*1e580*/  LDL.LU R13, [R1+0x1e4] ;  /* 0x0001e400010d7983 */ /* 0x000f220000300800 */
[----:B0-----:R-:W4:Y:S01]  /*1e590*/  LDL.LU R14, [R1+0x1e8] ;  /* 0x0001e800010e7983 */ /* 0x001f220000300800 */
[----:B------:R-:W4:Y:S02]  /*1e5a0*/  LDL.LU R15, [R1+0x1ec] ;  /* 0x0001ec00010f7983 */ /* 0x000f240000300800 */
[----:B------:R-:W-:Y:S01]  /*1e5b0*/  STL [R1+0x1dc4], R29 ;  /* 0x001dc41d01007387 */ /* 0x000fe20000100800 */
[C---:B--2---:R-:W-:Y:S01]  /*1e5c0*/  HMMA.16816.F32.BF16 R16, R24.reuse, R18, R20 ;  /* 0x000000121810723c */ /* 0x044fe20000041814 */
[----:B------:R-:W2:Y:S11]  /*1e5d0*/  LDL.LU R20, [R1+0x2b0] ;  /* 0x0002b00001147983 */ /* 0x000eb60000300800 */
[----:B------:R-:W-:Y:S11]  /*1e5e0*/  @!UPT UIADD3 URZ, URZ, URZ, URZ ;  /* 0x0000003f3f3ff290 */ /* 0x000ff6000fffe03f */
[----:B------:R-:W-:Y:S01]  /*1e5f0*/  STL.64 [R1+0x200], R16 ;  /* 0x0002001001007387 */ /* 0x000fe20000100a00 */
[----:B------:R-:W-:Y:S02]  /*1e600*/  STL.64 [R1+0x208], R18 ;  /* 0x0002081201007387 */ /* 0x000fe40000100a00 */
        /* <DEDUP_REMOVED lines=9> */
[----:B------:R-:W4:Y:S01]  /*1e6a0*/  LDL.LU R16, [R1+0x1d0] ;  /* 0x0001d00001107983 */ /* 0x000f220000300800 */
[----:B------:R-:W4:Y:S02]  /*1e6b0*/  LDL.LU R17, [R1+0x1d4] ;  /* 0x0001d40001117983 */ /* 0x000f240000300800 */
[----:B------:R-:W4:Y:S02]  /*1e6c0*/  LDL.LU R18, [R1+0x1d8] ;  /* 0x0001d80001127983 */ /* 0x000f240000300800 */
[----:B------:R-:W4:Y:S01]  /*1e6d0*/  LDL.LU R19, [R1+0x1dc] ;  /* 0x0001dc0001137983 */ /* 0x000f220000300800 */
[C---:B---3--:R-:W-:Y:S01]  /*1e6e0*/  HMMA.16816.F32.BF16 R4, R24.reuse, R10, R4 ;  /* 0x0000000a1804723c */ /* 0x048fe20000041804 */
[----:B--2---:R0:W-:Y:S01]  /*1e6f0*/  STL.64 [R1+0x20c0], R22 ;  /* 0x0020c01601007387 */ /* 0x0041e20000100a00 */
[----:B------:R-:W-:Y:S03]  /*1e700*/  STL.64 [R1+0x20b8], R20 ;  /* 0x0020b81401007387 */ /* 0x000fe60000100a00 */
[----:B0-----:R-:W4:Y:S11]  /*1e710*/  LDL.64 R22, [R1+0x18] ;  /* 0x0000180001167983 */ /* 0x001f360000100a00 */
[----:B------:R-:W-:Y:S07]  /*1e720*/  @!UPT UIADD3 URZ, URZ, URZ, URZ ;  /* 0x0000003f3f3ff290 */ /* 0x000fee000fffe03f */
[----:B------:R0:W-:Y:S02]  /*1e730*/  STL.64 [R1+0x1f0], R4 ;  /* 0x0001f00401007387 */ /* 0x0001e40000100a00 */
[----:B------:R-:W-:Y:S01]  /*1e740*/  STL.64 [R1+0x1f8], R6 ;  /* 0x0001f80601007387 */ /* 0x000fe20000100a00 */
[----:B0-----:R-:W2:Y:S01]  /*1e750*/  LDL.LU.64 R4, [R1+0x2150] ;  /* 0x0021500001047983 */ /* 0x001ea20000300a00 */
[----:B------:R-:W-:Y:S02]  /*1e760*/  IMAD.MOV.U32 R3, RZ, RZ, R10 ;  /* 0x000000ffff037224 */ /* 0x000fe400078e000a */
[----:B------:R-:W-:Y:S02]  /*1e770*/  IMAD.MOV.U32 R0, RZ, RZ, R11 ;  /* 0x000000ffff007224 */ /* 0x000fe400078e000b */
[----:B------:R-:W3:Y:S01]  /*1e780*/  LDL.LU.64 R10, [R1+0x2148] ;  /* 0x00214800010a7983 */ /* 0x000ee20000300a00 */
[----:B----4-:R-:W-:Y:S11]  /*1e790*/  HMMA.16816.F32.BF16 R12, R24, R22, R12 ;  /* 0x00000016180c723c */ /* 0x010ff6000004180c */
[----:B------:R-:W-:Y:S11]  /*1e7a0*/  @!UPT UIADD3 URZ, URZ, URZ, URZ ;  /* 0x0000003f3f3ff290 */ /* 0x000ff6000fffe03f */
[----:B------:R-:W-:Y:S01]  /*1e7b0*/  @!UPT UIADD3 URZ, URZ, URZ, URZ ;  /* 0x0000003f3f3ff290 */ /* 0x000fe2000fffe03f */
[----:B------:R-:W-:Y:S01]  /*1e7c0*/  STL.64 [R1+0x1e0], R12 ;  /* 0x0001e00c01007387 */ /* 0x000fe20000100a00 */
[----:B------:R2:W-:Y:S02]  /*1e7d0*/  STL.64 [R1+0x1e8], R14 ;  /* 0x0001e80e01007387 */ /* 0x0005e40000100a00 */
[----:B--2---:R-:W-:Y:S02]  /*1e7e0*/  IMAD.MOV.U32 R14, RZ, RZ, R5 ;  /* 0x000000ffff0e7224 */ /* 0x004fe400078e0005 */
[----:B------:R-:W-:-:S05]  /*1e7f0*/  IMAD.MOV.U32 R15, RZ, RZ, R4 ;  /* 0x000000ffff0f7224 */ /* 0x000fca00078e0004 */
[----:B------:R0:W-:Y:S01]  /*1e800*/  STL.64 [R1+0x2130], R14 ;  /* 0x0021300e01007387 */ /* 0x0001e20000100a00 */
[----:B------:R1:W-:Y:S02]  /*1e810*/  STL.64 [R1+0x20d0], R22 ;  /* 0x0020d01601007387 */ /* 0x0003e40000100a00 */
[----:B------:R-:W2:Y:S02]  /*1e820*/  LDL.LU R12, [R1+0x1b0] ;  /* 0x0001b000010c7983 */ /* 0x000ea40000300800 */
[----:B------:R-:W2:Y:S01]  /*1e830*/  LDL.LU R13, [R1+0x1b4] ;  /* 0x0001b400010d7983 */ /* 0x000ea20000300800 */
[----:B0-----:R-:W2:Y:S01]  /*1e840*/  LDL.LU R14, [R1+0x1b8] ;  /* 0x0001b800010e7983 */ /* 0x001ea20000300800 */
[----:B-1----:R-:W-:Y:S02]  /*1e850*/  IMAD.MOV.U32 R22, RZ, RZ, R3 ;  /* 0x000000ffff167224 */ /* 0x002fe400078e0003 */
[----:B------:R-:W-:Y:S02]  /*1e860*/  IMAD.MOV.U32 R23, RZ, RZ, R0 ;  /* 0x000000ffff177224 */ /* 0x000fe400078e0000 */
[----:B------:R-:W2:Y:S01]  /*1e870*/  LDL.LU R15, [R1+0x1bc] ;  /* 0x0001bc00010f7983 */ /* 0x000ea20000300800 */
[----:B------:R-:W4:Y:S01]  /*1e880*/  LDL.LU R4, [R1+0x1c0] ;  /* 0x0001c00001047983 */ /* 0x000f220000300800 */
[----:B------:R-:W4:Y:S02]  /*1e890*/  LDL.LU R5, [R1+0x1c4] ;  /* 0x0001c40001057983 */ /* 0x000f240000300800 */
[----:B------:R-:W4:Y:S02]  /*1e8a0*/  LDL.LU R6, [R1+0x1c8] ;  /* 0x0001c80001067983 */ /* 0x000f240000300800 */
[----:B------:R-:W4:Y:S01]  /*1e8b0*/  LDL.LU R7, [R1+0x1cc] ;  /* 0x0001cc0001077983 */ /* 0x000f220000300800 */
[----:B------:R0:W-:Y:S04]  /*1e8c0*/  STL.64 [R1+0x20e8], R22 ;  /* 0x0020e81601007387 */ /* 0x0001e80000100a00 */
[----:B0-----:R-:W2:Y:S01]  /*1e8d0*/  LDL.64 R22, [R1+0x48] ;  /* 0x0000480001167983 */ /* 0x001ea20000100a00 */
[C---:B---3--:R-:W-:Y:S03]  /*1e8e0*/  HMMA.16816.F32.BF16 R16, R24.reuse, R10, R16 ;  /* 0x0000000a1810723c */ /* 0x048fe60000041810 */
[----:B--2---:R0:W-:Y:S01]  /*1e8f0*/  STL.64 [R1+0x2110], R22 ;  /* 0x0021101601007387 */ /* 0x0041e20000100a00 */
[----:B------:R-:W2:Y:S02]  /*1e900*/  LDL.LU R20, [R1+0x100] ;  /* 0x0001000001147983 */ /* 0x000ea40000300800 */
[----:B------:R-:W2:Y:S01]  /*1e910*/  LDL.LU R21, [R1+0x104] ;  /* 0x0001040001157983 */ /* 0x000ea20000300800 */
[----:B0-----:R-:W3:Y:S01]  /*1e920*/  LDL.LU R22, [R1+0x108] ;  /* 0x0001080001167983 */ /* 0x001ee20000300800 */
[----:B------:R-:W3:Y:S11]  /*1e930*/  LDL.LU R23, [R1+0x10c] ;  /* 0x00010c0001177983 */ /* 0x000ef60000300800 */
[----:B------:R-:W-:Y:S05]  /*1e940*/  @!UPT UIADD3 URZ, URZ, URZ, URZ ;  /* 0x0000003f3f3ff290 */ /* 0x000fea000fffe03f */
[----:B------:R-:W-:Y:S01]  /*1e950*/  IMAD.MOV.U32 R29, RZ, RZ, R19 ;  /* 0x000000ffff1d7224 */ /* 0x000fe200078e0013 */
[----:B---3--:R-:W-:Y:S01]  /*1e960*/  STL.64 [R1+0x2128], R22 ;  /* 0x0021281601007387 */ /* 0x008fe20000100a00 */
[----:B--2---:R0:W-:Y:S03]  /*1e970*/  STL.64 [R1+0x2120], R20 ;  /* 0x0021201401007387 */ /* 0x0041e60000100a00 */
[----:B0-----:R-:W2:Y:S01]  /*1e980*/  LDL.LU R20, [R1+0x1a0] ;  /* 0x0001a00001147983 */ /* 0x001ea20000300800 */
[----:B------:R-:W2:Y:S02]  /*1e990*/  LDL.LU R21, [R1+0x1a4] ;  /* 0x0001a40001157983 */ /* 0x000ea40000300800 */
[----:B------:R-:W2:Y:S02]  /*1e9a0*/  LDL.LU R22, [R1+0x1a8] ;  /* 0x0001a80001167983 */ /* 0x000ea40000300800 */
[----:B------:R-:W2:Y:S01]  /*1e9b0*/  LDL.LU R23, [R1+0x1ac] ;  /* 0x0001ac0001177983 */ /* 0x000ea20000300800 */
[----:B------:R-:W-:Y:S01]  /*1e9c0*/  STL.64 [R1+0x1d0], R16 ;  /* 0x0001d01001007387 */ /* 0x000fe20000100a00 */
[----:B------:R0:W-:Y:S03]  /*1e9d0*/  STL [R1+0x1d8], R18 ;  /* 0x0001d81201007387 */ /* 0x0001e60000100800 */
[----:B0-----:R-:W4:Y:S01]  /*1e9e0*/  LDL.LU.64 R18, [R1+0x2140] ;  /* 0x0021400001127983 */ /* 0x001f220000300a00 */
[----:B------:R0:W-:Y:S02]  /*1e9f0*/  STL.64 [R1+0x20c8], R10 ;  /* 0x0020c80a01007387 */ /* 0x0001e40000100a00 */
[----:B------:R-:W3:Y:S02]  /*1ea00*/  LDL.LU R8, [R1+0xd0] ;  /* 0x0000d00001087983 */ /* 0x000ee40000300800 */
[----:B------:R-:W3:Y:S01]  /*1ea10*/  LDL.LU R9, [R1+0xd4] ;  /* 0x0000d40001097983 */ /* 0x000ee20000300800 */
[----:B0-----:R-:W2:Y:S01]  /*1ea20*/  LDL.LU R10, [R1+0xd8] ;  /* 0x0000d800010a7983 */ /* 0x001ea20000300800 */
[----:B------:R-:W2:Y:S03]  /*1ea30*/  LDL.LU R11, [R1+0xdc] ;  /* 0x0000dc00010b7983 */ /* 0x000ea60000300800 */
[----:B--2---:R-:W-:Y:S01]  /*1ea40*/  STL.64 [R1+0x20e0], R10 ;  /* 0x0020e00a01007387 */ /* 0x004fe20000100a00 */
[----:B---3--:R0:W-:Y:S03]  /*1ea50*/  STL.64 [R1+0x20d8], R8 ;  /* 0x0020d80801007387 */ /* 0x0081e60000100a00 */
[----:B0-----:R-:W2:Y:S01]  /*1ea60*/  LDL.LU R8, [R1+0xe0] ;  /* 0x0000e00001087983 */ /* 0x001ea20000300800 */
[----:B------:R-:W2:Y:S02]  /*1ea70*/  LDL.LU R9, [R1+0xe4] ;  /* 0x0000e40001097983 */ /* 0x000ea40000300800 */
[----:B------:R-:W3:Y:S02]  /*1ea80*/  LDL.LU R10, [R1+0xe8] ;  /* 0x0000e800010a7983 */ /* 0x000ee40000300800 */
[----:B------:R-:W3:Y:S01]  /*1ea90*/  LDL.LU R11, [R1+0xec] ;  /* 0x0000ec00010b7983 */ /* 0x000ee20000300800 */
[C---:B----4-:R-:W-:Y:S01]  /*1eaa0*/  HMMA.16816.F32.BF16 R4, R24.reuse, R18, R4 ;  /* 0x000000121804723c */ /* 0x050fe20000041804 */
[----:B---3--:R-:W-:Y:S01]  /*1eab0*/  STL.64 [R1+0x20f8], R10 ;  /* 0x0020f80a01007387 */ /* 0x008fe20000100a00 */
[----:B--2---:R0:W-:Y:S03]  /*1eac0*/  STL.64 [R1+0x20f0], R8 ;  /* 0x0020f00801007387 */ /* 0x0041e60000100a00 */
[----:B0-----:R-:W2:Y:S01]  /*1ead0*/  LDL.LU R8, [R1+0xf0] ;  /* 0x0000f00001087983 */ /* 0x001ea20000300800 */
[----:B------:R-:W2:Y:S02]  /*1eae0*/  LDL.LU R9, [R1+0xf4] ;  /* 0x0000f40001097983 */ /* 0x000ea40000300800 */
[----:B------:R-:W2:Y:S02]  /*1eaf0*/  LDL.LU R10, [R1+0xf8] ;  /* 0x0000f800010a7983 */ /* 0x000ea40000300800 */
[----:B------:R-:W2:Y:S01]  /*1eb00*/  LDL.LU R11, [R1+0xfc] ;  /* 0x0000fc00010b7983 */ /* 0x000ea20000300800 */
[----:B------:R-:W-:Y:S11]  /*1eb10*/  STL [R1+0x20a4], R29 ;  /* 0x0020a41d01007387 */ /* 0x000ff60000100800 */
[----:B------:R-:W-:Y:S01]  /*1eb20*/  @!UPT UIADD3 URZ, URZ, URZ, URZ ;  /* 0x0000003f3f3ff290 */ /* 0x000fe2000fffe03f */
        /* <DEDUP_REMOVED lines=16> */
[----:B---3--:R-:W-:Y:S02]  /*1ec30*/  HMMA.16816.F32.BF16 R24, R24, R14, R20 ;  /* 0x0000000e1818723c */ /* 0x008fe40000041814 */
[----:B------:R-:W2:Y:S01]  /*1ec40*/  LDL.LU.64 R22, [R1+0x2110] ;  /* 0x0021100001167983 */ /* 0x000ea20000300a00 */
[----:B------:R-:W2:Y:S02]  /*1ec50*/  LDL.LU.64 R14, [R1+0x2108] ;  /* 0x00210800010e7983 */ /* 0x000ea40000300a00 */
[----:B------:R-:W2:Y:S11]  /*1ec60*/  LDL.LU.64 R12, [R1+0x2100] ;  /* 0x00210000010c7983 */ /* 0x000eb60000300a00 */
[----:B------:R-:W-:Y:S07]  /*1ec70*/  @!UPT UIADD3 URZ, URZ, URZ, URZ ;  /* 0x0000003f3f3ff290 */ /* 0x000fee000fffe03f */
[----:B------:R0:W-:Y:S01]  /*1ec80*/  STL.64 [R1+0x100], R24 ;  /* 0x0001001801007387 */ /* 0x0001e20000100a00 */
[----:B------:R1:W-:Y:S03]  /*1ec90*/  STL.64 [R1+0x108], R26 ;  /* 0x0001081a01007387 */ /* 0x0003e60000100a00 */
[----:B0-----:R-:W3:Y:S01]  /*1eca0*/  LDL.LU R24, [R1+0x3d0] ;  /* 0x0003d00001187983 */ /* 0x001ee20000300800 */
[----:B------:R-:W3:Y:S02]  /*1ecb0*/  LDL.LU R25, [R1+0x3d4] ;  /* 0x0003d40001197983 */ /* 0x000ee40000300800 */
[----:B-1----:R-:W3:Y:S02]  /*1ecc0*/  LDL.LU R26, [R1+0x3d8] ;  /* 0x0003d800011a7983 */ /* 0x002ee40000300800 */
[----:B------:R-:W3:Y:S01]  /*1ecd0*/  LDL.LU R27, [R1+0x3dc] ;  /* 0x0003dc00011b7983 */ /* 0x000ee20000300800 */
        /* <DEDUP_REMOVED lines=34> */
[----:B0-----:R-:W4:Y:S01]  /*1ef00*/  LDL.LU R8, [R1+0x190] ;  /* 0x0001900001087983 */ /* 0x001f220000300800 */
[----:B------:R-:W4:Y:S02]  /*1ef10*/  LDL.LU R9, [R1+0x194] ;  /* 0x0001940001097983 */ /* 0x000f240000300800 */
[----:B------:R-:W4:Y:S02]  /*1ef20*/  LDL.LU R10, [R1+0x198] ;  /* 0x00019800010a7983 */ /* 0x000f240000300800 */
[----:B------:R-:W4:Y:S02]  /*1ef30*/  LDL.LU R11, [R1+0x19c] ;  /* 0x00019c00010b7983 */ /* 0x000f240000300800 */
[----:B------:R-:W-:-:S02]  /*1ef40*/  IMAD.MOV.U32 R5, RZ, RZ, R18 ;  /* 0x000000ffff057224 */ /* 0x000fc400078e0012 */
[----:B------:R-:W-:Y:S01]  /*1ef50*/  IMAD.MOV.U32 R4, RZ, RZ, R19 ;  /* 0x000000ffff047224 */ /* 0x000fe200078e0013 */
[C---:B----4-:R-:W-:Y:S01]  /*1ef60*/  HMMA.16816.F32.BF16 R8, R12.reuse, R18, R8 ;  /* 0x000000120c08723c */ /* 0x050fe20000041808 */
[----:B------:R-:W0:Y:S11]  /*1ef70*/  LDSM.16.MT88.4 R16, [R2+0xc200] ;  /* 0x00c200000210783b */ /* 0x000e360000004200 */
[----:B------:R-:W-:Y:S11]  /*1ef80*/  @!UPT UIADD3 URZ, URZ, URZ, URZ ;  /* 0x0000003f3f3ff290 */ /* 0x000ff6000fffe03f */
[----:B------:R-:W-:Y:S01]  /*1ef90*/  STL.64 [R1+0x190], R8 ;  /* 0x0001900801007387 */ /* 0x000fe20000100a00 */
[----:B------:R2:W-:Y:S02]  /*1efa0*/  STL.64 [R1+0x198], R10 ;  /* 0x0001980a01007387 */ /* 0x0005e40000100a00 */
[C---:B--2---:R-:W-:Y:S01]  /*1efb0*/  HMMA.16816.F32.BF16 R8, R12.reuse, R6, R20 ;  /* 0x000000060c08723c */ /* 0x044fe20000041814 */
[----:B------:R-:W1:Y:S04]  /*1efc0*/  LDSM.16.MT88.4 R20, [R2+0xc280] ;  /* 0x00c280000214783b */ /* 0x000e680000004200 */
[----:B0-----:R-:W-:Y:S01]  /*1efd0*/  STL.64 [R1+0x2000], R18 ;  /* 0x0020001201007387 */ /* 0x001fe20000100a00 */
[----:B------:R-:W-:Y:S02]  /*1efe0*/  STL.64 [R1+0x1ff8], R16 ;  /* 0x001ff81001007387 */ /* 0x000fe40000100a00 */
[----:B------:R-:W-:Y:S11]  /*1eff0*/  STL.64 [R1+0x2020], R6 ;  /* 0x0020200601007387 */ /* 0x000ff60000100a00 */
[----:B------:R-:W-:Y:S04]  /*1f000*/  @!UPT UIADD3 URZ, URZ, URZ, URZ ;  /* 0x0000003f3f3ff290 */ /* 0x000fe8000fffe03f */
[----:B------:R-:W-:Y:S01]  /*1f010*/  STL.64 [R1+0x2b0], R8 ;  /* 0x0002b00801007387 */ /* 0x000fe20000100a00 */
[----:B------:R-:W-:Y:S03]  /*1f020*/  STL.64 [R1+0x2b8], R10 ;  /* 0x0002b80a01007387 */ /* 0x000fe60000100a00 */
[----:B-1----:R0:W-:Y:S01]  /*1f030*/  STL.64 [R1+0x1f88], R22 ;  /* 0x001f881601007387 */ /* 0x0021e20000100a00 */
[----:B------:R-:W-:Y:S03]  /*1f040*/  STL.64 [R1+0x1f80], R20 ;  /* 0x001f801401007387 */ /* 0x000fe60000100a00 */
[----:B0-----:R-:W3:Y:S02]  /*1f050*/  LDL.LU.64 R22, [R1+0x58] ;  /* 0x0000580001167983 */ /* 0x001ee40000300a00 */
[----:B---3--:R-:W-:Y:S02]  /*1f060*/  HMMA.16816.F32.BF16 R8, R12, R22, R24 ;  /* 0x000000160c08723c */ /* 0x008fe40000041818 */
[----:B------:R-:W0:Y:S04]  /*1f070*/  LDSM.16.MT88.4 R24, [R2+0xc300] ;  /* 0x00c300000218783b */ /* 0x000e280000004200 */
[----:B------:R-:W-:Y:S11]  /*1f080*/  STL.64 [R1+0x2018], R22 ;  /* 0x0020181601007387 */ /* 0x000ff60000100a00 */
[----:B------:R-:W-:Y:S06]  /*1f090*/  @!UPT UIADD3 URZ, URZ, URZ, URZ ;  /* 0x0000003f3f3ff290 */ /* 0x000fec000fffe03f */
[----:B------:R-:W-:Y:S01]  /*1f0a0*/  STL.64 [R1+0x4b0], R8 ;  /* 0x0004b00801007387 */ /* 0x000fe20000100a00 */
[----:B------:R-:W-:Y:S03]  /*1f0b0*/  STL.64 [R1+0x4b8], R10 ;  /* 0x0004b80a01007387 */ /* 0x000fe60000100a00 */
[----:B0-----:R-:W-:Y:S01]  /*1f0c0*/  STL.64 [R1+0x1ef8], R26 ;  /* 0x001ef81a01007387 */ /* 0x001fe20000100a00 */
[----:B------:R0:W-:Y:S03]  /*1f0d0*/  STL.64 [R1+0x1ef0], R24 ;  /* 0x001ef01801007387 */ /* 0x0001e60000100a00 */
[----:B0-----:R-:W2:Y:S01]  /*1f0e0*/  LDL.LU R24, [R1+0x350] ;  /* 0x0003500001187983 */ /* 0x001ea20000300800 */
[----:B------:R-:W2:Y:S02]  /*1f0f0*/  LDL.LU R25, [R1+0x354] ;  /* 0x0003540001197983 */ /* 0x000ea40000300800 */
[----:B------:R-:W3:Y:S02]  /*1f100*/  LDL.LU R26, [R1+0x358] ;  /* 0x00035800011a7983 */ /* 0x000ee40000300800 */
[----:B------:R-:W3:Y:S02]  /*1f110*/  LDL.LU R27, [R1+0x35c] ;  /* 0x00035c00011b7983 */ /* 0x000ee40000300800 */
[----:B------:R-:W-:-:S02]  /*1f120*/  IMAD.MOV.U32 R6, RZ, RZ, R5 ;  /* 0x000000ffff067224 */ /* 0x000fc400078e0005 */
[----:B------:R-:W-:Y:S01]  /*1f130*/  IMAD.MOV.U32 R7, RZ, RZ, R4 ;  /* 0x000000ffff077224 */ /* 0x000fe200078e0004 */
[----:B---3--:R-:W-:Y:S01]  /*1f140*/  STL.64 [R1+0x1fa8], R26 ;  /* 0x001fa81a01007387 */ /* 0x008fe20000100a00 */
[----:B--2---:R0:W-:Y:S03]  /*1f150*/  STL.64 [R1+0x1fa0], R24 ;  /* 0x001fa01801007387 */ /* 0x0041e60000100a00 */
[----:B0-----:R-:W2:Y:S01]  /*1f160*/  LDL.LU R24, [R1+0x370] ;  /* 0x0003700001187983 */ /* 0x001ea20000300800 */
[----:B------:R-:W2:Y:S02]  /*1f170*/  LDL.LU R25, [R1+0x374] ;  /* 0x0003740001197983 */ /* 0x000ea40000300800 */
[----:B------:R-:W3:Y:S02]  /*1f180*/  LDL.LU R26, [R1+0x378] ;  /* 0x00037800011a7983 */ /* 0x000ee40000300800 */
[----:B------:R-:W3:Y:S01]  /*1f190*/  LDL.LU R27, [R1+0x37c] ;  /* 0x00037c00011b7983 */ /* 0x000ee20000300800 */
[----:B------:R0:W-:Y:S01]  /*1f1a0*/  STL.64 [R1+0x2038], R6 ;  /* 0x0020380601007387 */ /* 0x0001e20000100a00 */
[----:B------:R-:W4:Y:S02]  /*1f1b0*/  LDL.LU R20, [R1+0x400] ;  /* 0x0004000001147983 */ /* 0x000f240000300800 */
[----:B------:R-:W4:Y:S02]  /*1f1c0*/  LDL.LU R21, [R1+0x404] ;  /* 0x0004040001157983 */ /* 0x000f240000300800 */
[----:B------:R-:W2:Y:S01]  /*1f1d0*/  LDL.LU R22, [R1+0x408] ;  /* 0x0004080001167983 */ /* 0x000ea20000300800 */
[----:B------:R-:W2:Y:S04]  /*1f1e0*/  LDL.LU R23, [R1+0x40c] ;  /* 0x00040c0001177983 */ /* 0x000ea80000300800 */
[----:B0-----:R-:W2:Y:S04]  /*1f1f0*/  LDL.LU.64 R6, [R1+0x8] ;  /* 0x0000080001067983 */ /* 0x001ea80000300a00 */
[----:B--2---:R0:W-:Y:S01]  /*1f200*/  STL.64 [R1+0x2050], R6 ;  /* 0x0020500601007387 */ /* 0x0041e20000100a00 */
[----:B------:R-:W2:Y:S02]  /*1f210*/  LDL.LU R4, [R1+0x430] ;  /* 0x0004300001047983 */ /* 0x000ea40000300800 */
[----:B------:R-:W2:Y:S01]  /*1f220*/  LDL.LU R5, [R1+0x434] ;  /* 0x0004340001057983 */ /* 0x000ea20000300800 */
[----:B0-----:R-:W2:Y:S01]  /*1f230*/  LDL.LU R6, [R1+0x438] ;  /* 0x0004380001067983 */ /* 0x001ea20000300800 */
[----:B------:R-:W2:Y:S03]  /*1f240*/  LDL.LU R7, [R1+0x43c] ;  /* 0x00043c0001077983 */ /* 0x000ea60000300800 */
[----:B--2---:R0:W-:Y:S01]  /*1f250*/  STL.64 [R1+0x2060], R6 ;  /* 0x0020600601007387 */ /* 0x0041e20000100a00 */
[----:B------:R-:W-:Y:S02]  /*1f260*/  STL.64 [R1+0x2058], R4 ;  /* 0x0020580401007387 */ /* 0x000fe40000100a00 */
[----:B------:R-:W2:Y:S02]  /*1f270*/  LDL R18, [R1+0x68] ;  /* 0x0000680001127983 */ /* 0x000ea40000100800 */
[----:B------:R-:W2:Y:S01]  /*1f280*/  LDL R19, [R1+0x6c] ;  /* 0x00006c0001137983 */ /* 0x000ea20000100800 */
[----:B0-----:R-:W2:Y:S04]  /*1f290*/  LDL R6, [R1+0x28] ;  /* 0x0000280001067983 */ /* 0x001ea80000100800 */
[----:B------:R-:W2:Y:S01]  /*1f2a0*/  LDL R7, [R1+0x2c] ;  /* 0x00002c0001077983 */ /* 0x000ea20000100800 */
[----:B------:R-:W3:Y:S02]  /*1f2b0*/  LDL.LU R8, [R1+0x3c0] ;  /* 0x0003c00001087983 */ /* 0x000ee40000300800 */
[----:B------:R-:W3:Y:S02]  /*1f2c0*/  LDL.LU R9, [R1+0x3c4] ;  /* 0x0003c40001097983 */ /* 0x000ee40000300800 */
[----:B------:R-:W3:Y:S01]  /*1f2d0*/  LDL.LU R10, [R1+0x3c8] ;  /* 0x0003c800010a7983 */ /* 0x000ee20000300800 */
[----:B------:R-:W3:Y:S04]  /*1f2e0*/  LDL.LU R11, [R1+0x3cc] ;  /* 0x0003cc00010b7983 */ /* 0x000ee80000300800 */
[----:B--2---:R-:W-:Y:S01]  /*1f2f0*/  STL.64 [R1+0x2078], R6 ;  /* 0x0020780601007387 */ /* 0x004fe20000100a00 */
[----:B------:R-:W-:Y:S02]  /*1f300*/  STL.64 [R1+0x2030], R22 ;  /* 0x0020301601007387 */ /* 0x000fe40000100a00 */
[----:B----4-:R0:W-:Y:S02]  /*1f310*/  STL.64 [R1+0x2028], R20 ;  /* 0x0020281401007387 */ /* 0x0101e40000100a00 */
[----:B0-----:R-:W2:Y:S01]  /*1f320*/  LDL.LU R20, [R1+0x410] ;  /* 0x0004100001147983 */ /* 0x001ea20000300800 */
[----:B------:R-:W2:Y:S02]  /*1f330*/  LDL.LU R21, [R1+0x414] ;  /* 0x0004140001157983 */ /* 0x000ea40000300800 */
[----:B------:R-:W4:Y:S02]  /*1f340*/  LDL.LU R22, [R1+0x418] ;  /* 0x0004180001167983 */ /* 0x000f240000300800 */
[----:B------:R-:W4:Y:S02]  /*1f350*/  LDL.LU R23, [R1+0x41c] ;  /* 0x00041c0001177983 */ /* 0x000f240000300800 */
[----:B------:R-:W-:-:S02]  /*1f360*/  IMAD.MOV.U32 R6, RZ, RZ, R29 ;  /* 0x000000ffff067224 */ /* 0x000fc400078e001d */
[----:B------:R-:W-:Y:S01]  /*1f370*/  IMAD.MOV.U32 R7, RZ, RZ, R28 ;  /* 0x000000ffff077224 */ /* 0x000fe200078e001c */
[----:B------:R-:W3:Y:S01]  /*1f380*/  LDL.LU R29, [R1+0x20a4] ;  /* 0x0020a400011d7983 */ /* 0x000ee20000300800 */
[----:B------:R-:W3:Y:S03]  /*1f390*/  LDL.LU R28, [R1+0x20a0] ;  /* 0x0020a000011c7983 */ /* 0x000ee60000300800 */
[----:B----4-:R-:W-:Y:S01]  /*1f3a0*/  STL.64 [R1+0x2048], R22 ;  /* 0x0020481601007387 */ /* 0x010fe20000100a00 */
[----:B--2---:R0:W-:Y:S03]  /*1f3b0*/  STL.64 [R1+0x2040], R20 ;  /* 0x0020401401007387 */ /* 0x0041e60000100a00 */
[----:B0-----:R-:W2:Y:S01]  /*1f3c0*/  LDL.LU R20, [R1+0x420] ;  /* 0x0004200001147983 */ /* 0x001ea20000300800 */
[----:B------:R-:W2:Y:S02]  /*1f3d0*/  LDL.LU R21, [R1+0x424] ;  /* 0x0004240001157983 */ /* 0x000ea40000300800 */
[----:B------:R-:W4:Y:S02]  /*1f3e0*/  LDL.LU R22, [R1+0x428] ;  /* 0x0004280001167983 */ /* 0x000f240000300800 */
[----:B------:R-:W4:Y:S01]  /*1f3f0*/  LDL.LU R23, [R1+0x42c] ;  /* 0x00042c0001177983 */ /* 0x000f220000300800 */
[----:B---3--:R-:W-:Y:S01]  /*1f400*/  HMMA.16816.F32.BF16 R12, R12, R18, R8 ;  /* 0x000000120c0c723c */ /* 0x008fe20000041808 */
[----:B----4-:R-:W-:Y:S01]  /*1f410*/  STL.64 [R1+0x2070], R22 ;  /* 0x0020701601007387 */ /* 0x010fe20000100a00 */
        /* <DEDUP_REMOVED lines=11> */
[----:B------:R-:W-:Y:S01]  /*1f4d0*/  STL.64 [R1+0x1fb8], R26 ;  /* 0x001fb81a01007387 */ /* 0x000fe20000100a00 */
[----:B------:R-:W-:Y:S02]  /*1f4e0*/  STL.64 [R1+0x1fb0], R24 ;  /* 0x001fb01801007387 */ /* 0x000fe40000100a00 */
[----:B------:R-:W2:Y:S02]  /*1f4f0*/  LDL.LU.64 R10, [R1+0x2098] ;  /* 0x00209800010a7983 */ /* 0x000ea40000300a00 */
[----:B------:R-:W2:Y:S01]  /*1f500*/  LDL.LU.64 R8, [R1+0x2090] ;  /* 0x0020900001087983 */ /* 0x000ea20000300a00 */
[----:B------:R-:W3:Y:S01]  /*1f510*/  LDL.LU R16, [R1+0x3b0] ;  /* 0x0003b00001107983 */ /* 0x000ee20000300800 */
[----:B------:R-:W-:Y:S02]  /*1f520*/  STL.64 [R1+0x4a0], R12 ;  /* 0x0004a00c01007387 */ /* 0x000fe40000100a00 */
[----:B------:R-:W-:Y:S02]  /*1f530*/  STL.64 [R1+0x4a8], R14 ;  /* 0x0004a80e01007387 */ /* 0x000fe40000100a00 */
[----:B------:R-:W3:Y:S01]  /*1f540*/  LDL.LU R17, [R1+0x3b4] ;  /* 0x0003b40001117983 */ /* 0x000ee20000300800 */
[----:B------:R-:W4:Y:S01]  /*1f550*/  LDL.LU R18, [R1+0x3b8] ;  /* 0x0003b80001127983 */ /* 0x000f220000300800 */
[----:B------:R-:W4:Y:S03]  /*1f560*/  LDL.LU R19, [R1+0x3bc] ;  /* 0x0003bc0001137983 */ /* 0x000f260000300800 */
[----:B------:R-:W0:Y:S01]  /*1f570*/  LDSM.16.MT88.4 R12, [R2+0xc380] ;  /* 0x00c38000020c783b */ /* 0x000e220000004200 */
[C---:B--2---:R-:W-:Y:S03]  /*1f580*/  HMMA.16816.F32.BF16 R4, R8.reuse, R6, R20 ;  /* 0x000000060804723c */ /* 0x044fe60000041814 */
[----:B----4-:R-:W-:Y:S01]  /*1f590*/  STL.64 [R1+0x2010], R18 ;  /* 0x0020101201007387 */ /* 0x010fe20000100a00 */
[----:B---3--:R1:W-:Y:S03]  /*1f5a0*/  STL.64 [R1+0x2008], R16 ;  /* 0x0020081001007387 */ /* 0x0083e60000100a00 */
[----:B-1----:R-:W2:Y:S01]  /*1f5b0*/  LDL.LU R16, [R1+0x3f0] ;  /* 0x0003f00001107983 */ /* 0x002ea20000300800 */
[----:B------:R-:W2:Y:S02]  /*1f5c0*/  LDL.LU R17, [R1+0x3f4] ;  /* 0x0003f40001117983 */ /* 0x000ea40000300800 */
[----:B------:R-:W2:Y:S02]  /*1f5d0*/  LDL.LU R18, [R1+0x3f8] ;  /* 0x0003f80001127983 */ /* 0x000ea40000300800 */
[----:B------:R-:W2:Y:S01]  /*1f5e0*/  LDL.LU R19, [R1+0x3fc] ;  /* 0x0003fc0001137983 */ /* 0x000ea20000300800 */
[----:B0-----:R0:W-:Y:S01]  /*1f5f0*/  STL.64 [R1+0x1ea0], R14 ;  /* 0x001ea00e01007387 */ /* 0x0011e20000100a00 */
[----:B------:R-:W-:Y:S03]  /*1f600*/  STL.64 [R1+0x1e98], R12 ;  /* 0x001e980c01007387 */ /* 0x000fe60000100a00 */
[----:B0-----:R-:W3:Y:S01]  /*1f610*/  LDL.LU.64 R14, [R1+0x68] ;  /* 0x00006800010e7983 */ /* 0x001ee20000300a00 */
[----:B------:R-:W4:Y:S02]  /*1f620*/  LDL.LU.64 R22, [R1+0x2088] ;  /* 0x0020880001167983 */ /* 0x000f240000300a00 */
[----:B------:R-:W4:Y:S03]  /*1f630*/  LDL.LU.64 R20, [R1+0x2080] ;  /* 0x0020800001147983 */ /* 0x000f260000300a00 */
[----:B------:R-:W-:Y:S01]  /*1f640*/  STL.64 [R1+0x490], R4 ;  /* 0x0004900401007387 */ /* 0x000fe20000100a00 */
[----:B------:R0:W-:Y:S04]  /*1f650*/  STL.64 [R1+0x498], R6 ;  /* 0x0004980601007387 */ /* 0x0001e80000100a00 */
[----:B0-----:R-:W4:Y:S02]  /*1f660*/  LDL.LU.64 R6, [R1+0x2078] ;  /* 0x0020780001067983 */ /* 0x001f240000300a00 */
[----:B----4-:R-:W-:Y:S02]  /*1f670*/  HMMA.16816.F32.BF16 R4, R8, R6, R20 ;  /* 0x000000060804723c */ /* 0x010fe40000041814 */
[----:B------:R-:W4:Y:S01]  /*1f680*/  LDL.LU.64 R22, [R1+0x2070] ;  /* 0x0020700001167983 */ /* 0x000f220000300a00 */
[----:B------:R-:W4:Y:S11]  /*1f690*/  LDL.LU.64 R20, [R1+0x2068] ;  /* 0x0020680001147983 */ /* 0x000f360000300a00 */
[----:B------:R-:W-:Y:S09]  /*1f6a0*/  @!UPT UIADD3 URZ, URZ, URZ, URZ ;  /* 0x0000003f3f3ff290 */ /* 0x000ff2000fffe03f */
[----:B------:R-:W-:Y:S01]  /*1f6b0*/  STL.64 [R1+0x450], R4 ;  /* 0x0004500401007387 */ /* 0x000fe20000100a00 */
[----:B------:R0:W-:Y:S03]  /*1f6c0*/  STL.64 [R1+0x458], R6 ;  /* 0x0004580601007387 */ /* 0x0001e60000100a00 */
[----:B0-----:R-:W2:Y:S01]  /*1f6d0*/  LDL.LU.64 R6, [R1+0x2060] ;  /* 0x0020600001067983 */ /* 0x001ea20000300a00 */
[----:B------:R-:W2:Y:S02]  /*1f6e0*/  LDL.LU.64 R4, [R1+0x2058] ;  /* 0x0020580001047983 */ /* 0x000ea40000300a00 */
[----:B------:R-:W-:Y:S02]  /*1f6f0*/  IMAD.MOV.U32 R26, RZ, RZ, R3 ;  /* 0x000000ffff1a7224 */ /* 0x000fe400078e0003 */
[----:B------:R-:W-:-:S07]  /*1f700*/  IMAD.MOV.U32 R27, RZ, RZ, R0 ;  /* 0x000000ffff1b7224 */ /* 0x000fce00078e0000 */
[C---:B--2---:R-:W-:Y:S11]  /*1f710*/  HMMA.16816.F32.BF16 R4, R8.reuse, R26, R4 ;  /* 0x0000001a0804723c */ /* 0x044ff60000041804 */
[----:B------:R-:W-:Y:S11]  /*1f720*/  @!UPT UIADD3 URZ, URZ, URZ, URZ ;  /* 0x0000003f3f3ff290 */ /* 0x000ff6000fffe03f */
[----:B------:R-:W-:Y:S01]  /*1f730*/  @!UPT UIADD3 URZ, URZ, URZ, URZ ;  /* 0x0000003f3f3ff290 */ /* 0x000fe2000fffe03f */
[----:B------:R-:W-:Y:S01]  /*1f740*/  STL.64 [R1+0x440], R4 ;  /* 0x0004400401007387 */ /* 0x000fe20000100a00 */
[----:B------:R0:W-:Y:S03]  /*1f750*/  STL.64 [R1+0x448], R6 ;  /* 0x0004480601007387 */ /* 0x0001e60000100a00 */
[----:B0-----:R-:W4:Y:S01]  /*1f760*/  LDL.LU.64 R6, [R1+0x2050] ;  /* 0x0020500001067983 */ /* 0x001f220000300a00 */
[----:B------:R0:W-:Y:S03]  /*1f770*/  STL.64 [R1+0x1fc8], R26 ;  /* 0x001fc81a01007387 */ /* 0x0001e60000100a00 */
[----:B0-----:R-:W2:Y:S01]  /*1f780*/  LDL.64 R26, [R1+0x28] ;  /* 0x00002800011a7983 */ /* 0x001ea20000100a00 */
[----:B----4-:R-:W-:Y:S01]  /*1f790*/  HMMA.16816.F32.BF16 R20, R8, R6, R20 ;  /* 0x000000060814723c */ /* 0x010fe20000041814 */
[----:B------:R-:W-:-:S02]  /*1f7a0*/  IMAD.MOV.U32 R3, RZ, RZ, R6 ;  /* 0x000000ffff037224 */ /* 0x000fc400078e0006 */
[----:B------:R-:W-:Y:S01]  /*1f7b0*/  IMAD.MOV.U32 R0, RZ, RZ, R7 ;  /* 0x000000ffff007224 */ /* 0x000fe200078e0007 */
[----:B--2---:R0:W-:Y:S04]  /*1f7c0*/  STL.64 [R1+0x1fe0], R26 ;  /* 0x001fe01a01007387 */ /* 0x0041e80000100a00 */
[----:B0-----:R-:W2:Y:S11]  /*1f7d0*/  LDL.64 R26, [R1+0x48] ;  /* 0x00004800011a7983 */ /* 0x001eb60000100a00 */
[----:B------:R-:W-:Y:S04]  /*1f7e0*/  @!UPT UIADD3 URZ, URZ, URZ, URZ ;  /* 0x0000003f3f3ff290 */ /* 0x000fe8000fffe03f */
[----:B------:R-:W-:Y:S02]  /*1f7f0*/  STL.64 [R1+0x430], R20 ;  /* 0x0004301401007387 */ /* 0x000fe40000100a00 */
[----:B------:R0:W-:Y:S02]  /*1f800*/  STL.64 [R1+0x438], R22 ;  /* 0x0004381601007387 */ /* 0x0001e40000100a00 */
[----:B0-----:R-:W4:Y:S01]  /*1f810*/  LDL.LU.64 R22, [R1+0x2048] ;  /* 0x0020480001167983 */ /* 0x001f220000300a00 */
[----:B------:R-:W4:Y:S02]  /*1f820*/  LDL.LU.64 R20, [R1+0x2040] ;  /* 0x0020400001147983 */ /* 0x000f240000300a00 */
[----:B------:R-:W4:Y:S02]  /*1f830*/  LDL.LU.64 R6, [R1+0x2038] ;  /* 0x0020380001067983 */ /* 0x000f240000300a00 */
[C---:B----4-:R-:W-:Y:S01]  /*1f840*/  HMMA.16816.F32.BF16 R4, R8.reuse, R6, R20 ;  /* 0x000000060804723c */ /* 0x050fe20000041814 */
[----:B------:R-:W4:Y:S01]  /*1f850*/  LDL.LU.64 R22, [R1+0x2030] ;  /* 0x0020300001167983 */ /* 0x000f220000300a00 */
[----:B------:R-:W4:Y:S11]  /*1f860*/  LDL.LU.64 R20, [R1+0x2028] ;  /* 0x0020280001147983 */ /* 0x000f360000300a00 */
[----:B------:R-:W-:Y:S10]  /*1f870*/  @!UPT UIADD3 URZ, URZ, URZ, URZ ;  /* 0x0000003f3f3ff290 */ /* 0x000ff4000fffe03f */
        /* <DEDUP_REMOVED lines=8> */
[----:B0-----:R-:W4:Y:S01]  /*1f900*/  LDL.LU.64 R22, [R1+0x2018] ;  /* 0x0020180001167983 */ /* 0x001f220000300a00 */
[----:B------:R0:W-:Y:S02]  /*1f910*/  STL.64 [R1+0x1fc0], R6 ;  /* 0x001fc00601007387 */ /* 0x0001e40000100a00 */
[----:B------:R-:W2:Y:S02]  /*1f920*/  LDL.LU R4, [R1+0x380] ;  /* 0x0003800001047983 */ /* 0x000ea40000300800 */
[----:B------:R-:W2:Y:S01]  /*1f930*/  LDL.LU R5, [R1+0x384] ;  /* 0x0003840001057983 */ /* 0x000ea20000300800 */
[----:B0-----:R-:W2:Y:S01]  /*1f940*/  LDL.LU R6, [R1+0x388] ;  /* 0x0003880001067983 */ /* 0x001ea20000300800 */
[----:B------:R-:W2:Y:S03]  /*1f950*/  LDL.LU R7, [R1+0x38c] ;  /* 0x00038c0001077983 */ /* 0x000ea60000300800 */
        /* <DEDUP_REMOVED lines=17> */
[----:B------:R-:W3:Y:S02]  /*1fa70*/  LDL.LU.64 R16, [R1+0x2008] ;  /* 0x0020080001107983 */ /* 0x000ee40000300a00 */
[----:B---3--:R-:W-:Y:S01]  /*1fa80*/  HMMA.16816.F32.BF16 R8, R8, R14, R16 ;  /* 0x0000000e0808723c */ /* 0x008fe20000041810 */
[----:B------:R-:W2:Y:S01]  /*1fa90*/  LDL.LU.64 R18, [R1+0x2000] ;  /* 0x0020000001127983 */ /* 0x000ea20000300a00 */
[----:B------:R-:W2:Y:S02]  /*1faa0*/  LDL.LU.64 R16, [R1+0x1ff8] ;  /* 0x001ff80001107983 */ /* 0x000ea40000300a00 */
[----:B------:R0:W-:Y:S02]  /*1fab0*/  STL.64 [R1+0x1f90], R14 ;  /* 0x001f900e01007387 */ /* 0x0001e40000100a00 */
[----:B------:R-:W-:-:S02]  /*1fac0*/  IMAD.MOV.U32 R21, RZ, RZ, R26 ;  /* 0x000000ffff157224 */ /* 0x000fc400078e001a */
[----:B------:R-:W-:Y:S01]  /*1fad0*/  IMAD.MOV.U32 R20, RZ, RZ, R27 ;  /* 0x000000ffff147224 */ /* 0x000fe200078e001b */
[----:B0-----:R-:W3:Y:S11]  /*1fae0*/  LDL.64 R14, [R1+0x38] ;  /* 0x00003800010e7983 */ /* 0x001ef60000100a00 */
[----:B------:R-:W-:Y:S03]  /*1faf0*/  @!UPT UIADD3 URZ, URZ, URZ, URZ ;  /* 0x0000003f3f3ff290 */ /* 0x000fe6000fffe03f */
[----:B------:R-:W-:Y:S01]  /*1fb00*/  STL.64 [R1+0x3d0], R8 ;  /* 0x0003d00801007387 */ /* 0x000fe20000100a00 */
[----:B------:R-:W-:Y:S01]  /*1fb10*/  STL.64 [R1+0x3d8], R10 ;  /* 0x0003d80a01007387 */ /* 0x000fe20000100a00 */
[C---:B--2---:R-:W-:Y:S11]  /*1fb20*/  HMMA.16816.F32.BF16 R4, R16.reuse, R26, R4 ;  /* 0x0000001a1004723c */ /* 0x044ff60000041804 */
[----:B------:R-:W-:Y:S11]  /*1fb30*/  @!UPT UIADD3 URZ, URZ, URZ, URZ ;  /* 0x0000003f3f3ff290 */ /* 0x000ff6000fffe03f */
[----:B------:R-:W-:Y:S01]  /*1fb40*/  @!UPT UIADD3 URZ, URZ, URZ, URZ ;  /* 0x0000003f3f3ff290 */ /* 0x000fe2000fffe03f */
[----:B------:R-:W-:Y:S01]  /*1fb50*/  STL.64 [R1+0x3c0], R4 ;  /* 0x0003c00401007387 */ /* 0x000fe20000100a00 */
[----:B------:R0:W-:Y:S03]  /*1fb60*/  STL.64 [R1+0x3c8], R6 ;  /* 0x0003c80601007387 */ /* 0x0001e60000100a00 */
[----:B0-----:R-:W2:Y:S01]  /*1fb70*/  LDL.LU.64 R6, [R1+0x1ff0] ;  /* 0x001ff00001067983 */ /* 0x001ea20000300a00 */
[----:B------:R-:W2:Y:S02]  /*1fb80*/  LDL.LU.64 R4, [R1+0x1fe8] ;  /* 0x001fe80001047983 */ /* 0x000ea40000300a00 */
[----:B------:R-:W2:Y:S02]  /*1fb90*/  LDL.LU.64 R26, [R1+0x1fe0] ;  /* 0x001fe000011a7983 */ /* 0x000ea40000300a00 */
[----:B------:R-:W-:Y:S02]  /*1fba0*/  IMAD.MOV.U32 R10, RZ, RZ, R3 ;  /* 0x000000ffff0a7224 */ /* 0x000fe400078e0003 */
        /* <DEDUP_REMOVED lines=11> */
[----:B------:R-:W2:Y:S11]  /*1fc60*/  LDL.LU.64 R6, [R1+0x1fc0] ;  /* 0x001fc00001067983 */ /* 0x000eb60000300a00 */
[----:B------:R-:W-:Y:S11]  /*1fc70*/  @!UPT UIADD3 URZ, URZ, URZ, URZ ;  /* 0x0000003f3f3ff290 */ /* 0x000ff6000fffe03f */
[----:B------:R-:W-:Y:S01]  /*1fc80*/  STL.64 [R1+0x3a0], R24 ;  /* 0x0003a01801007387 */ /* 0x000fe20000100a00 */
[----:B------:R0:W-:Y:S03]  /*1fc90*/  STL.64 [R1+0x3a8], R26 ;  /* 0x0003a81a01007387 */ /* 0x0001e60000100a00 */
[----:B0-----:R-:W4:Y:S01]  /*1fca0*/  LDL.LU.64 R26, [R1+0x1fb8] ;  /* 0x001fb800011a7983 */ /* 0x001f220000300a00 */
[----:B------:R-:W4:Y:S02]  /*1fcb0*/  LDL.LU.64 R24, [R1+0x1fb0] ;  /* 0x001fb00001187983 */ /* 0x000f240000300a00 */
[----:B----4-:R-:W-:Y:S11]  /*1fcc0*/  HMMA.16816.F32.BF16 R24, R16, R10, R24 ;  /* 0x0000000a1018723c */ /* 0x010ff60000041818 */
[----:B------:R-:W-:Y:S11]  /*1fcd0*/  @!UPT UIADD3 URZ, URZ, URZ, URZ ;  /* 0x0000003f3f3ff290 */ /* 0x000ff6000fffe03f */
[----:B------:R-:W-:Y:S01]  /*1fce0*/  @!UPT UIADD3 URZ, URZ, URZ, URZ ;  /* 0x0000003f3f3ff290 */ /* 0x000fe2000fffe03f */
[----:B------:R-:W-:Y:S01]  /*1fcf0*/  STL.64 [R1+0x390], R24 ;  /* 0x0003901801007387 */ /* 0x000fe20000100a00 */
[----:B------:R0:W-:Y:S03]  /*1fd00*/  STL.64 [R1+0x398], R26 ;  /* 0x0003981a01007387 */ /* 0x0001e60000100a00 */
[----:B0-----:R-:W2:Y:S01]  /*1fd10*/  LDL.LU.64 R26, [R1+0x1fa8] ;  /* 0x001fa800011a7983 */ /* 0x001ea20000300a00 */
[----:B------:R-:W2:Y:S02]  /*1fd20*/  LDL.LU.64 R24, [R1+0x1fa0] ;  /* 0x001fa00001187983 */ /* 0x000ea40000300a00 */
[----:B------:R0:W-:Y:S02]  /*1fd30*/  STL.64 [R1+0x1f48], R10 ;  /* 0x001f480a01007387 */ /* 0x0001e40000100a00 */
[----:B------:R-:W4:Y:S01]  /*1fd40*/  LDL.LU R8, [R1+0x360] ;  /* 0x0003600001087983 */ /* 0x000f220000300800 */
[----:B------:R-:W4:Y:S04]  /*1fd50*/  LDL.LU R9, [R1+0x364] ;  /* 0x0003640001097983 */ /* 0x000f280000300800 */
[----:B0-----:R-:W4:Y:S01]  /*1fd60*/  LDL.LU R10, [R1+0x368] ;  /* 0x00036800010a7983 */ /* 0x001f220000300800 */
[----:B------:R-:W4:Y:S02]  /*1fd70*/  LDL.LU R11, [R1+0x36c] ;  /* 0x00036c00010b7983 */ /* 0x000f240000300800 */
[----:B---3--:R-:W-:-:S02]  /*1fd80*/  IMAD.MOV.U32 R5, RZ, RZ, R14 ;  /* 0x000000ffff057224 */ /* 0x008fc400078e000e */
[----:B------:R-:W-:Y:S01]  /*1fd90*/  IMAD.MOV.U32 R4, RZ, RZ, R15 ;  /* 0x000000ffff047224 */ /* 0x000fe200078e000f */
[C---:B----4-:R-:W-:Y:S11]  /*1fda0*/  HMMA.16816.F32.BF16 R8, R16.reuse, R14, R8 ;  /* 0x0000000e1008723c */ /* 0x050ff60000041808 */
[----:B------:R-:W-:Y:S11]  /*1fdb0*/  @!UPT UIADD3 URZ, URZ, URZ, URZ ;  /* 0x0000003f3f3ff290 */ /* 0x000ff6000fffe03f */
[----:B------:R-:W-:Y:S01]  /*1fdc0*/  @!UPT UIADD3 URZ, URZ, URZ, URZ ;  /* 0x0000003f3f3ff290 */ /* 0x000fe2000fffe03f */
[----:B------:R-:W-:Y:S01]  /*1fdd0*/  STL.64 [R1+0x380], R8 ;  /* 0x0003800801007387 */ /* 0x000fe20000100a00 */
[----:B------:R2:W-:Y:S02]  /*1fde0*/  STL.64 [R1+0x388], R10 ;  /* 0x0003880a01007387 */ /* 0x0005e40000100a00 */
[----:B--2---:R-:W-:Y:S01]  /*1fdf0*/  HMMA.16816.F32.BF16 R8, R16, R6, R24 ;  /* 0x000000061008723c */ /* 0x004fe20000041818 */
[----:B------:R0:W-:Y:S06]  /*1fe00*/  STL.64 [R1+0x1f18], R6 ;  /* 0x001f180601007387 */ /* 0x0001ec0000100a00 */
[----:B0-----:R-:W-:-:S02]  /*1fe10*/  IMAD.MOV.U32 R6, RZ, RZ, R5 ;  /* 0x000000ffff067224 */ /* 0x001fc400078e0005 */
[----:B------:R-:W-:Y:S11]  /*1fe20*/  IMAD.MOV.U32 R7, RZ, RZ, R4 ;  /* 0x000000ffff077224 */ /* 0x000ff600078e0004 */
[----:B------:R-:W-:Y:S03]  /*1fe30*/  @!UPT UIADD3 URZ, URZ, URZ, URZ ;  /* 0x0000003f3f3ff290 */ /* 0x000fe6000fffe03f */
[----:B------:R-:W-:Y:S01]  /*1fe40*/  STL.64 [R1+0x370], R8 ;  /* 0x0003700801007387 */ /* 0x000fe20000100a00 */
[----:B------:R-:W-:Y:S02]  /*1fe50*/  STL.64 [R1+0x378], R10 ;  /* 0x0003780a01007387 */ /* 0x000fe40000100a00 */
[----:B------:R-:W2:Y:S02]  /*1fe60*/  LDL.LU R24, [R1+0x2a0] ;  /* 0x0002a00001187983 */ /* 0x000ea40000300800 */
[----:B------:R-:W2:Y:S01]  /*1fe70*/  LDL.LU R25, [R1+0x2a4] ;  /* 0x0002a40001197983 */ /* 0x000ea20000300800 */
[----:B------:R-:W2:Y:S01]  /*1fe80*/  LDL.LU R26, [R1+0x2a8] ;  /* 0x0002a800011a7983 */ /* 0x000ea20000300800 */
[----:B------:R-:W2:Y:S02]  /*1fe90*/  LDL.LU R27, [R1+0x2ac] ;  /* 0x0002ac00011b7983 */ /* 0x000ea40000300800 */
[----:B------:R-:W3:Y:S02]  /*1fea0*/  LDL.LU R12, [R1+0x340] ;  /* 0x00034000010c7983 */ /* 0x000ee40000300800 */
[----:B------:R-:W3:Y:S01]  /*1feb0*/  LDL.LU R13, [R1+0x344] ;  /* 0x00034400010d7983 */ /* 0x000ee20000300800 */
[----:B------:R-:W3:Y:S01]  /*1fec0*/  LDL.LU R14, [R1+0x348] ;  /* 0x00034800010e7983 */ /* 0x000ee20000300800 */
[----:B------:R-:W3:Y:S02]  /*1fed0*/  LDL.LU R15, [R1+0x34c] ;  /* 0x00034c00010f7983 */ /* 0x000ee40000300800 */
[----:B------:R0:W-:Y:S02]  /*1fee0*/  STL.64 [R1+0x1f30], R6 ;  /* 0x001f300601007387 */ /* 0x0001e40000100a00 */
[----:B------:R-:W4:Y:S01]  /*1fef0*/  LDL.LU R4, [R1+0x260] ;  /* 0x0002600001047983 */ /* 0x000f220000300800 */
[----:B------:R-:W4:Y:S04]  /*1ff00*/  LDL.LU R5, [R1+0x264] ;  /* 0x0002640001057983 */ /* 0x000f280000300800 */
[----:B0-----:R-:W2:Y:S01]  /*1ff10*/  LDL.LU R6, [R1+0x268] ;  /* 0x0002680001067983 */ /* 0x001ea20000300800 */
[----:B------:R-:W2:Y:S02]  /*1ff20*/  LDL.LU R7, [R1+0x26c] ;  /* 0x00026c0001077983 */ /* 0x000ea40000300800 */
[----:B------:R-:W2:Y:S02]  /*1ff30*/  LDL.LU R8, [R1+0x270] ;  /* 0x0002700001087983 */ /* 0x000ea40000300800 */
[----:B------:R-:W2:Y:S01]  /*1ff40*/  LDL.LU R9, [R1+0x274] ;  /* 0x0002740001097983 */ /* 0x000ea20000300800 */
[----:B------:R-:W2:Y:S01]  /*1ff50*/  LDL.LU R10, [R1+0x278] ;  /* 0x00027800010a7983 */ /* 0x000ea20000300800 */
[----:B------:R-:W2:Y:S03]  /*1ff60*/  LDL.LU R11, [R1+0x27c] ;  /* 0x00027c00010b7983 */ /* 0x000ea60000300800 */
[----:B--2---:R0:W-:Y:S01]  /*1ff70*/  STL.64 [R1+0x1f58], R10 ;  /* 0x001f580a01007387 */ /* 0x0041e20000100a00 */
[----:B------:R-:W-:Y:S02]  /*1ff80*/  STL.64 [R1+0x1f50], R8 ;  /* 0x001f500801007387 */ /* 0x000fe40000100a00 */
[----:B0-----:R-:W-:-:S02]  /*1ff90*/  IMAD.MOV.U32 R10, RZ, RZ, R3 ;  /* 0x000000ffff0a7224 */ /* 0x001fc400078e0003 */
[----:B------:R-:W-:Y:S01]  /*1ffa0*/  IMAD.MOV.U32 R11, RZ, RZ, R0 ;  /* 0x000000ffff0b7224 */ /* 0x000fe200078e0000 */
[----:B------:R-:W2:Y:S01]  /*1ffb0*/  LDL.LU R3, [R1+0x1f9c] ;  /* 0x001f9c0001037983 */ /* 0x000ea20000300800 */
[----:B------:R-:W2:Y:S03]  /*1ffc0*/  LDL.LU R0, [R1+0x1f98] ;  /* 0x001f980001007983 */ /* 0x000ea60000300800 */
[----:B------:R-:W-:Y:S01]  /*1ffd0*/  STL.64 [R1+0x1f68], R10 ;  /* 0x001f680a01007387 */ /* 0x000fe20000100a00 */
[----:B------:R0:W-:Y:S02]  /*1ffe0*/  STL.64 [R1+0x1f40], R6 ;  /* 0x001f400601007387 */ /* 0x0001e40000100a00 */
[----:B----4-:R1:W-:Y:S01]  /*1fff0*/  STL.64 [R1+0x1f38], R4 ;  /* 0x001f380401007387 */ /* 0x0103e20000100a00 */
[----:B0-----:R-:W4:Y:S01]  /*20000*/  LDL.LU.64 R6, [R1+0x18] ;  /* 0x0000180001067983 */ /* 0x001f220000300a00 */
[----:B---3--:R-:W-:Y:S03]  /*20010*/  HMMA.16816.F32.BF16 R12, R16, R22, R12 ;  /* 0x00000016100c723c */ /* 0x008fe6000004180c */
[----:B----4-:R0:W-:Y:S01]  /*20020*/  STL.64 [R1+0x1f60], R6 ;  /* 0x001f600601007387 */ /* 0x0101e20000100a00 */
[----:B-1----:R-:W3:Y:S02]  /*20030*/  LDL.LU R4, [R1+0x280] ;  /* 0x0002800001047983 */ /* 0x002ee40000300800 */
[----:B------:R-:W3:Y:S01]  /*20040*/  LDL.LU R5, [R1+0x284] ;  /* 0x0002840001057983 */ /* 0x000ee20000300800 */
[----:B0-----:R-:W4:Y:S01]  /*20050*/  LDL.LU R6, [R1+0x288] ;  /* 0x0002880001067983 */ /* 0x001f220000300800 */
[----:B------:R-:W4:Y:S03]  /*20060*/  LDL.LU R7, [R1+0x28c] ;  /* 0x00028c0001077983 */ /* 0x000f260000300800 */
[----:B----4-:R-:W-:Y:S01]  /*20070*/  STL.64 [R1+0x1f78], R6 ;  /* 0x001f780601007387 */ /* 0x010fe20000100a00 */
[----:B---3--:R0:W-:Y:S03]  /*20080*/  STL.64 [R1+0x1f70], R4 ;  /* 0x001f700401007387 */ /* 0x0081e60000100a00 */
[----:B0-----:R-:W3:Y:S01]  /*20090*/  LDL.LU R4, [R1+0x290] ;  /* 0x0002900001047983 */ /* 0x001ee20000300800 */
[----:B------:R-:W3:Y:S02]  /*200a0*/  LDL.LU R5, [R1+0x294] ;  /* 0x0002940001057983 */ /* 0x000ee40000300800 */
[----:B------:R-:W3:Y:S02]  /*200b0*/  LDL.LU R6, [R1+0x298] ;  /* 0x0002980001067983 */ /* 0x000ee40000300800 */
[----:B------:R-:W3:Y:S03]  /*200c0*/  LDL.LU R7, [R1+0x29c] ;  /* 0x00029c0001077983 */ /* 0x000ee60000300800 */
[----:B------:R-:W-:Y:S01]  /*200d0*/  STL.64 [R1+0x360], R12 ;  /* 0x0003600c01007387 */ /* 0x000fe20000100a00 */
[----:B------:R0:W-:Y:S03]  /*200e0*/  STL.64 [R1+0x368], R14 ;  /* 0x0003680e01007387 */ /* 0x0001e60000100a00 */
[----:B0-----:R-:W4:Y:S01]  /*200f0*/  LDL.LU.64 R14, [R1+0x1f90] ;  /* 0x001f9000010e7983 */ /* 0x001f220000300a00 */
[----:B------:R-:W-:-:S02]  /*20100*/  IMAD.MOV.U32 R9, RZ, RZ, R22 ;  /* 0x000000ffff097224 */ /* 0x000fc400078e0016 */
[----:B------:R-:W-:Y:S02]  /*20110*/  IMAD.MOV.U32 R8, RZ, RZ, R23 ;  /* 0x000000ffff087224 */ /* 0x000fe400078e0017 */
[----:B------:R-:W-:Y:S02]  /*20120*/  IMAD.MOV.U32 R10, RZ, RZ, R21 ;  /* 0x000000ffff0a7224 */ /* 0x000fe400078e0015 */
[----:B------:R-:W-:Y:S01]  /*20130*/  IMAD.MOV.U32 R11, RZ, RZ, R20 ;  /* 0x000000ffff0b7224 */ /* 0x000fe200078e0014 */
[----:B------:R-:W3:Y:S01]  /*20140*/  LDL.LU.64 R22, [R1+0x1f88] ;  /* 0x001f880001167983 */ /* 0x000ee20000300a00 */
[----:B------:R-:W3:Y:S01]  /*20150*/  LDL.LU.64 R20, [R1+0x1f80] ;  /* 0x001f800001147983 */ /* 0x000ee20000300a00 */
[----:B----4-:R-:W-:Y:S02]  /*20160*/  HMMA.16816.F32.BF16 R16, R16, R14, R24 ;  /* 0x0000000e1010723c */ /* 0x010fe40000041818 */
[----:B------:R0:W-:Y:S01]  /*20170*/  STL.64 [R1+0x1f00], R14 ;  /* 0x001f000e01007387 */ /* 0x0001e20000100a00 */
[----:B------:R-:W4:Y:S11]  /*20180*/  LDL.LU R12, [R1+0x230] ;  /* 0x00023000010c7983 */ /* 0x000f360000300800 */
[----:B------:R-:W-:Y:S09]  /*20190*/  @!UPT UIADD3 URZ, URZ, URZ, URZ ;  /* 0x0000003f3f3ff290 */ /* 0x000ff2000fffe03f */
[----:B------:R-:W-:Y:S01]  /*201a0*/  STL.64 [R1+0x2a0], R16 ;  /* 0x0002a01001007387 */ /* 0x000fe20000100a00 */
[----:B------:R-:W-:Y:S02]  /*201b0*/  STL.64 [R1+0x2a8], R18 ;  /* 0x0002a81201007387 */ /* 0x000fe40000100a00 */
[----:B------:R-:W4:Y:S02]  /*201c0*/  LDL.LU R13, [R1+0x234] ;  /* 0x00023400010d7983 */ /* 0x000f240000300800 */
[----:B0-----:R-:W2:Y:S01]  /*201d0*/  LDL.LU R14, [R1+0x238] ;  /* 0x00023800010e7983 */ /* 0x001ea20000300800 */
[----:B------:R-:W2:Y:S04]  /*201e0*/  LDL.LU R15, [R1+0x23c] ;  /* 0x00023c00010f7983 */ /* 0x000ea80000300800 */
[----:B--2---:R-:W-:Y:S01]  /*201f0*/  STL.64 [R1+0x1f10], R14 ;  /* 0x001f100e01007387 */ /* 0x004fe20000100a00 */
[----:B----4-:R0:W-:Y:S03]  /*20200*/  STL.64 [R1+0x1f08], R12 ;  /* 0x001f080c01007387 */ /* 0x0101e60000100a00 */
[----:B0-----:R-:W2:Y:S01]  /*20210*/  LDL.LU R12, [R1+0x240] ;  /* 0x00024000010c7983 */ /* 0x001ea20000300800 */
[----:B------:R-:W2:Y:S02]  /*20220*/  LDL.LU R13, [R1+0x244] ;  /* 0x00024400010d7983 */ /* 0x000ea40000300800 */
[----:B------:R-:W4:Y:S02]  /*20230*/  LDL.LU R14, [R1+0x248] ;  /* 0x00024800010e7983 */ /* 0x000f240000300800 */
[----:B------:R-:W4:Y:S02]  /*20240*/  LDL.LU R15, [R1+0x24c] ;  /* 0x00024c00010f7983 */ /* 0x000f240000300800 */
[----:B------:R-:W-:-:S02]  /*20250*/  IMAD.MOV.U32 R18, RZ, RZ, R9 ;  /* 0x000000ffff127224 */ /* 0x000fc400078e0009 */
[----:B------:R-:W-:Y:S02]  /*20260*/  IMAD.MOV.U32 R19, RZ, RZ, R8 ;  /* 0x000000ffff137224 */ /* 0x000fe400078e0008 */
[C---:B---3--:R-:W-:Y:S01]  /*20270*/  HMMA.16816.F32.BF16 R8, R20.reuse, R10, R4 ;  /* 0x0000000a1408723c */ /* 0x048fe20000041804 */
[----:B----4-:R-:W-:Y:S01]  /*20280*/  STL.64 [R1+0x1f28], R14 ;  /* 0x001f280e01007387 */ /* 0x010fe20000100a00 */
        /* <DEDUP_REMOVED lines=9> */
[----:B------:R-:W4:Y:S01]  /*20320*/  LDL.LU.64 R6, [R1+0x1f78] ;  /* 0x001f780001067983 */ /* 0x000f220000300a00 */
[----:B------:R-:W4:Y:S05]  /*20330*/  LDL.LU.64 R4, [R1+0x1f70] ;  /* 0x001f700001047983 */ /* 0x000f2a0000300a00 */
[----:B------:R-:W-:Y:S02]  /*20340*/  STL.64 [R1+0x290], R8 ;  /* 0x0002900801007387 */ /* 0x000fe40000100a00 */
[----:B------:R0:W-:Y:S02]  /*20350*/  STL.64 [R1+0x298], R10 ;  /* 0x0002980a01007387 */ /* 0x0001e40000100a00 */
[----:B0-----:R-:W4:Y:S02]  /*20360*/  LDL.LU.64 R10, [R1+0x1f68] ;  /* 0x001f6800010a7983 */ /* 0x001f240000300a00 */
[C---:B----4-:R-:W-:Y:S02]  /*20370*/  HMMA.16816.F32.BF16 R8, R20.reuse, R10, R4 ;  /* 0x0000000a1408723c */ /* 0x050fe40000041804 */
[----:B------:R-:W4:Y:S11]  /*20380*/  LDL.LU.64 R6, [R1+0x1f60] ;  /* 0x001f600001067983 */ /* 0x000f360000300a00 */
[----:B------:R-:W-:Y:S10]  /*20390*/  @!UPT UIADD3 URZ, URZ, URZ, URZ ;  /* 0x0000003f3f3ff290 */ /* 0x000ff4000fffe03f */
[----:B------:R-:W-:Y:S01]  /*203a0*/  STL.64 [R1+0x280], R8 ;  /* 0x0002800801007387 */ /* 0x000fe20000100a00 */
[----:B------:R0:W-:Y:S03]  /*203b0*/  STL.64 [R1+0x288], R10 ;  /* 0x0002880a01007387 */ /* 0x0001e60000100a00 */
[----:B0-----:R-:W4:Y:S01]  /*203c0*/  LDL.LU.64 R10, [R1+0x1f58] ;  /* 0x001f5800010a7983 */ /* 0x001f220000300a00 */
[----:B------:R-:W4:Y:S02]  /*203d0*/  LDL.LU.64 R8, [R1+0x1f50] ;  /* 0x001f500001087983 */ /* 0x000f240000300a00 */
[C---:B----4-:R-:W-:Y:S11]  /*203e0*/  HMMA.16816.F32.BF16 R8, R20.reuse, R6, R8 ;  /* 0x000000061408723c */ /* 0x050ff60000041808 */
[----:B------:R-:W-:Y:S11]  /*203f0*/  @!UPT UIADD3 URZ, URZ, URZ, URZ ;  /* 0x0000003f3f3ff290 */ /* 0x000ff6000fffe03f */
[----:B------:R-:W-:Y:S01]  /*20400*/  @!UPT UIADD3 URZ, URZ, URZ, URZ ;  /* 0x0000003f3f3ff290 */ /* 0x000fe2000fffe03f */
[----:B------:R0:W-:Y:S01]  /*20410*/  STL.64 [R1+0x270], R8 ;  /* 0x0002700801007387 */ /* 0x0001e20000100a00 */
[----:B------:R1:W-:Y:S02]  /*20420*/  STL.64 [R1+0x278], R10 ;  /* 0x0002780a01007387 */ /* 0x0003e40000100a00 */
[----:B0-----:R-:W-:Y:S01]  /*20430*/  IMAD.MOV.U32 R9, RZ, RZ, R6 ;  /* 0x000000ffff097224 */ /* 0x001fe200078e0006 */
[----:B-1----:R-:W4:Y:S01]  /*20440*/  LDL.LU.64 R10, [R1+0x1f48] ;  /* 0x001f4800010a7983 */ /* 0x002f220000300a00 */
[----:B------:R-:W-:Y:S02]  /*20450*/  IMAD.MOV.U32 R8, RZ, RZ, R7 ;  /* 0x000000ffff087224 */ /* 0x000fe400078e0007 */
[----:B------:R-:W4:Y:S02]  /*20460*/  LDL.LU.64 R6, [R1+0x1f40] ;  /* 0x001f400001067983 */ /* 0x000f240000300a00 */
[----:B------:R-:W4:Y:S02]  /*20470*/  LDL.LU.64 R4, [R1+0x1f38] ;  /* 0x001f380001047983 */ /* 0x000f240000300a00 */
[C---:B----4-:R-:W-:Y:S11]  /*20480*/  HMMA.16816.F32.BF16 R4, R20.reuse, R10, R4 ;  /* 0x0000000a1404723c */ /* 0x050ff60000041804 */
[----:B------:R-:W-:Y:S11]  /*20490*/  @!UPT UIADD3 URZ, URZ, URZ, URZ ;  /* 0x0000003f3f3ff290 */ /* 0x000ff6000fffe03f */
[----:B------:R-:W-:Y:S01]  /*204a0*/  @!UPT UIADD3 URZ, URZ, URZ, URZ ;  /* 0x0000003f3f3ff290 */ /* 0x000fe2000fffe03f */
[----:B------:R-:W-:Y:S01]  /*204b0*/  STL.64 [R1+0x260], R4 ;  /* 0x0002600401007387 */ /* 0x000fe20000100a00 */
[----:B------:R0:W-:Y:S03]  /*204c0*/  STL.64 [R1+0x268], R6 ;  /* 0x0002680601007387 */ /* 0x0001e60000100a00 */
[----:B0-----:R-:W2:Y:S01]  /*204d0*/  LDL.LU.64 R6, [R1+0x1f30] ;  /* 0x001f300001067983 */ /* 0x001ea20000300a00 */
[----:B------:R0:W-:Y:S03]  /*204e0*/  STL.64 [R1+0x1ed8], R10 ;  /* 0x001ed80a01007387 */ /* 0x0001e60000100a00 */
[----:B0-----:R-:W4:Y:S01]  /*204f0*/  LDL.LU.64 R10, [R1+0x28] ;  /* 0x00002800010a7983 */ /* 0x001f220000300a00 */
[C---:B--2---:R-:W-:Y:S03]  /*20500*/  HMMA.16816.F32.BF16 R4, R20.reuse, R6, R12 ;  /* 0x000000061404723c */ /* 0x044fe6000004180c */
[----:B------:R-:W2:Y:S01]  /*20510*/  LDL.LU.64 R14, [R1+0x1f28] ;  /* 0x001f2800010e7983 */ /* 0x000ea20000300a00 */
[----:B------:R-:W2:Y:S11]  /*20520*/  LDL.LU.64 R12, [R1+0x1f20] ;  /* 0x001f2000010c7983 */ /* 0x000eb60000300a00 */
[----:B------:R-:W-:Y:S08]  /*20530*/  @!UPT UIADD3 URZ, URZ, URZ, URZ ;  /* 0x0000003f3f3ff290 */ /* 0x000ff0000fffe03f */
[----:B------:R-:W-:Y:S01]  /*20540*/  STL.64 [R1+0x250], R4 ;  /* 0x0002500401007387 */ /* 0x000fe20000100a00 */
[----:B------:R0:W-:Y:S03]  /*20550*/  STL.64 [R1+0x258], R6 ;  /* 0x0002580601007387 */ /* 0x0001e60000100a00 */
[----:B0-----:R-:W2:Y:S02]  /*20560*/  LDL.LU.64 R6, [R1+0x1f18] ;  /* 0x001f180001067983 */ /* 0x001ea40000300a00 */
        /* <DEDUP_REMOVED lines=9> */
[----:B------:R-:W3:Y:S04]  /*20600*/  LDL.LU R5, [R1+0x174] ;  /* 0x0001740001057983 */ /* 0x000ee80000300800 */
[----:B0-----:R-:W3:Y:S01]  /*20610*/  LDL.LU R6, [R1+0x178] ;  /* 0x0001780001067983 */ /* 0x001ee20000300800 */
[----:B------:R-:W-:Y:S01]  /*20620*/  IMAD.MOV.U32 R7, RZ, RZ, R0 ;  /* 0x000000ffff077224 */ /* 0x000fe200078e0000 */
[C---:B--2---:R-:W-:Y:S11]  /*20630*/  HMMA.16816.F32.BF16 R12, R20.reuse, R18, R12 ;  /* 0x00000012140c723c */ /* 0x044ff6000004180c */
[----:B------:R-:W-:Y:S11]  /*20640*/  @!UPT UIADD3 URZ, URZ, URZ, URZ ;  /* 0x0000003f3f3ff290 */ /* 0x000ff6000fffe03f */
[----:B------:R-:W-:Y:S01]  /*20650*/  @!UPT UIADD3 URZ, URZ, URZ, URZ ;  /* 0x0000003f3f3ff290 */ /* 0x000fe2000fffe03f */
[----:B------:R-:W-:Y:S01]  /*20660*/  STL.64 [R1+0x230], R12 ;  /* 0x0002300c01007387 */ /* 0x000fe20000100a00 */
[----:B------:R0:W-:Y:S02]  /*20670*/  STL [R1+0x238], R14 ;  /* 0x0002380e01007387 */ /* 0x0001e40000100800 */
[----:B------:R-:W-:Y:S02]  /*20680*/  IMAD.MOV.U32 R0, RZ, RZ, R15 ;  /* 0x000000ffff007224 */ /* 0x000fe400078e000f */
[----:B0-----:R-:W3:Y:S01]  /*20690*/  LDL.LU.64 R14, [R1+0x1f00] ;  /* 0x001f0000010e7983 */ /* 0x001ee20000300a00 */
[----:B------:R0:W-:Y:S02]  /*206a0*/  STL.64 [R1+0x1ec0], R18 ;  /* 0x001ec01201007387 */ /* 0x0001e40000100a00 */
[----:B------:R-:W2:Y:S02]  /*206b0*/  LDL.LU R16, [R1+0x140] ;  /* 0x0001400001107983 */ /* 0x000ea40000300800 */
[----:B------:R-:W2:Y:S01]  /*206c0*/  LDL.LU R17, [R1+0x144] ;  /* 0x0001440001117983 */ /* 0x000ea20000300800 */
[----:B0-----:R-:W2:Y:S01]  /*206d0*/  LDL.LU R18, [R1+0x148] ;  /* 0x0001480001127983 */ /* 0x001ea20000300800 */
[----:B------:R-:W2:Y:S01]  /*206e0*/  LDL.LU R19, [R1+0x14c] ;  /* 0x00014c0001137983 */ /* 0x000ea20000300800 */
[----:B---3--:R-:W-:Y:S02]  /*206f0*/  HMMA.16816.F32.BF16 R20, R20, R14, R24 ;  /* 0x0000000e1414723c */ /* 0x008fe40000041818 */
[----:B--2---:R-:W-:Y:S01]  /*20700*/  STL.64 [R1+0x1ee8], R18 ;  /* 0x001ee81201007387 */ /* 0x004fe20000100a00 */
[----:B------:R0:W-:Y:S03]  /*20710*/  STL.64 [R1+0x1ee0], R16 ;  /* 0x001ee01001007387 */ /* 0x0001e60000100a00 */
[----:B0-----:R-:W4:Y:S01]  /*20720*/  LDL.LU R16, [R1+0x160] ;  /* 0x0001600001107983 */ /* 0x001f220000300800 */
[----:B------:R-:W4:Y:S02]  /*20730*/  LDL.LU R17, [R1+0x164] ;  /* 0x0001640001117983 */ /* 0x000f240000300800 */
[----:B------:R-:W4:Y:S02]  /*20740*/  LDL.LU R18, [R1+0x168] ;  /* 0x0001680001127983 */ /* 0x000f240000300800 */
[----:B------:R-:W4:Y:S01]  /*20750*/  LDL.LU R19, [R1+0x16c] ;  /* 0x00016c0001137983 */ /* 0x000f220000300800 */
[----:B------:R0:W-:Y:S04]  /*20760*/  STL [R1+0x1dc0], R0 ;  /* 0x001dc00001007387 */ /* 0x0001e80000100800 */
[----:B0-----:R-:W2:Y:S01]  /*20770*/  LDL R0, [R1+0x730] ;  /* 0x0007300001007983 */ /* 0x001ea20000100800 */
[----:B------:R-:W3:Y:S02]  /*20780*/  LDL.LU.64 R26, [R1+0x1ef8] ;  /* 0x001ef800011a7983 */ /* 0x000ee40000300a00 */
[----:B------:R-:W3:Y:S04]  /*20790*/  LDL.LU.64 R24, [R1+0x1ef0] ;  /* 0x001ef00001187983 */ /* 0x000ee80000300a00 */
[----:B------:R-:W-:Y:S01]  /*207a0*/  STL.64 [R1+0x180], R20 ;  /* 0x0001801401007387 */ /* 0x000fe20000100a00 */
[----:B------:R0:W-:Y:S04]  /*207b0*/  STL.64 [R1+0x188], R22 ;  /* 0x0001881601007387 */ /* 0x0001e80000100a00 */
[----:B0-----:R-:W3:Y:S01]  /*207c0*/  LDL.LU.64 R22, [R1+0x48] ;  /* 0x0000480001167983 */ /* 0x001ee20000300a00 */
[----:B------:R0:W-:Y:S02]  /*207d0*/  STL.64 [R1+0x1ed0], R14 ;  /* 0x001ed00e01007387 */ /* 0x0001e40000100a00 */
[----:B------:R-:W2:Y:S02]  /*207e0*/  LDL.LU R12, [R1+0x150] ;  /* 0x00015000010c7983 */ /* 0x000ea40000300800 */
[----:B------:R-:W2:Y:S01]  /*207f0*/  LDL.LU R13, [R1+0x154] ;  /* 0x00015400010d7983 */ /* 0x000ea20000300800 */
[----:B0-----:R-:W2:Y:S01]  /*20800*/  LDL.LU R14, [R1+0x158] ;  /* 0x00015800010e7983 */ /* 0x001ea20000300800 */
[----:B------:R-:W2:Y:S01]  /*20810*/  LDL.LU R15, [R1+0x15c] ;  /* 0x00015c00010f7983 */ /* 0x000ea20000300800 */
[C---:B---3--:R-:W-:Y:S11]  /*20820*/  HMMA.16816.F32.BF16 R4, R24.reuse, R22, R4 ;  /* 0x000000161804723c */ /* 0x048ff60000041804 */
[----:B------:R-:W-:Y:S11]  /*20830*/  @!UPT UIADD3 URZ, URZ, URZ, URZ ;  /* 0x0000003f3f3ff290 */ /* 0x000ff6000fffe03f */
[----:B------:R-:W-:Y:S01]  /*20840*/  @!UPT UIADD3 URZ, URZ, URZ, URZ ;  /* 0x0000003f3f3ff290 */ /* 0x000fe2000fffe03f */
[----:B------:R0:W-:Y:S01]  /*20850*/  STL.64 [R1+0x170], R4 ;  /* 0x0001700401007387 */ /* 0x0001e20000100a00 */
[----:B------:R1:W-:Y:S02]  /*20860*/  STL.64 [R1+0x178], R6 ;  /* 0x0001780601007387 */ /* 0x0003e40000100a00 */
[----:B------:R-:W3:Y:S02]  /*20870*/  LDL.LU R20, [R1+0x70] ;  /* 0x0000700001147983 */ /* 0x000ee40000300800 */
[----:B------:R-:W3:Y:S02]  /*20880*/  LDL.LU R21, [R1+0x74] ;  /* 0x0000740001157983 */ /* 0x000ee40000300800 */
[----:B0-----:R-:W-:Y:S02]  /*20890*/  IMAD.MOV.U32 R5, RZ, RZ, R22 ;  /* 0x000000ffff057224 */ /* 0x001fe400078e0016 */
[----:B------:R-:W-:Y:S01]  /*208a0*/  IMAD.MOV.U32 R4, RZ, RZ, R23 ;  /* 0x000000ffff047224 */ /* 0x000fe200078e0017 */
[----:B------:R-:W2:Y:S01]  /*208b0*/  LDL.LU R22, [R1+0x78] ;  /* 0x0000780001167983 */ /* 0x000ea20000300800 */
[----:B------:R-:W2:Y:S01]  /*208c0*/  LDL.LU R23, [R1+0x7c] ;  /* 0x00007c0001177983 */ /* 0x000ea20000300800 */
[----:B----4-:R-:W-:Y:S01]  /*208d0*/  HMMA.16816.F32.BF16 R16, R24, R10, R16 ;  /* 0x0000000a1810723c */ /* 0x010fe20000041810 */
[----:B-1----:R-:W-:-:S02]  /*208e0*/  IMAD.MOV.U32 R7, RZ, RZ, R10 ;  /* 0x000000ffff077224 */ /* 0x002fc400078e000a */
[----:B------:R-:W-:Y:S01]  /*208f0*/  IMAD.MOV.U32 R6, RZ, RZ, R11 ;  /* 0x000000ffff067224 */ /* 0x000fe200078e000b */
[----:B--2---:R-:W-:Y:S01]  /*20900*/  STL.64 [R1+0x1e58], R22 ;  /* 0x001e581601007387 */ /* 0x004fe20000100a00 */
[----:B---3--:R-:W-:Y:S11]  /*20910*/  STL.64 [R1+0x1e50], R20 ;  /* 0x001e501401007387 */ /* 0x008ff60000100a00 */
[----:B------:R-:W-:Y:S07]  /*20920*/  @!UPT UIADD3 URZ, URZ, URZ, URZ ;  /* 0x0000003f3f3ff290 */ /* 0x000fee000fffe03f */
[----:B------:R-:W-:Y:S02]  /*20930*/  STL.64 [R1+0x160], R16 ;  /* 0x0001601001007387 */ /* 0x000fe40000100a00 */
[----:B------:R0:W-:Y:S02]  /*20940*/  STL.64 [R1+0x168], R18 ;  /* 0x0001681201007387 */ /* 0x0001e40000100a00 */
[----:B0-----:R-:W2:Y:S01]  /*20950*/  LDL.LU.64 R18, [R1+0x1ee8] ;  /* 0x001ee80001127983 */ /* 0x001ea20000300a00 */
[----:B------:R-:W2:Y:S02]  /*20960*/  LDL.LU.64 R16, [R1+0x1ee0] ;  /* 0x001ee00001107983 */ /* 0x000ea40000300a00 */
[----:B------:R-:W2:Y:S02]  /*20970*/  LDL.LU.64 R10, [R1+0x1ed8] ;  /* 0x001ed800010a7983 */ /* 0x000ea40000300a00 */
[----:B------:R-:W-:Y:S02]  /*20980*/  IMAD.MOV.U32 R22, RZ, RZ, R9 ;  /* 0x000000ffff167224 */ /* 0x000fe400078e0009 */
[----:B------:R-:W-:-:S07]  /*20990*/  IMAD.MOV.U32 R23, RZ, RZ, R8 ;  /* 0x000000ffff177224 */ /* 0x000fce00078e0008 */
[C---:B------:R-:W-:Y:S01]  /*209a0*/  HMMA.16816.F32.BF16 R12, R24.reuse, R22, R12 ;  /* 0x00000016180c723c */ /* 0x040fe2000004180c */
[----:B------:R0:W-:Y:S11]  /*209b0*/  STL.64 [R1+0x1e68], R22 ;  /* 0x001e681601007387 */ /* 0x0001f60000100a00 */
[----:B------:R-:W-:Y:S11]  /*209c0*/  @!UPT UIADD3 URZ, URZ, URZ, URZ ;  /* 0x0000003f3f3ff290 */ /* 0x000ff6000fffe03f */
[----:B------:R-:W-:Y:S01]  /*209d0*/  STL.64 [R1+0x150], R12 ;  /* 0x0001500c01007387 */ /* 0x000fe20000100a00 */
[----:B------:R2:W-:Y:S02]  /*209e0*/  STL.64 [R1+0x158], R14 ;  /* 0x0001580e01007387 */ /* 0x0005e40000100a00 */
[----:B0-----:R-:W-:Y:S02]  /*209f0*/  IMAD.MOV.U32 R22, RZ, RZ, R7 ;  /* 0x000000ffff167224 */ /* 0x001fe400078e0007 */
[----:B------:R-:W-:Y:S01]  /*20a00*/  IMAD.MOV.U32 R23, RZ, RZ, R6 ;  /* 0x000000ffff177224 */ /* 0x000fe200078e0006 */
[----:B--2---:R-:W-:Y:S11]  /*20a10*/  HMMA.16816.F32.BF16 R12, R24, R10, R16 ;  /* 0x0000000a180c723c */ /* 0x004ff60000041810 */
[----:B------:R-:W-:Y:S11]  /*20a20*/  @!UPT UIADD3 URZ, URZ, URZ, URZ ;  /* 0x0000003f3f3ff290 */ /* 0x000ff6000fffe03f */
[----:B------:R-:W-:Y:S01]  /*20a30*/  @!UPT UIADD3 URZ, URZ, URZ, URZ ;  /* 0x0000003f3f3ff290 */ /* 0x000fe2000fffe03f */
[----:B------:R0:W-:Y:S01]  /*20a40*/  STL.64 [R1+0x140], R12 ;  /* 0x0001400c01007387 */ /* 0x0001e20000100a00 */
[----:B------:R1:W-:Y:S02]  /*20a50*/  STL.64 [R1+0x148], R14 ;  /* 0x0001480e01007387 */ /* 0x0003e40000100a00 */
[----:B------:R-:W2:Y:S02]  /*20a60*/  LDL.LU R16, [R1+0x120] ;  /* 0x0001200001107983 */ /* 0x000ea40000300800 */
[----:B------:R-:W2:Y:S01]  /*20a70*/  LDL.LU R17, [R1+0x124] ;  /* 0x0001240001117983 */ /* 0x000ea20000300800 */
[----:B------:R-:W2:Y:S01]  /*20a80*/  LDL.LU R18, [R1+0x128] ;  /* 0x0001280001127983 */ /* 0x000ea20000300800 */
[----:B------:R-:W2:Y:S03]  /*20a90*/  LDL.LU R19, [R1+0x12c] ;  /* 0x00012c0001137983 */ /* 0x000ea60000300800 */
[----:B0-----:R-:W3:Y:S01]  /*20aa0*/  LDL.LU R12, [R1+0x130] ;  /* 0x00013000010c7983 */ /* 0x001ee20000300800 */
[----:B------:R-:W3:Y:S02]  /*20ab0*/  LDL.LU R13, [R1+0x134] ;  /* 0x00013400010d7983 */ /* 0x000ee40000300800 */
[----:B-1----:R-:W3:Y:S02]  /*20ac0*/  LDL.LU R14, [R1+0x138] ;  /* 0x00013800010e7983 */ /* 0x002ee40000300800 */
[----:B------:R-:W3:Y:S01]  /*20ad0*/  LDL.LU R15, [R1+0x13c] ;  /* 0x00013c00010f7983 */ /* 0x000ee20000300800 */
[----:B------:R-:W3:Y:S01]  /*20ae0*/  LDL.LU.64 R6, [R1+0x38] ;  /* 0x0000380001067983 */ /* 0x000ee20000300a00 */
[----:B------:R0:W-:Y:S02]  /*20af0*/  STL.64 [R1+0x1e80], R22 ;  /* 0x001e801601007387 */ /* 0x0001e40000100a00 */
[----:B------:R1:W-:Y:S02]  /*20b00*/  STL.64 [R1+0x1e60], R10 ;  /* 0x001e600a01007387 */ /* 0x0003e40000100a00 */
[----:B------:R-:W4:Y:S01]  /*20b10*/  LDL.LU R8, [R1+0x80] ;  /* 0x0000800001087983 */ /* 0x000f220000300800 */
[----:B------:R-:W4:Y:S01]  /*20b20*/  LDL.LU R9, [R1+0x84] ;  /* 0x0000840001097983 */ /* 0x000f220000300800 */
[----:B0-----:R-:W-:-:S02]  /*20b30*/  IMAD.MOV.U32 R22, RZ, RZ, R5 ;  /* 0x000000ffff167224 */ /* 0x001fc400078e0005 */
[----:B------:R-:W-:Y:S01]  /*20b40*/  IMAD.MOV.U32 R23, RZ, RZ, R4 ;  /* 0x000000ffff177224 */ /* 0x000fe200078e0004 */
[----:B-1----:R-:W2:Y:S01]  /*20b50*/  LDL.LU R10, [R1+0x88] ;  /* 0x00008800010a7983 */ /* 0x002ea20000300800 */
[----:B------:R-:W2:Y:S03]  /*20b60*/  LDL.LU R11, [R1+0x8c] ;  /* 0x00008c00010b7983 */ /* 0x000ea60000300800 */
[----:B------:R0:W-:Y:S01]  /*20b70*/  STL.64 [R1+0x1ea8], R22 ;  /* 0x001ea81601007387 */ /* 0x0001e20000100a00 */
        /* <DEDUP_REMOVED lines=10> */
[----:B------:R-:W-:Y:S01]  /*20c20*/  STL.64 [R1+0x1e78], R10 ;  /* 0x001e780a01007387 */ /* 0x000fe20000100a00 */
[----:B----4-:R0:W-:Y:S03]  /*20c30*/  STL.64 [R1+0x1e70], R8 ;  /* 0x001e700801007387 */ /* 0x0101e60000100a00 */
[----:B0-----:R-:W4:Y:S01]  /*20c40*/  LDL.LU R8, [R1+0x90] ;  /* 0x0000900001087983 */ /* 0x001f220000300800 */
[----:B------:R-:W4:Y:S02]  /*20c50*/  LDL.LU R9, [R1+0x94] ;  /* 0x0000940001097983 */ /* 0x000f240000300800 */
[----:B------:R-:W2:Y:S02]  /*20c60*/  LDL.LU R10, [R1+0x98] ;  /* 0x00009800010a7983 */ /* 0x000ea40000300800 */
[----:B------:R-:W2:Y:S01]  /*20c70*/  LDL.LU R11, [R1+0x9c] ;  /* 0x00009c00010b7983 */ /* 0x000ea20000300800 */
[C---:B---3--:R-:W-:Y:S01]  /*20c80*/  HMMA.16816.F32.BF16 R12, R24.reuse, R6, R12 ;  /* 0x00000006180c723c */ /* 0x048fe2000004180c */
[----:B--2---:R-:W-:Y:S01]  /*20c90*/  STL.64 [R1+0x1e90], R10 ;  /* 0x001e900a01007387 */ /* 0x004fe20000100a00 */
[----:B----4-:R0:W-:Y:S03]  /*20ca0*/  STL.64 [R1+0x1e88], R8 ;  /* 0x001e880801007387 */ /* 0x0101e60000100a00 */
[----:B0-----:R-:W2:Y:S01]  /*20cb0*/  LDL.LU R8, [R1+0xa0] ;  /* 0x0000a00001087983 */ /* 0x001ea20000300800 */
[----:B------:R-:W2:Y:S02]  /*20cc0*/  LDL.LU R9, [R1+0xa4] ;  /* 0x0000a40001097983 */ /* 0x000ea40000300800 */
[----:B------:R-:W2:Y:S02]  /*20cd0*/  LDL.LU R10, [R1+0xa8] ;  /* 0x0000a800010a7983 */ /* 0x000ea40000300800 */
[----:B------:R-:W2:Y:S11]  /*20ce0*/  LDL.LU R11, [R1+0xac] ;  /* 0x0000ac00010b7983 */ /* 0x000eb60000300800 */
[----:B------:R-:W-:Y:S02]  /*20cf0*/  @!UPT UIADD3 URZ, URZ, URZ, URZ ;  /* 0x0000003f3f3ff290 */ /* 0x000fe4000fffe03f */
[----:B------:R0:W-:Y:S01]  /*20d00*/  STL.64 [R1+0x130], R12 ;  /* 0x0001300c01007387 */ /* 0x0001e20000100a00 */
[----:B------:R1:W-:Y:S02]  /*20d10*/  STL.64 [R1+0x138], R14 ;  /* 0x0001380e01007387 */ /* 0x0003e40000100a00 */
[----:B0-----:R-:W-:Y:S01]  /*20d20*/  IMAD.MOV.U32 R13, RZ, RZ, R6 ;  /* 0x000000ffff0d7224 */ /* 0x001fe200078e0006 */
[----:B-1----:R-:W3:Y:S01]  /*20d30*/  LDL.LU.64 R14, [R1+0x1ed0] ;  /* 0x001ed000010e7983 */ /* 0x002ee20000300a00 */
[----:B------:R-:W-:Y:S02]  /*20d40*/  IMAD.MOV.U32 R12, RZ, RZ, R7 ;  /* 0x000000ffff0c7224 */ /* 0x000fe400078e0007 */
[----:B------:R-:W4:Y:S02]  /*20d50*/  LDL.LU.64 R6, [R1+0x1ec8] ;  /* 0x001ec80001067983 */ /* 0x000f240000300a00 */
        /* <DEDUP_REMOVED lines=10> */
[----:B------:R-:W2:Y:S01]  /*20e00*/  LDL.LU R7, [R1+0x22c] ;  /* 0x00022c0001077983 */ /* 0x000ea20000300800 */
[C---:B----4-:R-:W-:Y:S11]  /*20e10*/  HMMA.16816.F32.BF16 R20, R24.reuse, R18, R20 ;  /* 0x000000121814723c */ /* 0x050ff60000041814 */
[----:B------:R-:W-:Y:S11]  /*20e20*/  @!UPT UIADD3 URZ, URZ, URZ, URZ ;  /* 0x0000003f3f3ff290 */ /* 0x000ff6000fffe03f */
[----:B------:R-:W-:Y:S01]  /*20e30*/  @!UPT UIADD3 URZ, URZ, URZ, URZ ;  /* 0x0000003f3f3ff290 */ /* 0x000fe2000fffe03f */
[----:B------:R-:W-:Y:S01]  /*20e40*/  STL.64 [R1+0x110], R20 ;  /* 0x0001101401007387 */ /* 0x000fe20000100a00 */
[----:B------:R0:W-:Y:S03]  /*20e50*/  STL.64 [R1+0x118], R22 ;  /* 0x0001181601007387 */ /* 0x0001e60000100a00 */
[----:B0-----:R-:W3:Y:S01]  /*20e60*/  LDL.LU.64 R22, [R1+0x1eb8] ;  /* 0x001eb80001167983 */ /* 0x001ee20000300a00 */
[----:B------:R-:W3:Y:S02]  /*20e70*/  LDL.LU.64 R20, [R1+0x1eb0] ;  /* 0x001eb00001147983 */ /* 0x000ee40000300a00 */
[----:B------:R0:W-:Y:S02]  /*20e80*/  STL.64 [R1+0x1e30], R18 ;  /* 0x001e301201007387 */ /* 0x0001e40000100a00 */
[----:B------:R-:W4:Y:S01]  /*20e90*/  LDL.LU R16, [R1+0x330] ;  /* 0x0003300001107983 */ /* 0x000f220000300800 */
[----:B------:R-:W4:Y:S04]  /*20ea0*/  LDL.LU R17, [R1+0x334] ;  /* 0x0003340001117983 */ /* 0x000f280000300800 */
[----:B0-----:R-:W2:Y:S01]  /*20eb0*/  LDL.LU R18, [R1+0x338] ;  /* 0x0003380001127983 */ /* 0x001ea20000300800 */
[----:B------:R-:W2:Y:S01]  /*20ec0*/  LDL.LU R19, [R1+0x33c] ;  /* 0x00033c0001137983 */ /* 0x000ea20000300800 */
[----:B---3--:R-:W-:Y:S02]  /*20ed0*/  HMMA.16816.F32.BF16 R24, R24, R14, R20 ;  /* 0x0000000e1818723c */ /* 0x008fe40000041814 */
[----:B--2---:R0:W-:Y:S01]  /*20ee0*/  STL.64 [R1+0x1e40], R18 ;  /* 0x001e401201007387 */ /* 0x0041e20000100a00 */
[----:B----4-:R1:W-:Y:S02]  /*20ef0*/  STL.64 [R1+0x1e38], R16 ;  /* 0x001e381001007387 */ /* 0x0103e40000100a00 */
[----:B------:R-:W2:Y:S11]  /*20f00*/  LDL.LU.64 R22, [R1+0x1ea8] ;  /* 0x001ea80001167983 */ /* 0x000eb60000300a00 */
[----:B------:R-:W-:Y:S07]  /*20f10*/  @!UPT UIADD3 URZ, URZ, URZ, URZ ;  /* 0x0000003f3f3ff290 */ /* 0x000fee000fffe03f */
[----:B------:R3:W-:Y:S01]  /*20f20*/  STL.64 [R1+0xb0], R24 ;  /* 0x0000b01801007387 */ /* 0x0007e20000100a00 */
[----:B------:R4:W-:Y:S02]  /*20f30*/  STL.64 [R1+0xb8], R26 ;  /* 0x0000b81a01007387 */ /* 0x0009e40000100a00 */
[----:B0-----:R-:W-:Y:S02]  /*20f40*/  IMAD.MOV.U32 R18, RZ, RZ, R13 ;  /* 0x000000ffff127224 */ /* 0x001fe400078e000d */
[----:B-1----:R-:W-:Y:S02]  /*20f50*/  IMAD.MOV.U32 R17, RZ, RZ, R14 ;  /* 0x000000ffff117224 */ /* 0x002fe400078e000e */
[----:B------:R-:W-:Y:S02]  /*20f60*/  IMAD.MOV.U32 R16, RZ, RZ, R15 ;  /* 0x000000ffff107224 */ /* 0x000fe400078e000f */
[----:B------:R-:W-:Y:S01]  /*20f70*/  IMAD.MOV.U32 R19, RZ, RZ, R12 ;  /* 0x000000ffff137224 */ /* 0x000fe200078e000c */
[----:B------:R-:W2:Y:S01]  /*20f80*/  LDL.LU.64 R14, [R1+0x1ea0] ;  /* 0x001ea000010e7983 */ /* 0x000ea20000300a00 */
[----:B------:R-:W2:Y:S03]  /*20f90*/  LDL.LU.64 R12, [R1+0x1e98] ;  /* 0x001e9800010c7983 */ /* 0x000ea60000300a00 */
[----:B---3--:R-:W3:Y:S01]  /*20fa0*/  LDL.LU R24, [R1+0x460] ;  /* 0x0004600001187983 */ /* 0x008ee20000300800 */
[----:B------:R-:W3:Y:S02]  /*20fb0*/  LDL.LU R25, [R1+0x464] ;  /* 0x0004640001197983 */ /* 0x000ee40000300800 */
[----:B----4-:R-:W3:Y:S02]  /*20fc0*/  LDL.LU R26, [R1+0x468] ;  /* 0x00046800011a7983 */ /* 0x010ee40000300800 */
[----:B------:R-:W3:Y:S01]  /*20fd0*/  LDL.LU R27, [R1+0x46c] ;  /* 0x00046c00011b7983 */ /* 0x000ee20000300800 */
[C---:B--2---:R-:W-:Y:S01]  /*20fe0*/  HMMA.16816.F32.BF16 R20, R12.reuse, R22, R8 ;  /* 0x000000160c14723c */ /* 0x044fe20000041808 */
[----:B------:R-:W2:Y:S01]  /*20ff0*/  LDL.LU.64 R10, [R1+0x1e90] ;  /* 0x001e9000010a7983 */ /* 0x000ea20000300a00 */
[----:B------:R-:W2:Y:S11]  /*21000*/  LDL.LU.64 R8, [R1+0x1e88] ;  /* 0x001e880001087983 */ /* 0x000eb60000300a00 */
[----:B------:R-:W-:Y:S10]  /*21010*/  @!UPT UIADD3 URZ, URZ, URZ, URZ ;  /* 0x0000003f3f3ff290 */ /* 0x000ff4000fffe03f */
        /* <DEDUP_REMOVED lines=17> */
[----:B--2---:R-:W-:Y:S01]  /*21130*/  HMMA.16816.F32.BF16 R20, R12, R10, R20 ;  /* 0x0000000a0c14723c */ /* 0x004fe20000041814 */
[----:B------:R-:W0:Y:S04]  /*21140*/  LDSM.16.MT88.4 R8, [R2+0x10000] ;  /* 0x010000000208783b */ /* 0x000e280000004200 */
[----:B0-----:R0:W-:Y:S02]  /*21150*/  STL.64 [R1+0x1e20], R10 ;  /* 0x001e200a01007387 */ /* 0x0011e40000100a00 */
[----:B0-----:R-:W-:-:S02]  /*21160*/  IMAD.MOV.U32 R10, RZ, RZ, R17 ;  /* 0x000000ffff0a7224 */ /* 0x001fc400078e0011 */
[----:B------:R-:W-:Y:S02]  /*21170*/  IMAD.MOV.U32 R11, RZ, RZ, R16 ;  /* 0x000000ffff0b7224 */ /* 0x000fe400078e0010 */
[----:B------:R-:W-:Y:S11]  /*21180*/  HMMA.16816.F32.BF16 R16, R12, R18, R4 ;  /* 0x000000120c10723c */ /* 0x000ff60000041804 */
[----:B------:R-:W-:Y:S01]  /*21190*/  @!UPT UIADD3 URZ, URZ, URZ, URZ ;  /* 0x0000003f3f3ff290 */ /* 0x000fe2000fffe03f */
[----:B------:R-:W-:Y:S01]  /*211a0*/  STL.64 [R1+0x470], R20 ;  /* 0x0004701401007387 */ /* 0x000fe20000100a00 */
[----:B------:R-:W-:Y:S02]  /*211b0*/  STL.64 [R1+0x478], R22 ;  /* 0x0004781601007387 */ /* 0x000fe40000100a00 */
[----:B------:R-:W-:Y:S02]  /*211c0*/  STL.64 [R1+0x1e18], R8 ;  /* 0x001e180801007387 */ /* 0x000fe40000100a00 */
[----:B------:R-:W2:Y:S01]  /*211d0*/  LDL.LU.64 R6, [R1+0x1e48] ;  /* 0x001e480001067983 */ /* 0x000ea20000300a00 */
[----:B------:R-:W-:Y:S05]  /*211e0*/  LDSM.16.M88.4 R20, [R0+0x20080] ;  /* 0x020080000014783b */ /* 0x000fea0000000200 */
[----:B------:R-:W-:Y:S01]  /*211f0*/  STL.64 [R1+0x220], R16 ;  /* 0x0002201001007387 */ /* 0x000fe20000100a00 */
[----:B------:R-:W-:Y:S02]  /*21200*/  STL.64 [R1+0x228], R18 ;  /* 0x0002281201007387 */ /* 0x000fe40000100a00 */
[----:B------:R-:W0:Y:S02]  /*21210*/  LDSM.16.M88.4 R16, [R0+0x22080] ;  /* 0x022080000010783b */ /* 0x000e240000000200 */
[----:B0-----:R-:W-:Y:S02]  /*21220*/  STL.64 [R1+0x30], R16 ;  /* 0x0000301001007387 */ /* 0x001fe40000100a00 */
[----:B------:R0:W-:Y:S02]  /*21230*/  STL.64 [R1+0x38], R18 ;  /* 0x0000381201007387 */ /* 0x0001e40000100a00 */
[----:B------:R-:W-:-:S02]  /*21240*/  IMAD.MOV.U32 R5, RZ, RZ, R16 ;  /* 0x000000ffff057224 */ /* 0x000fc400078e0010 */
[----:B------:R-:W-:Y:S01]  /*21250*/  IMAD.MOV.U32 R4, RZ, RZ, R17 ;  /* 0x000000ffff047224 */ /* 0x000fe200078e0011 */
[----:B0-----:R-:W2:Y:S01]  /*21260*/  LDL.LU.64 R18, [R1+0x1e40] ;  /* 0x001e400001127983 */ /* 0x001ea20000300a00 */
[----:B------:R-:W2:Y:S03]  /*21270*/  LDL.LU.64 R16, [R1+0x1e38] ;  /* 0x001e380001107983 */ /* 0x000ea60000300a00 */
[----:B------:R0:W-:Y:S02]  /*21280*/  STL.64 [R1+0x1e28], R4 ;  /* 0x001e280401007387 */ /* 0x0001e40000100a00 */
[----:B0-----:R-:W4:Y:S01]  /*21290*/  LDL.LU R4, [R1+0x3e0] ;  /* 0x0003e00001047983 */ /* 0x001f220000300800 */
[C---:B--2---:R-:W-:Y:S11]  /*212a0*/  HMMA.16816.F32.BF16 R16, R12.reuse, R6, R16 ;  /* 0x000000060c10723c */ /* 0x044ff60000041810 */
[----:B------:R-:W-:Y:S11]  /*212b0*/  @!UPT UIADD3 URZ, URZ, URZ, URZ ;  /* 0x0000003f3f3ff290 */ /* 0x000ff6000fffe03f */
[----:B------:R-:W-:Y:S01]  /*212c0*/  @!UPT UIADD3 URZ, URZ, URZ, URZ ;  /* 0x0000003f3f3ff290 */ /* 0x000fe2000fffe03f */
[----:B------:R-:W-:Y:S01]  /*212d0*/  STL.64 [R1+0x340], R16 ;  /* 0x0003401001007387 */ /* 0x000fe20000100a00 */
[----:B------:R-:W-:Y:S02]  /*212e0*/  STL.64 [R1+0x348], R18 ;  /* 0x0003481201007387 */ /* 0x000fe40000100a00 */
[----:B------:R-:W0:Y:S04]  /*212f0*/  LDSM.16.M88.4 R16, [R0+0x24080] ;  /* 0x024080000010783b */ /* 0x000e280000000200 */
[----:B------:R-:W4:Y:S01]  /*21300*/  LDL.LU R5, [R1+0x3e4] ;  /* 0x0003e40001057983 */ /* 0x000f220000300800 */
[----:B------:R-:W4:Y:S01]  /*21310*/  LDL.LU R6, [R1+0x3e8] ;  /* 0x0003e80001067983 */ /* 0x000f220000300800 */
[----:B------:R-:W4:Y:S02]  /*21320*/  LDL.LU R7, [R1+0x3ec] ;  /* 0x0003ec0001077983 */ /* 0x000f240000300800 */
[----:B------:R-:W-:Y:S02]  /*21330*/  STL.64 [R1+0x40], R20 ;  /* 0x0000401401007387 */ /* 0x000fe40000100a00 */
[----:B------:R-:W-:Y:S01]  /*21340*/  STL.64 [R1+0x48], R22 ;  /* 0x0000481601007387 */ /* 0x000fe20000100a00 */
[----:B0-----:R-:W-:Y:S01]  /*21350*/  STL.64 [R1+0x10], R16 ;  /* 0x0000101001007387 */ /* 0x001fe20000100a00 */
[----:B------:R-:W-:Y:S02]  /*21360*/  STL.64 [R1+0x18], R18 ;  /* 0x0000181201007387 */ /* 0x000fe40000100a00 */
[----:B------:R-:W0:Y:S02]  /*21370*/  LDSM.16.M88.4 R16, [R0+0x26080] ;  /* 0x026080000010783b */ /* 0x000e240000000200 */
[----:B0-----:R-:W-:Y:S02]  /*21380*/  STL.64 [R1], R16 ;  /* 0x0000001001007387 */ /* 0x001fe40000100a00 */
[----:B------:R0:W-:Y:S02]  /*21390*/  STL.64 [R1+0x8], R18 ;  /* 0x0000081201007387 */ /* 0x0001e40000100a00 */
[----:B0-----:R-:W3:Y:S02]  /*213a0*/  LDL.LU.64 R18, [R1+0x1e30] ;  /* 0x001e300001127983 */ /* 0x001ee40000300a00 */
[C---:B---3--:R-:W-:Y:S08]  /*213b0*/  HMMA.16816.F32.BF16 R16, R12.reuse, R18, R24 ;  /* 0x000000120c10723c */ /* 0x048ff00000041818 */
[----:B----4-:R-:W-:Y:S01]  /*213c0*/  HMMA.16816.F32.BF16 R12, R12, R10, R4 ;  /* 0x0000000a0c0c723c */ /* 0x010fe20000041804 */
[----:B------:R-:W2:Y:S11]  /*213d0*/  LDL.LU R24, [R1+0x320] ;  /* 0x0003200001187983 */ /* 0x000eb60000300800 */
[----:B------:R-:W-:Y:S03]  /*213e0*/  @!UPT UIADD3 URZ, URZ, URZ, URZ ;  /* 0x0000003f3f3ff290 */ /* 0x000fe6000fffe03f */
[----:B------:R-:W-:Y:S01]  /*213f0*/  STL.64 [R1+0x350], R16 ;  /* 0x0003501001007387 */ /* 0x000fe20000100a00 */
[----:B------:R-:W-:Y:S02]  /*21400*/  STL.64 [R1+0x358], R18 ;  /* 0x0003581201007387 */ /* 0x000fe40000100a00 */
[----:B------:R-:W2:Y:S02]  /*21410*/  LDL.LU R25, [R1+0x324] ;  /* 0x0003240001197983 */ /* 0x000ea40000300800 */
[----:B------:R-:W2:Y:S01]  /*21420*/  LDL.LU R26, [R1+0x328] ;  /* 0x00032800011a7983 */ /* 0x000ea20000300800 */
[----:B------:R-:W2:Y:S01]  /*21430*/  LDL.LU R27, [R1+0x32c] ;  /* 0x00032c00011b7983 */ /* 0x000ea20000300800 */
[----:B------:R-:W3:Y:S02]  /*21440*/  LDL.LU.64 R4, [R1+0x1e28] ;  /* 0x001e280001047983 */ /* 0x000ee40000300a00 */
[----:B------:R-:W2:Y:S02]  /*21450*/  LDL.LU.64 R10, [R1+0x1e20] ;  /* 0x001e2000010a7983 */ /* 0x000ea40000300a00 */
[----:B------:R-:W2:Y:S01]  /*21460*/  LDL.LU.64 R8, [R1+0x1e18] ;  /* 0x001e180001087983 */ /* 0x000ea20000300a00 */
[----:B------:R0:W-:Y:S01]  /*21470*/  STL.64 [R1+0x330], R12 ;  /* 0x0003300c01007387 */ /* 0x0001e20000100a00 */
[----:B------:R1:W-:Y:S03]  /*21480*/  STL.64 [R1+0x338], R14 ;  /* 0x0003380e01007387 */ /* 0x0003e60000100a00 */
[----:B------:R-:W-:Y:S04]  /*21490*/  LDSM.16.M88.4 R16, [R0+0x28080] ;  /* 0x028080000010783b */ /* 0x000fe80000000200 */
[----:B0-----:R-:W4:Y:S01]  /*214a0*/  LDL.LU R12, [R1+0x2f0] ;  /* 0x0002f000010c7983 */ /* 0x001f220000300800 */
[----:B------:R-:W4:Y:S02]  /*214b0*/  LDL.LU R13, [R1+0x2f4] ;  /* 0x0002f400010d7983 */ /* 0x000f240000300800 */
[----:B-1----:R-:W-:-:S02]  /*214c0*/  IMAD.MOV.U32 R14, RZ, RZ, R3 ;  /* 0x000000ffff0e7224 */ /* 0x002fc400078e0003 */
        /* <DEDUP_REMOVED lines=10> */
[----:B----4-:R3:W-:Y:S02]  /*21570*/  STL.64 [R1+0x1df8], R12 ;  /* 0x001df80c01007387 */ /* 0x0107e40000100a00 */
[----:B---3--:R-:W-:-:S02]  /*21580*/  IMAD.MOV.U32 R12, RZ, RZ, R5 ;  /* 0x000000ffff0c7224 */ /* 0x008fc400078e0005 */
[----:B------:R-:W-:Y:S02]  /*21590*/  IMAD.MOV.U32 R13, RZ, RZ, R4 ;  /* 0x000000ffff0d7224 */ /* 0x000fe400078e0004 */
[----:B------:R-:W0:Y:S04]  /*215a0*/  LDSM.16.M88.4 R4, [R0+0x2a080] ;  /* 0x02a080000004783b */ /* 0x000e280000000200 */
[----:B0-----:R-:W-:Y:S01]  /*215b0*/  STL [R1+0x19d4], R6 ;  /* 0x0019d40601007387 */ /* 0x001fe20000100800 */
[----:B------:R-:W-:Y:S02]  /*215c0*/  STL.64 [R1+0x20], R16 ;  /* 0x0000201001007387 */ /* 0x000fe40000100a00 */
[----:B------:R-:W-:Y:S02]  /*215d0*/  STL.64 [R1+0x28], R18 ;  /* 0x0000281201007387 */ /* 0x000fe40000100a00 */
[----:B------:R0:W-:Y:S02]  /*215e0*/  STL.64 [R1+0x1dd8], R16 ;  /* 0x001dd81001007387 */ /* 0x0001e40000100a00 */
[----:B0-----:R-:W2:Y:S01]  /*215f0*/  LDL.64 R16, [R1] ;  /* 0x0000000001107983 */ /* 0x001ea20000100a00 */
[----:B------:R-:W-:Y:S01]  /*21600*/  HMMA.16816.F32.BF16 R20, R8, R20, R24 ;  /* 0x000000140814723c */ /* 0x000fe20000041818 */
[----:B------:R-:W-:-:S02]  /*21610*/  IMAD.MOV.U32 R18, RZ, RZ, R28 ;  /* 0x000000ffff127224 */ /* 0x000fc400078e001c */
[----:B------:R-:W-:Y:S01]  /*21620*/  IMAD.MOV.U32 R19, RZ, RZ, R3 ;  /* 0x000000ffff137224 */ /* 0x000fe200078e0003 */
[----:B------:R-:W0:Y:S04]  /*21630*/  LDSM.16.M88.4 R24, [R0+0x2c080] ;  /* 0x02c080000018783b */ /* 0x000e280000000200 */
[----:B--2---:R1:W-:Y:S04]  /*21640*/  STL.64 [R1+0x1df0], R16 ;  /* 0x001df01001007387 */ /* 0x0043e80000100a00 */
[----:B-1----:R-:W2:Y:S11]  /*21650*/  LDL.64 R16, [R1+0x10] ;  /* 0x0000100001107983 */ /* 0x002eb60000100a00 */
[----:B------:R-:W-:Y:S01]  /*21660*/  @!UPT UIADD3 URZ, URZ, URZ, URZ ;  /* 0x0000003f3f3ff290 */ /* 0x000fe2000fffe03f */
[----:B------:R-:W-:Y:S02]  /*21670*/  IMAD.MOV.U32 R28, RZ, RZ, R22 ;  /* 0x000000ffff1c7224 */ /* 0x000fe400078e0016 */
[----:B------:R-:W-:Y:S01]  /*21680*/  IMAD.MOV.U32 R3, RZ, RZ, R23 ;  /* 0x000000ffff037224 */ /* 0x000fe200078e0017 */
[----:B--2---:R1:W-:Y:S04]  /*21690*/  STL.64 [R1+0x1e08], R16 ;  /* 0x001e081001007387 */ /* 0x0043e80000100a00 */
[----:B-1----:R-:W2:Y:S01]  /*216a0*/  LDL.LU R16, [R1+0x310] ;  /* 0x0003100001107983 */ /* 0x002ea20000300800 */
[----:B------:R-:W2:Y:S02]  /*216b0*/  LDL.LU R17, [R1+0x314] ;  /* 0x0003140001117983 */ /* 0x000ea40000300800 */
[----:B------:R-:W-:Y:S02]  /*216c0*/  STL [R1+0x19d0], R7 ;  /* 0x0019d00701007387 */ /* 0x000fe40000100800 */
[----:B------:R1:W-:Y:S02]  /*216d0*/  STL.64 [R1+0x320], R20 ;  /* 0x0003201401007387 */ /* 0x0003e40000100a00 */
[----:B-1----:R-:W3:Y:S01]  /*216e0*/  LDL.LU R20, [R1+0x2d0] ;  /* 0x0002d00001147983 */ /* 0x002ee20000300800 */
[----:B------:R-:W3:Y:S02]  /*216f0*/  LDL.LU R21, [R1+0x2d4] ;  /* 0x0002d40001157983 */ /* 0x000ee40000300800 */
[----:B------:R-:W4:Y:S02]  /*21700*/  LDL.LU R22, [R1+0x2d8] ;  /* 0x0002d80001167983 */ /* 0x000f240000300800 */
[----:B------:R-:W4:Y:S01]  /*21710*/  LDL.LU R23, [R1+0x2dc] ;  /* 0x0002dc0001177983 */ /* 0x000f220000300800 */
[----:B--2---:R-:W-:Y:S01]  /*21720*/  HMMA.16816.F32.BF16 R12, R8, R12, R16 ;  /* 0x0000000c080c723c */ /* 0x004fe20000041810 */
[----:B----4-:R-:W-:Y:S01]  /*21730*/  STL.64 [R1+0x1dd0], R22 ;  /* 0x001dd01601007387 */ /* 0x010fe20000100a00 */
[----:B---3--:R1:W-:Y:S03]  /*21740*/  STL.64 [R1+0x1dc8], R20 ;  /* 0x001dc81401007387 */ /* 0x0083e60000100a00 */
[----:B-1----:R-:W2:Y:S01]  /*21750*/  LDL.LU R20, [R1+0x2e0] ;  /* 0x0002e00001147983 */ /* 0x002ea20000300800 */
[----:B------:R-:W2:Y:S02]  /*21760*/  LDL.LU R21, [R1+0x2e4] ;  /* 0x0002e40001157983 */ /* 0x000ea40000300800 */
[----:B------:R-:W2:Y:S02]  /*21770*/  LDL.LU R22, [R1+0x2e8] ;  /* 0x0002e80001167983 */ /* 0x000ea40000300800 */
[----:B------:R-:W2:Y:S01]  /*21780*/  LDL.LU R23, [R1+0x2ec] ;  /* 0x0002ec0001177983 */ /* 0x000ea20000300800 */
[----:B------:R1:W-:Y:S01]  /*21790*/  STL [R1+0x1a84], R3 ;  /* 0x001a840301007387 */ /* 0x0003e20000100800 */
[----:B------:R3:W-:Y:S02]  /*217a0*/  STL [R1+0x1a80], R28 ;  /* 0x001a801c01007387 */ /* 0x0007e40000100800 */
[----:B------:R-:W4:Y:S09]  /*217b0*/  LDL.LU.64 R16, [R1+0x1e08] ;  /* 0x001e080001107983 */ /* 0x000f320000300a00 */
[----:B------:R-:W-:Y:S02]  /*217c0*/  STL.64 [R1+0x318], R14 ;  /* 0x0003180e01007387 */ /* 0x000fe40000100a00 */
[----:B-1----:R-:W-:-:S02]  /*217d0*/  IMAD.MOV.U32 R3, RZ, RZ, R12 ;  /* 0x000000ffff037224 */ /* 0x002fc400078e000c */
[----:B---3--:R-:W-:Y:S02]  /*217e0*/  IMAD.MOV.U32 R28, RZ, RZ, R13 ;  /* 0x000000ffff1c7224 */ /* 0x008fe400078e000d */
[----:B------:R-:W1:Y:S04]  /*217f0*/  LDSM.16.M88.4 R12, [R0+0x2e080] ;  /* 0x02e08000000c783b */ /* 0x000e680000000200 */
[----:B0-----:R-:W-:Y:S01]  /*21800*/  STL.64 [R1+0x70], R24 ;  /* 0x0000701801007387 */ /* 0x001fe20000100a00 */
[----:B------:R-:W-:Y:S02]  /*21810*/  STL.64 [R1+0x78], R26 ;  /* 0x0000781a01007387 */ /* 0x000fe40000100a00 */
[----:B------:R-:W-:Y:S02]  /*21820*/  STL [R1+0x1a8c], R3 ;  /* 0x001a8c0301007387 */ /* 0x000fe40000100800 */
[----:B------:R-:W-:Y:S01]  /*21830*/  STL [R1+0x1a88], R28 ;  /* 0x001a881c01007387 */ /* 0x000fe20000100800 */
[----:B-1----:R-:W-:Y:S01]  /*21840*/  STL.64 [R1+0x80], R12 ;  /* 0x0000800c01007387 */ /* 0x002fe20000100a00 */
[----:B------:R0:W-:Y:S03]  /*21850*/  STL.64 [R1+0x88], R14 ;  /* 0x0000880e01007387 */ /* 0x0001e60000100a00 */
[----:B0-----:R-:W3:Y:S01]  /*21860*/  LDL.LU.64 R14, [R1+0x1e00] ;  /* 0x001e0000010e7983 */ /* 0x001ee20000300a00 */
[----:B------:R-:W3:Y:S02]  /*21870*/  LDL.LU.64 R12, [R1+0x1df8] ;  /* 0x001df800010c7983 */ /* 0x000ee40000300a00 */
[----:B----4-:R-:W-:-:S02]  /*21880*/  IMAD.MOV.U32 R7, RZ, RZ, R16 ;  /* 0x000000ffff077224 */ /* 0x010fc400078e0010 */
[----:B------:R-:W-:Y:S01]  /*21890*/  IMAD.MOV.U32 R6, RZ, RZ, R17 ;  /* 0x000000ffff067224 */ /* 0x000fe200078e0011 */
[C---:B---3--:R-:W-:Y:S01]  /*218a0*/  HMMA.16816.F32.BF16 R12, R8.reuse, R16, R12 ;  /* 0x00000010080c723c */ /* 0x048fe2000004180c */
[----:B------:R-:W3:Y:S11]  /*218b0*/  LDL.LU.64 R16, [R1+0x1df0] ;  /* 0x001df00001107983 */ /* 0x000ef60000300a00 */
[----:B------:R-:W-:Y:S11]  /*218c0*/  @!UPT UIADD3 URZ, URZ, URZ, URZ ;  /* 0x0000003f3f3ff290 */ /* 0x000ff6000fffe03f */
[----:B------:R-:W-:Y:S01]  /*218d0*/  STL [R1+0x304], R13 ;  /* 0x0003040d01007387 */ /* 0x000fe20000100800 */
[----:B------:R0:W-:Y:S02]  /*218e0*/  STL.64 [R1+0x308], R14 ;  /* 0x0003080e01007387 */ /* 0x0001e40000100a00 */
[----:B------:R-:W-:Y:S01]  /*218f0*/  IMAD.MOV.U32 R28, RZ, RZ, R12 ;  /* 0x000000ffff1c7224 */ /* 0x000fe200078e000c */
[----:B0-----:R-:W4:Y:S01]  /*21900*/  LDL.LU.64 R14, [R1+0x1de8] ;  /* 0x001de800010e7983 */ /* 0x001f220000300a00 */
[----:B------:R-:W4:Y:S03]  /*21910*/  LDL.LU.64 R12, [R1+0x1de0] ;  /* 0x001de000010c7983 */ /* 0x000f260000300a00 */
[----:B------:R0:W-:Y:S02]  /*21920*/  STL [R1+0x1a90], R28 ;  /* 0x001a901c01007387 */ /* 0x0001e40000100800 */
[----:B---3--:R-:W-:Y:S01]  /*21930*/  IMAD.MOV.U32 R0, RZ, RZ, R17 ;  /* 0x000000ffff007224 */ /* 0x008fe200078e0011 */
[C---:B----4-:R-:W-:Y:S01]  /*21940*/  HMMA.16816.F32.BF16 R12, R8.reuse, R16, R12 ;  /* 0x00000010080c723c */ /* 0x050fe2000004180c */
[----:B------:R-:W2:Y:S11]  /*21950*/  LDL.LU.64 R16, [R1+0x1dd8] ;  /* 0x001dd80001107983 */ /* 0x000eb60000300a00 */
[----:B------:R-:W-:Y:S11]  /*21960*/  @!UPT UIADD3 URZ, URZ, URZ, URZ ;  /* 0x0000003f3f3ff290 */ /* 0x000ff6000fffe03f */
[----:B------:R-:W-:Y:S01]  /*21970*/  @!UPT UIADD3 URZ, URZ, URZ, URZ ;  /* 0x0000003f3f3ff290 */ /* 0x000fe2000fffe03f */
[----:B------:R-:W-:Y:S01]  /*21980*/  IMAD.MOV.U32 R3, RZ, RZ, R15 ;  /* 0x000000ffff037224 */ /* 0x000fe200078e000f */
[----:B------:R-:W-:Y:S01]  /*21990*/  STL.64 [R1+0x2f0], R12 ;  /* 0x0002f00c01007387 */ /* 0x000fe20000100a00 */
[----:B------:R-:W-:Y:S02]  /*219a0*/  STL [R1+0x2f8], R14 ;  /* 0x0002f80e01007387 */ /* 0x000fe40000100800 */
[----:B------:R-:W-:Y:S01]  /*219b0*/  LDSM.16.MT88.4 R12, [R2+0x10080] ;  /* 0x01008000020c783b */ /* 0x000fe20000004200 */
[----:B------:R-:W-:Y:S01]  /*219c0*/  STL [R1+0x1a94], R3 ;  /* 0x001a940301007387 */ /* 0x000fe20000100800 */
[C---:B--2---:R-:W-:Y:S03]  /*219d0*/  HMMA.16816.F32.BF16 R16, R8.reuse, R16, R20 ;  /* 0x000000100810723c */ /* 0x044fe60000041814 */
[----:B------:R-:W2:Y:S01]  /*219e0*/  LDL.LU.64 R22, [R1+0x1dd0] ;  /* 0x001dd00001167983 */ /* 0x000ea20000300a00 */
[----:B------:R-:W2:Y:S11]  /*219f0*/  LDL.LU.64 R20, [R1+0x1dc8] ;  /* 0x001dc80001147983 */ /* 0x000eb60000300a00 */
[----:B------:R-:W-:Y:S08]  /*21a00*/  @!UPT UIADD3 URZ, URZ, URZ, URZ ;  /* 0x0000003f3f3ff290 */ /* 0x000ff0000fffe03f */
[----:B------:R-:W-:Y:S01]  /*21a10*/  STL.64 [R1+0x2e0], R16 ;  /* 0x0002e01001007387 */ /* 0x000fe20000100a00 */
[----:B------:R-:W-:Y:S02]  /*21a20*/  STL [R1+0x2e8], R18 ;  /* 0x0002e81201007387 */ /* 0x000fe40000100800 */
[----:B0-----:R-:W-:Y:S02]  /*21a30*/  IMAD.MOV.U32 R28, RZ, RZ, R19 ;  /* 0x000000ffff1c7224 */ /* 0x001fe400078e0013 */
[----:B------:R-:W0:Y:S04]  /*21a40*/  LDSM.16.MT88.4 R16, [R2+0x10100] ;  /* 0x010100000210783b */ /* 0x000e280000004200 */
[----:B------:R-:W-:Y:S04]  /*21a50*/  STL [R1+0x1b50], R28 ;  /* 0x001b501c01007387 */ /* 0x000fe80000100800 */
[----:B0-----:R-:W-:Y:S01]  /*21a60*/  STL.64 [R1+0x1d48], R18 ;  /* 0x001d481201007387 */ /* 0x001fe20000100a00 */
[----:B------:R0:W-:Y:S03]  /*21a70*/  STL.64 [R1+0x1d40], R16 ;  /* 0x001d401001007387 */ /* 0x0001e60000100a00 */
        /* <DEDUP_REMOVED lines=8> */
[----:B------:R-:W-:Y:S02]  /*21b00*/  STL.64 [R1+0x2d8], R22 ;  /* 0x0002d81601007387 */ /* 0x000fe40000100a00 */
[----:B------:R-:W0:Y:S01]  /*21b10*/  LDSM.16.MT88.4 R20, [R2+0x10180] ;  /* 0x010180000214783b */ /* 0x000e220000004200 */
[----:B---3--:R-:W-:Y:S01]  /*21b20*/  HMMA.16816.F32.BF16 R24, R8, R24, R16 ;  /* 0x000000180818723c */ /* 0x008fe20000041810 */
[----:B0-----:R-:W-:Y:S02]  /*21b30*/  STL.64 [R1+0x1cb0], R22 ;  /* 0x001cb01601007387 */ /* 0x001fe40000100a00 */
[----:B------:R0:W-:Y:S02]  /*21b40*/  STL.64 [R1+0x1ca8], R20 ;  /* 0x001ca81401007387 */ /* 0x0001e40000100a00 */
[----:B0-----:R-:W2:Y:S01]  /*21b50*/  LDL.64 R20, [R1+0x80] ;  /* 0x0000800001147983 */ /* 0x001ea20000100a00 */
[----:B------:R-:W3:Y:S11]  /*21b60*/  LDL.LU R16, [R1+0x1c0] ;  /* 0x0001c00001107983 */ /* 0x000ef60000300800 */
[----:B------:R-:W-:Y:S06]  /*21b70*/  @!UPT UIADD3 URZ, URZ, URZ, URZ ;  /* 0x0000003f3f3ff290 */ /* 0x000fec000fffe03f */
[----:B------:R-:W-:Y:S01]  /*21b80*/  STL.64 [R1+0x2c0], R24 ;  /* 0x0002c01801007387 */ /* 0x000fe20000100a00 */
[----:B------:R-:W-:Y:S02]  /*21b90*/  STL.64 [R1+0x2c8], R26 ;  /* 0x0002c81a01007387 */ /* 0x000fe40000100a00 */
[----:B------:R-:W3:Y:S02]  /*21ba0*/  LDL.LU R17, [R1+0x1c4] ;  /* 0x0001c40001117983 */ /* 0x000ee40000300800 */
[----:B------:R-:W4:Y:S01]  /*21bb0*/  LDL.LU R18, [R1+0x1c8] ;  /* 0x0001c80001127983 */ /* 0x000f220000300800 */
[----:B------:R-:W4:Y:S04]  /*21bc0*/  LDL.LU R19, [R1+0x1cc] ;  /* 0x0001cc0001137983 */ /* 0x000f280000300800 */
[----:B------:R-:W0:Y:S04]  /*21bd0*/  LDSM.16.MT88.4 R24, [R2+0x10200] ;  /* 0x010200000218783b */ /* 0x000e280000004200 */
[----:B----4-:R-:W-:Y:S01]  /*21be0*/  STL.64 [R1+0x1d68], R18 ;  /* 0x001d681201007387 */ /* 0x010fe20000100a00 */
[----:B---3--:R1:W-:Y:S03]  /*21bf0*/  STL.64 [R1+0x1d60], R16 ;  /* 0x001d601001007387 */ /* 0x0083e60000100a00 */
[----:B-1----:R-:W3:Y:S01]  /*21c00*/  LDL.LU R16, [R1+0x1d0] ;  /* 0x0001d00001107983 */ /* 0x002ee20000300800 */
[----:B------:R-:W3:Y:S02]  /*21c10*/  LDL.LU R17, [R1+0x1d4] ;  /* 0x0001d40001117983 */ /* 0x000ee40000300800 */
[----:B------:R-:W4:Y:S02]  /*21c20*/  LDL.LU R18, [R1+0x1d8] ;  /* 0x0001d80001127983 */ /* 0x000f240000300800 */
[----:B------:R-:W-:-:S02]  /*21c30*/  IMAD.MOV.U32 R19, RZ, RZ, R29 ;  /* 0x000000ffff137224 */ /* 0x000fc400078e001d */
[----:B------:R-:W2:Y:S04]  /*21c40*/  LDL.LU R29, [R1+0x1dc4] ;  /* 0x001dc400011d7983 */ /* 0x000ea80000300800 */
[----:B----4-:R-:W-:Y:S01]  /*21c50*/  STL.64 [R1+0x1d78], R18 ;  /* 0x001d781201007387 */ /* 0x010fe20000100a00 */
[----:B---3--:R1:W-:Y:S02]  /*21c60*/  STL.64 [R1+0x1d70], R16 ;  /* 0x001d701001007387 */ /* 0x0083e40000100a00 */
[----:B-1----:R-:W-:Y:S02]  /*21c70*/  IMAD.MOV.U32 R16, RZ, RZ, R7 ;  /* 0x000000ffff107224 */ /* 0x002fe400078e0007 */
[----:B------:R-:W-:-:S05]  /*21c80*/  IMAD.MOV.U32 R17, RZ, RZ, R6 ;  /* 0x000000ffff117224 */ /* 0x000fca00078e0006 */
[----:B------:R1:W-:Y:S04]  /*21c90*/  STL.64 [R1+0x1d90], R16 ;  /* 0x001d901001007387 */ /* 0x0003e80000100a00 */
[----:B-1----:R-:W3:Y:S01]  /*21ca0*/  LDL.64 R16, [R1+0x30] ;  /* 0x0000300001107983 */ /* 0x002ee20000100a00 */
[----:B--2---:R-:W-:-:S03]  /*21cb0*/  IMAD.MOV.U32 R19, RZ, RZ, R29 ;  /* 0x000000ffff137224 */ /* 0x004fc600078e001d */
[----:B---3--:R1:W-:Y:S04]  /*21cc0*/  STL.64 [R1+0x1da8], R16 ;  /* 0x001da81001007387 */ /* 0x0083e80000100a00 */
[----:B-1----:R-:W2:Y:S01]  /*21cd0*/  LDL.LU R16, [R1+0x210] ;  /* 0x0002100001107983 */ /* 0x002ea20000300800 */
[----:B------:R-:W2:Y:S02]  /*21ce0*/  LDL.LU R17, [R1+0x214] ;  /* 0x0002140001117983 */ /* 0x000ea40000300800 */
[----:B------:R-:W2:Y:S02]  /*21cf0*/  LDL.LU R18, [R1+0x218] ;  /* 0x0002180001127983 */ /* 0x000ea40000300800 */
[----:B0-----:R-:W-:Y:S01]  /*21d00*/  STL.64 [R1+0x1c30], R26 ;  /* 0x001c301a01007387 */ /* 0x001fe20000100a00 */
[----:B------:R0:W-:Y:S04]  /*21d10*/  STL.64 [R1+0x1c28], R24 ;  /* 0x001c281801007387 */ /* 0x0001e80000100a00 */
[----:B0-----:R-:W3:Y:S01]  /*21d20*/  LDL.64 R24, [R1+0x70] ;  /* 0x0000700001187983 */ /* 0x001ee20000100a00 */
[----:B--2---:R-:W-:Y:S03]  /*21d30*/  HMMA.16816.F32.BF16 R8, R8, R20, R16 ;  /* 0x000000140808723c */ /* 0x004fe60000041810 */
[----:B---3--:R-:W-:Y:S11]  /*21d40*/  STL.64 [R1+0x1d58], R24 ;  /* 0x001d581801007387 */ /* 0x008ff60000100a00 */
[----:B------:R-:W-:Y:S10]  /*21d50*/  @!UPT UIADD3 URZ, URZ, URZ, URZ ;  /* 0x0000003f3f3ff290 */ /* 0x000ff4000fffe03f */
[----:B------:R-:W-:Y:S02]  /*21d60*/  IMAD.MOV.U32 R6, RZ, RZ, R9 ;  /* 0x000000ffff067224 */ /* 0x000fe400078e0009 */
[----:B------:R-:W-:Y:S01]  /*21d70*/  IMAD.MOV.U32 R7, RZ, RZ, R10 ;  /* 0x000000ffff077224 */ /* 0x000fe200078e000a */
[----:B------:R-:W-:Y:S01]  /*21d80*/  STL [R1+0x210], R8 ;  /* 0x0002100801007387 */ /* 0x000fe20000100800 */
[----:B------:R-:W2:Y:S02]  /*21d90*/  LDL R16, [R1+0x40] ;  /* 0x0000400001107983 */ /* 0x000ea40000100800 */
[----:B------:R-:W2:Y:S01]  /*21da0*/  LDL R17, [R1+0x44] ;  /* 0x0000440001117983 */ /* 0x000ea20000100800 */
[----:B------:R-:W-:Y:S01]  /*21db0*/  STL.64 [R1+0x1d88], R6 ;  /* 0x001d880601007387 */ /* 0x000fe20000100a00 */
[----:B------:R0:W-:Y:S03]  /*21dc0*/  STL.64 [R1+0x1d80], R4 ;  /* 0x001d800401007387 */ /* 0x0001e60000100a00 */
[----:B0-----:R-:W3:Y:S01]  /*21dd0*/  LDL.LU R4, [R1+0x1e0] ;  /* 0x0001e00001047983 */ /* 0x001ee20000300800 */
[----:B------:R-:W3:Y:S02]  /*21de0*/  LDL.LU R5, [R1+0x1e4] ;  /* 0x0001e40001057983 */ /* 0x000ee40000300800 */
[----:B------:R-:W4:Y:S02]  /*21df0*/  LDL.LU R6, [R1+0x1e8] ;  /* 0x0001e80001067983 */ /* 0x000f240000300800 */
[----:B------:R-:W4:Y:S02]  /*21e00*/  LDL.LU R7, [R1+0x1ec] ;  /* 0x0001ec0001077983 */ /* 0x000f240000300800 */
[----:B----4-:R-:W-:Y:S01]  /*21e10*/  STL.64 [R1+0x1da0], R6 ;  /* 0x001da00601007387 */ /* 0x010fe20000100a00 */
[----:B---3--:R0:W-:Y:S03]  /*21e20*/  STL.64 [R1+0x1d98], R4 ;  /* 0x001d980401007387 */ /* 0x0081e60000100a00 */
[----:B0-----:R-:W3:Y:S01]  /*21e30*/  LDL.LU R4, [R1+0x1f0] ;  /* 0x0001f00001047983 */ /* 0x001ee20000300800 */
[----:B------:R-:W3:Y:S02]  /*21e40*/  LDL.LU R5, [R1+0x1f4] ;  /* 0x0001f40001057983 */ /* 0x000ee40000300800 */
[----:B------:R-:W4:Y:S02]  /*21e50*/  LDL.LU R6, [R1+0x1f8] ;  /* 0x0001f80001067983 */ /* 0x000f240000300800 */
[----:B------:R-:W4:Y:S02]  /*21e60*/  LDL.LU R7, [R1+0x1fc] ;  /* 0x0001fc0001077983 */ /* 0x000f240000300800 */
[----:B------:R-:W-:-:S02]  /*21e70*/  IMAD.MOV.U32 R18, RZ, RZ, R20 ;  /* 0x000000ffff127224 */ /* 0x000fc400078e0014 */
[----:B------:R-:W-:Y:S02]  /*21e80*/  IMAD.MOV.U32 R3, RZ, RZ, R21 ;  /* 0x000000ffff037224 */ /* 0x000fe400078e0015 */
[----:B------:R-:W-:Y:S02]  /*21e90*/  IMAD.MOV.U32 R29, RZ, RZ, R11 ;  /* 0x000000ffff1d7224 */ /* 0x000fe400078e000b */
[----:B------:R-:W0:Y:S04]  /*21ea0*/  LDSM.16.MT88.4 R8, [R2+0x10280] ;  /* 0x010280000208783b */ /* 0x000e280000004200 */
[----:B----4-:R-:W-:Y:S01]  /*21eb0*/  STL.64 [R1+0x1db8], R6 ;  /* 0x001db80601007387 */ /* 0x010fe20000100a00 */
[----:B---3--:R1:W-:Y:S03]  /*21ec0*/  STL.64 [R1+0x1db0], R4 ;  /* 0x001db00401007387 */ /* 0x0083e60000100a00 */
[----:B-1----:R-:W2:Y:S01]  /*21ed0*/  LDL.LU R4, [R1+0x200] ;  /* 0x0002000001047983 */ /* 0x002ea20000300800 */
[----:B------:R-:W2:Y:S02]  /*21ee0*/  LDL.LU R5, [R1+0x204] ;  /* 0x0002040001057983 */ /* 0x000ea40000300800 */
        /* <DEDUP_REMOVED lines=10> */
[----:B----4-:R-:W-:Y:S01]  /*21f90*/  STL.64 [R1+0x1cd0], R22 ;  /* 0x001cd01601007387 */ /* 0x010fe20000100a00 */
[----:B---3--:R1:W-:Y:S03]  /*21fa0*/  STL.64 [R1+0x1cc8], R20 ;  /* 0x001cc81401007387 */ /* 0x0083e60000100a00 */
[----:B-1----:R-:W3:Y:S01]  /*21fb0*/  LDL.64 R20, [R1+0x20] ;  /* 0x0000200001147983 */ /* 0x002ee20000100a00 */
[----:B------:R-:W-:Y:S02]  /*21fc0*/  STL [R1+0x1b54], R29 ;  /* 0x001b541d01007387 */ /* 0x000fe40000100800 */
[----:B0-----:R-:W-:Y:S02]  /*21fd0*/  STL.64 [R1+0x1bc0], R10 ;  /* 0x001bc00a01007387 */ /* 0x001fe40000100a00 */
[----:B------:R0:W-:Y:S02]  /*21fe0*/  STL.64 [R1+0x1bb8], R8 ;  /* 0x001bb80801007387 */ /* 0x0001e40000100a00 */
[----:B0-----:R-:W-:-:S02]  /*21ff0*/  IMAD.MOV.U32 R8, RZ, RZ, R18 ;  /* 0x000000ffff087224 */ /* 0x001fc400078e0012 */
[----:B--2---:R-:W-:Y:S01]  /*22000*/  HMMA.16816.F32.BF16 R16, R12, R16, R4 ;  /* 0x000000100c10723c */ /* 0x004fe20000041804 */
[----:B------:R-:W-:-:S05]  /*22010*/  IMAD.MOV.U32 R9, RZ, RZ, R3 ;  /* 0x000000ffff097224 */ /* 0x000fca00078e0003 */
[----:B------:R0:W-:Y:S04]  /*22020*/  STL.64 [R1+0x1d50], R8 ;  /* 0x001d500801007387 */ /* 0x0001e80000100a00 */
[----:B0-----:R-:W2:Y:S01]  /*22030*/  LDL R8, [R1] ;  /* 0x0000000001087983 */ /* 0x001ea20000100800 */
[----:B------:R-:W-:Y:S02]  /*22040*/  IMAD.MOV.U32 R9, RZ, RZ, R0 ;  /* 0x000000ffff097224 */ /* 0x000fe400078e0000 */
[----:B------:R-:W4:Y:S02]  /*22050*/  LDL.LU R0, [R1+0x1dc0] ;  /* 0x001dc00001007983 */ /* 0x000f240000300800 */
[----:B------:R-:W2:Y:S01]  /*22060*/  LDL.LU.64 R6, [R1+0x1db8] ;  /* 0x001db80001067983 */ /* 0x000ea20000300a00 */
[----:B------:R-:W2:Y:S07]  /*22070*/  LDL.LU.64 R4, [R1+0x1db0] ;  /* 0x001db00001047983 */ /* 0x000eae0000300a00 */
[----:B------:R0:W-:Y:S02]  /*22080*/  STL.64 [R1+0x200], R16 ;  /* 0x0002001001007387 */ /* 0x0001e40000100a00 */
[----:B------:R-:W-:Y:S01]  /*22090*/  STL.64 [R1+0x208], R18 ;  /* 0x0002081201007387 */ /* 0x000fe20000100a00 */
        /* <DEDUP_REMOVED lines=18> */
[C---:B--2---:R-:W-:Y:S01]  /*221c0*/  HMMA.16816.F32.BF16 R8, R12.reuse, R8, R16 ;  /* 0x000000080c08723c */ /* 0x044fe20000041810 */
[----:B------:R-:W2:Y:S01]  /*221d0*/  LDL.LU.64 R18, [R1+0x1d68] ;  /* 0x001d680001127983 */ /* 0x000ea20000300a00 */
[----:B------:R-:W2:Y:S11]  /*221e0*/  LDL.LU.64 R16, [R1+0x1d60] ;  /* 0x001d600001107983 */ /* 0x000eb60000300a00 */
[----:B------:R-:W-:Y:S10]  /*221f0*/  @!UPT UIADD3 URZ, URZ, URZ, URZ ;  /* 0x0000003f3f3ff290 */ /* 0x000ff4000fffe03f */
[----:B------:R-:W-:Y:S01]  /*22200*/  STL.64 [R1+0x1d0], R8 ;  /* 0x0001d00801007387 */ /* 0x000fe20000100a00 */
[----:B------:R2:W-:Y:S02]  /*22210*/  STL.64 [R1+0x1d8], R10 ;  /* 0x0001d80a01007387 */ /* 0x0005e40000100a00 */
[----:B---3--:R0:W-:Y:S01]  /*22220*/  STL.64 [R1+0x1ce8], R20 ;  /* 0x001ce81401007387 */ /* 0x0081e20000100a00 */
[C---:B--2---:R-:W-:Y:S01]  /*22230*/  HMMA.16816.F32.BF16 R8, R12.reuse, R20, R16 ;  /* 0x000000140c08723c */ /* 0x044fe20000041810 */
[----:B0-----:R-:W2:Y:S11]  /*22240*/  LDL.LU R20, [R1+0xc0] ;  /* 0x0000c00001147983 */ /* 0x001eb60000300800 */
[----:B------:R-:W-:Y:S11]  /*22250*/  @!UPT UIADD3 URZ, URZ, URZ, URZ ;  /* 0x0000003f3f3ff290 */ /* 0x000ff6000fffe03f */
[----:B------:R0:W-:Y:S01]  /*22260*/  STL.64 [R1+0x1c0], R8 ;  /* 0x0001c00801007387 */ /* 0x0001e20000100a00 */
[----:B------:R1:W-:Y:S02]  /*22270*/  STL.64 [R1+0x1c8], R10 ;  /* 0x0001c80a01007387 */ /* 0x0003e40000100a00 */
[----:B------:R-:W2:Y:S02]  /*22280*/  LDL.LU R21, [R1+0xc4] ;  /* 0x0000c40001157983 */ /* 0x000ea40000300800 */
[----:B------:R-:W3:Y:S01]  /*22290*/  LDL.LU R22, [R1+0xc8] ;  /* 0x0000c80001167983 */ /* 0x000ee20000300800 */
[----:B------:R-:W3:Y:S01]  /*222a0*/  LDL.LU R23, [R1+0xcc] ;  /* 0x0000cc0001177983 */ /* 0x000ee20000300800 */
[----:B------:R-:W2:Y:S02]  /*222b0*/  LDL.LU R16, [R1+0x100] ;  /* 0x0001000001107983 */ /* 0x000ea40000300800 */
[----:B------:R-:W4:Y:S02]  /*222c0*/  LDL.LU R17, [R1+0x104] ;  /* 0x0001040001117983 */ /* 0x000f240000300800 */
[----:B------:R-:W4:Y:S01]  /*222d0*/  LDL.LU R18, [R1+0x108] ;  /* 0x0001080001127983 */ /* 0x000f220000300800 */
[----:B------:R-:W4:Y:S04]  /*222e0*/  LDL.LU R19, [R1+0x10c] ;  /* 0x00010c0001137983 */ /* 0x000f280000300800 */
[----:B0-----:R-:W4:Y:S01]  /*222f0*/  LDL.LU R8, [R1+0x1a0] ;  /* 0x0001a00001087983 */ /* 0x001f220000300800 */
[----:B------:R-:W4:Y:S02]  /*22300*/  LDL.LU R9, [R1+0x1a4] ;  /* 0x0001a40001097983 */ /* 0x000f240000300800 */
[----:B-1----:R-:W4:Y:S02]  /*22310*/  LDL.LU R10, [R1+0x1a8] ;  /* 0x0001a800010a7983 */ /* 0x002f240000300800 */
[----:B------:R-:W4:Y:S01]  /*22320*/  LDL.LU R11, [R1+0x1ac] ;  /* 0x0001ac00010b7983 */ /* 0x000f220000300800 */
[----:B------:R-:W-:Y:S01]  /*22330*/  HMMA.16816.F32.BF16 R24, R12, R4, R24 ;  /* 0x000000040c18723c */ /* 0x000fe20000041818 */
[----:B---3--:R-:W-:Y:S01]  /*22340*/  STL.64 [R1+0x1cf8], R22 ;  /* 0x001cf81601007387 */ /* 0x008fe20000100a00 */
[----:B--2---:R0:W-:Y:S03]  /*22350*/  STL.64 [R1+0x1cf0], R20 ;  /* 0x001cf01401007387 */ /* 0x0041e60000100a00 */
[----:B0-----:R-:W2:Y:S04]  /*22360*/  LDL.64 R20, [R1+0x10] ;  /* 0x0000100001147983 */ /* 0x001ea80000100a00 */
[----:B--2---:R0:W-:Y:S02]  /*22370*/  STL.64 [R1+0x1d10], R20 ;  /* 0x001d101401007387 */ /* 0x0041e40000100a00 */
[----:B0-----:R-:W-:-:S02]  /*22380*/  IMAD.MOV.U32 R20, RZ, RZ, R28 ;  /* 0x000000ffff147224 */ /* 0x001fc400078e001c */
[----:B------:R-:W-:-:S05]  /*22390*/  IMAD.MOV.U32 R21, RZ, RZ, R3 ;  /* 0x000000ffff157224 */ /* 0x000fca00078e0003 */
[----:B------:R0:W-:Y:S04]  /*223a0*/  STL.64 [R1+0x1d28], R20 ;  /* 0x001d281401007387 */ /* 0x0001e80000100a00 */
[----:B0-----:R-:W2:Y:S01]  /*223b0*/  LDL.64 R20, [R1+0x40] ;  /* 0x0000400001147983 */ /* 0x001ea20000100a00 */
[----:B------:R0:W-:Y:S02]  /*223c0*/  STL.64 [R1+0x1b0], R24 ;  /* 0x0001b01801007387 */ /* 0x0001e40000100a00 */
[----:B------:R-:W-:Y:S01]  /*223d0*/  STL.64 [R1+0x1b8], R26 ;  /* 0x0001b81a01007387 */ /* 0x000fe20000100a00 */
[----:B0-----:R-:W4:Y:S01]  /*223e0*/  LDL.LU.64 R24, [R1+0x1d58] ;  /* 0x001d580001187983 */ /* 0x001f220000300a00 */
[----:B------:R-:W-:Y:S02]  /*223f0*/  STL.64 [R1+0x1ce0], R6 ;  /* 0x001ce00601007387 */ /* 0x000fe40000100a00 */
        /* <DEDUP_REMOVED lines=24> */
[----:B------:R0:W-:Y:S01]  /*22580*/  STL.64 [R1+0x1a0], R8 ;  /* 0x0001a00801007387 */ /* 0x0001e20000100a00 */
[----:B------:R1:W-:Y:S03]  /*22590*/  STL.64 [R1+0x1a8], R10 ;  /* 0x0001a80a01007387 */ /* 0x0003e60000100a00 */
[----:B0-----:R-:W3:Y:S02]  /*225a0*/  LDL.LU.64 R8, [R1+0x1d50] ;  /* 0x001d500001087983 */ /* 0x001ee40000300a00 */
[----:B---3--:R-:W-:Y:S02]  /*225b0*/  HMMA.16816.F32.BF16 R12, R12, R8, R16 ;  /* 0x000000080c0c723c */ /* 0x008fe40000041810 */
[----:B------:R-:W2:Y:S01]  /*225c0*/  LDL.LU.64 R18, [R1+0x1d48] ;  /* 0x001d480001127983 */ /* 0x000ea20000300a00 */
[----:B------:R-:W2:Y:S02]  /*225d0*/  LDL.LU.64 R16, [R1+0x1d40] ;  /* 0x001d400001107983 */ /* 0x000ea40000300a00 */
[----:B-1----:R-:W-:Y:S11]  /*225e0*/  IMAD.MOV.U32 R11, RZ, RZ, R21 ;  /* 0x000000ffff0b7224 */ /* 0x002ff600078e0015 */
[----:B------:R-:W-:Y:S07]  /*225f0*/  @!UPT UIADD3 URZ, URZ, URZ, URZ ;  /* 0x0000003f3f3ff290 */ /* 0x000fee000fffe03f */
[----:B------:R0:W-:Y:S01]  /*22600*/  STL.64 [R1+0x100], R12 ;  /* 0x0001000c01007387 */ /* 0x0001e20000100a00 */
[----:B------:R1:W-:Y:S03]  /*22610*/  STL.64 [R1+0x108], R14 ;  /* 0x0001080e01007387 */ /* 0x0003e60000100a00 */
[----:B0-----:R-:W3:Y:S01]  /*22620*/  LDL.64 R12, [R1] ;  /* 0x00000000010c7983 */ /* 0x001ee20000100a00 */
[----:B-1----:R-:W-:Y:S01]  /*22630*/  IMAD.MOV.U32 R14, RZ, RZ, R20 ;  /* 0x000000ffff0e7224 */ /* 0x002fe200078e0014 */
        /* <DEDUP_REMOVED lines=23> */
[----:B------:R-:W3:Y:S02]  /*227b0*/  LDL.LU.64 R22, [R1+0x1cf8] ;  /* 0x001cf80001167983 */ /* 0x000ee40000300a00 */
[----:B------:R-:W3:Y:S02]  /*227c0*/  LDL.LU.64 R20, [R1+0x1cf0] ;  /* 0x001cf00001147983 */ /* 0x000ee40000300a00 */
[----:B---3--:R-:W-:Y:S11]  /*227d0*/  HMMA.16816.F32.BF16 R20, R16, R12, R20 ;  /* 0x0000000c1014723c */ /* 0x008ff60000041814 */
[----:B------:R-:W-:Y:S11]  /*227e0*/  @!UPT UIADD3 URZ, URZ, URZ, URZ ;  /* 0x0000003f3f3ff290 */ /* 0x000ff6000fffe03f */
[----:B------:R-:W-:Y:S01]  /*227f0*/  @!UPT UIADD3 URZ, URZ, URZ, URZ ;  /* 0x0000003f3f3ff290 */ /* 0x000fe2000fffe03f */
[----:B------:R0:W-:Y:S01]  /*22800*/  STL.64 [R1+0xc0], R20 ;  /* 0x0000c01401007387 */ /* 0x0001e20000100a00 */
[----:B------:R-:W-:Y:S03]  /*22810*/  STL.64 [R1+0xc8], R22 ;  /* 0x0000c81601007387 */ /* 0x000fe60000100a00 */
[----:B0-----:R-:W2:Y:S01]  /*22820*/  LDL.LU.64 R20, [R1+0x1ce8] ;  /* 0x001ce80001147983 */ /* 0x001ea20000300a00 */
[----:B------:R0:W-:Y:S02]  /*22830*/  STL.64 [R1+0x1c60], R12 ;  /* 0x001c600c01007387 */ /* 0x0001e40000100a00 */
[----:B0-----:R-:W-:Y:S02]  /*22840*/  IMAD.MOV.U32 R12, RZ, RZ, R10 ;  /* 0x000000ffff0c7224 */ /* 0x001fe400078e000a */
[----:B------:R-:W-:-:S05]  /*22850*/  IMAD.MOV.U32 R13, RZ, RZ, R3 ;  /* 0x000000ffff0d7224 */ /* 0x000fca00078e0003 */
[----:B------:R0:W-:Y:S04]  /*22860*/  STL.64 [R1+0x1c78], R12 ;  /* 0x001c780c01007387 */ /* 0x0001e80000100a00 */
[----:B0-----:R-:W3:Y:S01]  /*22870*/  LDL.64 R12, [R1+0x30] ;  /* 0x00003000010c7983 */ /* 0x001ee20000100a00 */
[C---:B--2---:R-:W-:Y:S01]  /*22880*/  HMMA.16816.F32.BF16 R4, R16.reuse, R20, R4 ;  /* 0x000000141004723c */ /* 0x044fe20000041804 */
[----:B------:R-:W-:Y:S02]  /*22890*/  IMAD.MOV.U32 R10, RZ, RZ, R20 ;  /* 0x000000ffff0a7224 */ /* 0x000fe400078e0014 */
[----:B------:R-:W-:Y:S01]  /*228a0*/  IMAD.MOV.U32 R3, RZ, RZ, R21 ;  /* 0x000000ffff037224 */ /* 0x000fe200078e0015 */
[----:B---3--:R-:W-:Y:S11]  /*228b0*/  STL.64 [R1+0x1c90], R12 ;  /* 0x001c900c01007387 */ /* 0x008ff60000100a00 */
[----:B------:R-:W-:Y:S08]  /*228c0*/  @!UPT UIADD3 URZ, URZ, URZ, URZ ;  /* 0x0000003f3f3ff290 */ /* 0x000ff0000fffe03f */
[----:B------:R-:W-:Y:S02]  /*228d0*/  STL.64 [R1+0x190], R4 ;  /* 0x0001900401007387 */ /* 0x000fe40000100a00 */
[----:B------:R0:W-:Y:S02]  /*228e0*/  STL.64 [R1+0x198], R6 ;  /* 0x0001980601007387 */ /* 0x0001e40000100a00 */
[----:B0-----:R-:W2:Y:S01]  /*228f0*/  LDL.LU.64 R6, [R1+0x1ce0] ;  /* 0x001ce00001067983 */ /* 0x001ea20000300a00 */
[----:B------:R-:W3:Y:S02]  /*22900*/  LDL.LU.64 R4, [R1+0x1cd8] ;  /* 0x001cd80001047983 */ /* 0x000ee40000300a00 */
[----:B------:R-:W3:Y:S02]  /*22910*/  LDL.LU.64 R22, [R1+0x1cd0] ;  /* 0x001cd00001167983 */ /* 0x000ee40000300a00 */
[----:B------:R-:W3:Y:S01]  /*22920*/  LDL.LU.64 R20, [R1+0x1cc8] ;  /* 0x001cc80001147983 */ /* 0x000ee20000300a00 */
[----:B------:R-:W-:Y:S01]  /*22930*/  STL [R1+0x1cc0], R10 ;  /* 0x001cc00a01007387 */ /* 0x000fe20000100800 */
[----:B------:R0:W-:Y:S02]  /*22940*/  STL.64 [R1+0x1cb8], R8 ;  /* 0x001cb80801007387 */ /* 0x0001e40000100a00 */
[----:B------:R-:W-:Y:S01]  /*22950*/  IMAD.MOV.U32 R13, RZ, RZ, R11 ;  /* 0x000000ffff0d7224 */ /* 0x000fe200078e000b */
[C---:B---3--:R-:W-:Y:S11]  /*22960*/  HMMA.16816.F32.BF16 R20, R16.reuse, R4, R20 ;  /* 0x000000041014723c */ /* 0x048ff60000041814 */
[----:B------:R-:W-:Y:S11]  /*22970*/  @!UPT UIADD3 URZ, URZ, URZ, URZ ;  /* 0x0000003f3f3ff290 */ /* 0x000ff6000fffe03f */
[----:B------:R-:W-:Y:S01]  /*22980*/  @!UPT UIADD3 URZ, URZ, URZ, URZ ;  /* 0x0000003f3f3ff290 */ /* 0x000fe2000fffe03f */
[----:B------:R-:W-:Y:S01]  /*22990*/  STL.64 [R1+0x2b0], R20 ;  /* 0x0002b01401007387 */ /* 0x000fe20000100a00 */
[----:B------:R-:W-:Y:S02]  /*229a0*/  STL.64 [R1+0x2b8], R22 ;  /* 0x0002b81601007387 */ /* 0x000fe40000100a00 */
[----:B0-----:R-:W3:Y:S02]  /*229b0*/  LDL.LU R8, [R1+0x4b0] ;  /* 0x0004b00001087983 */ /* 0x001ee40000300800 */
[----:B------:R-:W3:Y:S01]  /*229c0*/  LDL.LU R9, [R1+0x4b4] ;  /* 0x0004b40001097983 */ /* 0x000ee20000300800 */
[----:B------:R-:W3:Y:S01]  /*229d0*/  LDL.LU R10, [R1+0x4b8] ;  /* 0x0004b800010a7983 */ /* 0x000ee20000300800 */
[----:B------:R-:W3:Y:S02]  /*229e0*/  LDL.LU R11, [R1+0x4bc] ;  /* 0x0004bc00010b7983 */ /* 0x000ee40000300800 */
[----:B--2---:R-:W-:Y:S02]  /*229f0*/  STL.64 [R1+0x1c48], R6 ;  /* 0x001c480601007387 */ /* 0x004fe40000100a00 */
[----:B------:R0:W-:Y:S02]  /*22a00*/  STL.64 [R1+0x1c40], R4 ;  /* 0x001c400401007387 */ /* 0x0001e40000100a00 */
[----:B0-----:R-:W2:Y:S01]  /*22a10*/  LDL.LU R4, [R1+0x420] ;  /* 0x0004200001047983 */ /* 0x001ea20000300800 */
[----:B------:R-:W2:Y:S02]  /*22a20*/  LDL.LU R5, [R1+0x424] ;  /* 0x0004240001057983 */ /* 0x000ea40000300800 */
[----:B------:R-:W4:Y:S02]  /*22a30*/  LDL.LU R6, [R1+0x428] ;  /* 0x0004280001067983 */ /* 0x000f240000300800 */
[----:B------:R-:W4:Y:S01]  /*22a40*/  LDL.LU R7, [R1+0x42c] ;  /* 0x00042c0001077983 */ /* 0x000f220000300800 */
[----:B------:R-:W2:Y:S01]  /*22a50*/  LDL.LU R20, [R1+0x4a0] ;  /* 0x0004a00001147983 */ /* 0x000ea20000300800 */
[----:B------:R-:W3:Y:S02]  /*22a60*/  LDL.LU R21, [R1+0x4a4] ;  /* 0x0004a40001157983 */ /* 0x000ee40000300800 */
[----:B------:R-:W3:Y:S02]  /*22a70*/  LDL.LU R22, [R1+0x4a8] ;  /* 0x0004a80001167983 */ /* 0x000ee40000300800 */
[----:B------:R-:W3:Y:S01]  /*22a80*/  LDL.LU R23, [R1+0x4ac] ;  /* 0x0004ac0001177983 */ /* 0x000ee20000300800 */
[----:B----4-:R-:W-:Y:S01]  /*22a90*/  STL.64 [R1+0x1c58], R6 ;  /* 0x001c580601007387 */ /* 0x010fe20000100a00 */
[----:B--2---:R0:W-:Y:S03]  /*22aa0*/  STL.64 [R1+0x1c50], R4 ;  /* 0x001c500401007387 */ /* 0x0041e60000100a00 */
[----:B0-----:R-:W2:Y:S01]  /*22ab0*/  LDL.LU R4, [R1+0x430] ;  /* 0x0004300001047983 */ /* 0x001ea20000300800 */
[----:B------:R-:W2:Y:S02]  /*22ac0*/  LDL.LU R5, [R1+0x434] ;  /* 0x0004340001057983 */ /* 0x000ea40000300800 */
[----:B------:R-:W4:Y:S02]  /*22ad0*/  LDL.LU R6, [R1+0x438] ;  /* 0x0004380001067983 */ /* 0x000f240000300800 */
[----:B------:R-:W4:Y:S02]  /*22ae0*/  LDL.LU R7, [R1+0x43c] ;  /* 0x00043c0001077983 */ /* 0x000f240000300800 */
[----:B----4-:R-:W-:Y:S01]  /*22af0*/  STL.64 [R1+0x1c70], R6 ;  /* 0x001c700601007387 */ /* 0x010fe20000100a00 */
[----:B--2---:R0:W-:Y:S03]  /*22b00*/  STL.64 [R1+0x1c68], R4 ;  /* 0x001c680401007387 */ /* 0x0041e60000100a00 */
[----:B0-----:R-:W2:Y:S01]  /*22b10*/  LDL.LU R4, [R1+0x440] ;  /* 0x0004400001047983 */ /* 0x001ea20000300800 */
[----:B------:R-:W2:Y:S02]  /*22b20*/  LDL.LU R5, [R1+0x444] ;  /* 0x0004440001057983 */ /* 0x000ea40000300800 */
[----:B------:R-:W4:Y:S02]  /*22b30*/  LDL.LU R6, [R1+0x448] ;  /* 0x0004480001067983 */ /* 0x000f240000300800 */
[----:B------:R-:W4:Y:S01]  /*22b40*/  LDL.LU R7, [R1+0x44c] ;  /* 0x00044c0001077983 */ /* 0x000f220000300800 */
[C---:B---3--:R-:W-:Y:S01]  /*22b50*/  HMMA.16816.F32.BF16 R8, R16.reuse, R24, R8 ;  /* 0x000000181008723c */ /* 0x048fe20000041808 */
        /* <DEDUP_REMOVED lines=14> */
[----:B0-----:R-:W3:Y:S01]  /*22c40*/  LDL.LU R10, [R1+0x1cc0] ;  /* 0x001cc000010a7983 */ /* 0x001ee20000300800 */
[----:B------:R-:W4:Y:S02]  /*22c50*/  LDL.LU.64 R8, [R1+0x1cb8] ;  /* 0x001cb80001087983 */ /* 0x000f240000300a00 */
[----:B------:R0:W-:Y:S02]  /*22c60*/  STL.64 [R1+0x1c38], R24 ;  /* 0x001c381801007387 */ /* 0x0001e40000100a00 */
[----:B0-----:R-:W2:Y:S01]  /*22c70*/  LDL.LU R24, [R1+0x410] ;  /* 0x0004100001187983 */ /* 0x001ea20000300800 */
[----:B------:R-:W2:Y:S02]  /*22c80*/  LDL.LU R25, [R1+0x414] ;  /* 0x0004140001197983 */ /* 0x000ea40000300800 */
[----:B------:R-:W2:Y:S02]  /*22c90*/  LDL.LU R26, [R1+0x418] ;  /* 0x00041800011a7983 */ /* 0x000ea40000300800 */
[----:B------:R-:W2:Y:S01]  /*22ca0*/  LDL.LU R27, [R1+0x41c] ;  /* 0x00041c00011b7983 */ /* 0x000ea20000300800 */
[----:B----4-:R-:W-:Y:S01]  /*22cb0*/  HMMA.16816.F32.BF16 R16, R16, R8, R20 ;  /* 0x000000081010723c */ /* 0x010fe20000041814 */
[----:B------:R-:W2:Y:S01]  /*22cc0*/  LDL.LU.64 R22, [R1+0x1cb0] ;  /* 0x001cb00001167983 */ /* 0x000ea20000300a00 */
[----:B------:R-:W2:Y:S02]  /*22cd0*/  LDL.LU.64 R20, [R1+0x1ca8] ;  /* 0x001ca80001147983 */ /* 0x000ea40000300a00 */
[----:B------:R-:W-:Y:S11]  /*22ce0*/  IMAD.MOV.U32 R12, RZ, RZ, R14 ;  /* 0x000000ffff0c7224 */ /* 0x000ff600078e000e */
[----:B------:R-:W-:Y:S08]  /*22cf0*/  @!UPT UIADD3 URZ, URZ, URZ, URZ ;  /* 0x0000003f3f3ff290 */ /* 0x000ff0000fffe03f */
[----:B------:R-:W-:Y:S01]  /*22d00*/  STL.64 [R1+0x3e0], R16 ;  /* 0x0003e01001007387 */ /* 0x000fe20000100a00 */
[----:B------:R-:W-:Y:S01]  /*22d10*/  STL.64 [R1+0x3e8], R18 ;  /* 0x0003e81201007387 */ /* 0x000fe20000100a00 */
[C---:B--2---:R-:W-:Y:S02]  /*22d20*/  HMMA.16816.F32.BF16 R12, R20.reuse, R12, R4 ;  /* 0x0000000c140c723c */ /* 0x044fe40000041804 */
[----:B------:R-:W2:Y:S01]  /*22d30*/  LDL.LU.64 R6, [R1+0x1ca0] ;  /* 0x001ca00001067983 */ /* 0x000ea20000300a00 */
[----:B------:R-:W2:Y:S11]  /*22d40*/  LDL.LU.64 R4, [R1+0x1c98] ;  /* 0x001c980001047983 */ /* 0x000eb60000300a00 */
[----:B------:R-:W-:Y:S09]  /*22d50*/  @!UPT UIADD3 URZ, URZ, URZ, URZ ;  /* 0x0000003f3f3ff290 */ /* 0x000ff2000fffe03f */
[----:B------:R0:W-:Y:S01]  /*22d60*/  STL.64 [R1+0x460], R12 ;  /* 0x0004600c01007387 */ /* 0x0001e20000100a00 */
[----:B------:R-:W-:Y:S03]  /*22d70*/  STL.64 [R1+0x468], R14 ;  /* 0x0004680e01007387 */ /* 0x000fe60000100a00 */
        /* <DEDUP_REMOVED lines=26> */
[----:B------:R0:W-:Y:S02]  /*22f20*/  STL.64 [R1+0x1c20], R12 ;  /* 0x001c200c01007387 */ /* 0x0001e40000100a00 */
        /* <DEDUP_REMOVED lines=10> */
[----:B------:R-:W4:Y:S02]  /*22fd0*/  LDL.LU.64 R4, [R1+0x1c40] ;  /* 0x001c400001047983 */ /* 0x000f240000300a00 */
[----:B------:R0:W-:Y:S02]  /*22fe0*/  STL.64 [R1+0x1c00], R16 ;  /* 0x001c001001007387 */ /* 0x0001e40000100a00 */
[----:B0-----:R-:W2:Y:S01]  /*22ff0*/  LDL.LU R16, [R1+0x400] ;  /* 0x0004000001107983 */ /* 0x001ea20000300800 */
[----:B------:R-:W2:Y:S02]  /*23000*/  LDL.LU R17, [R1+0x404] ;  /* 0x0004040001117983 */ /* 0x000ea40000300800 */
[----:B------:R-:W2:Y:S02]  /*23010*/  LDL.LU R18, [R1+0x408] ;  /* 0x0004080001127983 */ /* 0x000ea40000300800 */
[----:B------:R-:W2:Y:S01]  /*23020*/  LDL.LU R19, [R1+0x40c] ;  /* 0x00040c0001137983 */ /* 0x000ea20000300800 */
[C---:B----4-:R-:W-:Y:S11]  /*23030*/  HMMA.16816.F32.BF16 R24, R20.reuse, R4, R24 ;  /* 0x000000041418723c */ /* 0x050ff60000041818 */
[----:B------:R-:W-:Y:S11]  /*23040*/  @!UPT UIADD3 URZ, URZ, URZ, URZ ;  /* 0x0000003f3f3ff290 */ /* 0x000ff6000fffe03f */
[----:B------:R-:W-:Y:S01]  /*23050*/  @!UPT UIADD3 URZ, URZ, URZ, URZ ;  /* 0x0000003f3f3ff290 */ /* 0x000fe2000fffe03f */
[----:B------:R0:W-:Y:S01]  /*23060*/  STL.64 [R1+0x410], R24 ;  /* 0x0004101801007387 */ /* 0x0001e20000100a00 */
[----:B------:R-:W-:Y:S03]  /*23070*/  STL.64 [R1+0x418], R26 ;  /* 0x0004181a01007387 */ /* 0x000fe60000100a00 */
[----:B0-----:R-:W4:Y:S01]  /*23080*/  LDL.LU.64 R24, [R1+0x1c38] ;  /* 0x001c380001187983 */ /* 0x001f220000300a00 */
[C---:B---3--:R-:W-:Y:S01]  /*23090*/  HMMA.16816.F32.BF16 R12, R20.reuse, R8, R12 ;  /* 0x00000008140c723c */ /* 0x048fe2000004180c */
[----:B--2---:R0:W-:Y:S02]  /*230a0*/  STL.64 [R1+0x1bf8], R6 ;  /* 0x001bf80601007387 */ /* 0x0041e40000100a00 */
[----:B------:R1:W-:Y:S05]  /*230b0*/  STL.64 [R1+0x1bf0], R4 ;  /* 0x001bf00401007387 */ /* 0x0003ea0000100a00 */
[----:B----4-:R-:W-:Y:S01]  /*230c0*/  HMMA.16816.F32.BF16 R16, R20, R24, R16 ;  /* 0x000000181410723c */ /* 0x010fe20000041810 */
[----:B0-----:R-:W-:-:S02]  /*230d0*/  IMAD.MOV.U32 R6, RZ, RZ, R24 ;  /* 0x000000ffff067224 */ /* 0x001fc400078e0018 */
[----:B------:R-:W-:Y:S11]  /*230e0*/  IMAD.MOV.U32 R3, RZ, RZ, R25 ;  /* 0x000000ffff037224 */ /* 0x000ff600078e0019 */
[----:B------:R-:W-:Y:S09]  /*230f0*/  @!UPT UIADD3 URZ, URZ, URZ, URZ ;  /* 0x0000003f3f3ff290 */ /* 0x000ff2000fffe03f */
[----:B------:R-:W-:Y:S01]  /*23100*/  STL.64 [R1+0x400], R16 ;  /* 0x0004001001007387 */ /* 0x000fe20000100a00 */
[----:B------:R-:W-:Y:S02]  /*23110*/  STL.64 [R1+0x408], R18 ;  /* 0x0004081201007387 */ /* 0x000fe40000100a00 */
[----:B------:R-:W2:Y:S02]  /*23120*/  LDL.LU.64 R26, [R1+0x1c30] ;  /* 0x001c3000011a7983 */ /* 0x000ea40000300a00 */
[----:B------:R-:W2:Y:S01]  /*23130*/  LDL.LU.64 R24, [R1+0x1c28] ;  /* 0x001c280001187983 */ /* 0x000ea20000300a00 */
[----:B------:R-:W-:Y:S01]  /*23140*/  STL.64 [R1+0x1bd0], R8 ;  /* 0x001bd00801007387 */ /* 0x000fe20000100a00 */
[----:B------:R-:W3:Y:S02]  /*23150*/  LDL.LU R20, [R1+0x240] ;  /* 0x0002400001147983 */ /* 0x000ee40000300800 */
[----:B------:R0:W-:Y:S02]  /*23160*/  STL.64 [R1+0x3d0], R12 ;  /* 0x0003d00c01007387 */ /* 0x0001e40000100a00 */
[----:B------:R4:W-:Y:S01]  /*23170*/  STL.64 [R1+0x3d8], R14 ;  /* 0x0003d80e01007387 */ /* 0x0009e20000100a00 */
[----:B------:R-:W3:Y:S01]  /*23180*/  LDL.LU R21, [R1+0x244] ;  /* 0x0002440001157983 */ /* 0x000ee20000300800 */
[----:B------:R-:W2:Y:S02]  /*23190*/  LDL.LU R22, [R1+0x248] ;  /* 0x0002480001167983 */ /* 0x000ea40000300800 */
[----:B------:R-:W2:Y:S02]  /*231a0*/  LDL.LU R23, [R1+0x24c] ;  /* 0x00024c0001177983 */ /* 0x000ea40000300800 */
[----:B-1----:R-:W-:-:S02]  /*231b0*/  IMAD.MOV.U32 R4, RZ, RZ, R11 ;  /* 0x000000ffff047224 */ /* 0x002fc400078e000b */
[----:B------:R-:W-:Y:S01]  /*231c0*/  IMAD.MOV.U32 R5, RZ, RZ, R10 ;  /* 0x000000ffff057224 */ /* 0x000fe200078e000a */
[----:B0-----:R-:W3:Y:S01]  /*231d0*/  LDL.LU R12, [R1+0x3c0] ;  /* 0x0003c000010c7983 */ /* 0x001ee20000300800 */
[----:B------:R-:W3:Y:S02]  /*231e0*/  LDL.LU R13, [R1+0x3c4] ;  /* 0x0003c400010d7983 */ /* 0x000ee40000300800 */
[----:B----4-:R-:W4:Y:S02]  /*231f0*/  LDL.LU R14, [R1+0x3c8] ;  /* 0x0003c800010e7983 */ /* 0x010f240000300800 */
[----:B------:R-:W4:Y:S01]  /*23200*/  LDL.LU R15, [R1+0x3cc] ;  /* 0x0003cc00010f7983 */ /* 0x000f220000300800 */
[----:B------:R0:W-:Y:S04]  /*23210*/  STL.64 [R1+0x1c18], R4 ;  /* 0x001c180401007387 */ /* 0x0001e80000100a00 */
[----:B0-----:R-:W4:Y:S04]  /*23220*/  LDL.64 R4, [R1+0x40] ;  /* 0x0000400001047983 */ /* 0x001f280000100a00 */
[----:B--2---:R-:W-:Y:S01]  /*23230*/  STL.64 [R1+0x1b68], R22 ;  /* 0x001b681601007387 */ /* 0x004fe20000100a00 */
[----:B---3--:R0:W-:Y:S03]  /*23240*/  STL.64 [R1+0x1b60], R20 ;  /* 0x001b601401007387 */ /* 0x0081e60000100a00 */
        /* <DEDUP_REMOVED lines=8> */
[----:B------:R-:W3:Y:S02]  /*232d0*/  LDL.LU R22, [R1+0x268] ;  /* 0x0002680001167983 */ /* 0x000ee40000300800 */
[----:B------:R-:W3:Y:S01]  /*232e0*/  LDL.LU R23, [R1+0x26c] ;  /* 0x00026c0001177983 */ /* 0x000ee20000300800 */
[----:B------:R-:W2:Y:S01]  /*232f0*/  LDL.LU R16, [R1+0x390] ;  /* 0x0003900001107983 */ /* 0x000ea20000300800 */
[----:B------:R-:W2:Y:S02]  /*23300*/  LDL.LU R17, [R1+0x394] ;  /* 0x0003940001117983 */ /* 0x000ea40000300800 */
[----:B------:R-:W2:Y:S02]  /*23310*/  LDL.LU R18, [R1+0x398] ;  /* 0x0003980001127983 */ /* 0x000ea40000300800 */
[----:B------:R-:W2:Y:S01]  /*23320*/  LDL.LU R19, [R1+0x39c] ;  /* 0x00039c0001137983 */ /* 0x000ea20000300800 */
[----:B----4-:R-:W-:Y:S01]  /*23330*/  HMMA.16816.F32.BF16 R12, R24, R4, R12 ;  /* 0x00000004180c723c */ /* 0x010fe2000004180c */
[----:B------:R-:W-:-:S02]  /*23340*/  IMAD.MOV.U32 R8, RZ, RZ, R6 ;  /* 0x000000ffff087224 */ /* 0x000fc400078e0006 */
[----:B------:R-:W-:Y:S02]  /*23350*/  IMAD.MOV.U32 R9, RZ, RZ, R3 ;  /* 0x000000ffff097224 */ /* 0x000fe400078e0003 */
[----:B------:R-:W-:Y:S01]  /*23360*/  IMAD.MOV.U32 R3, RZ, RZ, R5 ;  /* 0x000000ffff037224 */ /* 0x000fe200078e0005 */
[----:B--2---:R-:W-:Y:S01]  /*23370*/  STL.64 [R1+0x1c10], R18 ;  /* 0x001c101201007387 */ /* 0x004fe20000100a00 */
[----:B------:R0:W-:Y:S03]  /*23380*/  STL.64 [R1+0x1c08], R16 ;  /* 0x001c081001007387 */ /* 0x0001e60000100a00 */
[----:B0-----:R-:W2:Y:S01]  /*23390*/  LDL.LU R16, [R1+0x3a0] ;  /* 0x0003a00001107983 */ /* 0x001ea20000300800 */
[----:B------:R-:W2:Y:S02]  /*233a0*/  LDL.LU R17, [R1+0x3a4] ;  /* 0x0003a40001117983 */ /* 0x000ea40000300800 */
[----:B------:R-:W2:Y:S02]  /*233b0*/  LDL.LU R18, [R1+0x3a8] ;  /* 0x0003a80001127983 */ /* 0x000ea40000300800 */
[----:B------:R-:W2:Y:S01]  /*233c0*/  LDL.LU R19, [R1+0x3ac] ;  /* 0x0003ac0001137983 */ /* 0x000ea20000300800 */
[----:B------:R0:W-:Y:S04]  /*233d0*/  STL.64 [R1+0x1be8], R8 ;  /* 0x001be80801007387 */ /* 0x0001e80000100a00 */
[----:B0-----:R-:W4:Y:S01]  /*233e0*/  LDL.LU R8, [R1+0x3b0] ;  /* 0x0003b00001087983 */ /* 0x001f220000300800 */
[----:B------:R-:W4:Y:S02]  /*233f0*/  LDL.LU R9, [R1+0x3b4] ;  /* 0x0003b40001097983 */ /* 0x000f240000300800 */
[----:B------:R-:W4:Y:S02]  /*23400*/  LDL.LU R10, [R1+0x3b8] ;  /* 0x0003b800010a7983 */ /* 0x000f240000300800 */
[----:B------:R-:W4:Y:S01]  /*23410*/  LDL.LU R11, [R1+0x3bc] ;  /* 0x0003bc00010b7983 */ /* 0x000f220000300800 */
[----:B---3--:R-:W-:Y:S01]  /*23420*/  STL.64 [R1+0x1b88], R22 ;  /* 0x001b881601007387 */ /* 0x008fe20000100a00 */
[----:B------:R0:W-:Y:S03]  /*23430*/  STL.64 [R1+0x1b80], R20 ;  /* 0x001b801401007387 */ /* 0x0001e60000100a00 */
[----:B0-----:R-:W2:Y:S01]  /*23440*/  LDL.64 R20, [R1+0x10] ;  /* 0x0000100001147983 */ /* 0x001ea20000100a00 */
[----:B------:R0:W-:Y:S02]  /*23450*/  STL.64 [R1+0x3c0], R12 ;  /* 0x0003c00c01007387 */ /* 0x0001e40000100a00 */
[----:B------:R1:W-:Y:S01]  /*23460*/  STL.64 [R1+0x3c8], R14 ;  /* 0x0003c80e01007387 */ /* 0x0003e20000100a00 */
[----:B0-----:R-:W3:Y:S01]  /*23470*/  LDL.LU.64 R12, [R1+0x1c20] ;  /* 0x001c2000010c7983 */ /* 0x001ee20000300a00 */
[----:B-1----:R-:W-:-:S02]  /*23480*/  IMAD.MOV.U32 R14, RZ, RZ, R4 ;  /* 0x000000ffff0e7224 */ /* 0x002fc400078e0004 */
[----:B------:R-:W4:Y:S01]  /*23490*/  LDL.LU.64 R4, [R1+0x1c18] ;  /* 0x001c180001047983 */ /* 0x000f220000300a00 */
[C---:B--2---:R-:W-:Y:S08]  /*234a0*/  HMMA.16816.F32.BF16 R16, R24.reuse, R20, R16 ;  /* 0x000000141810723c */ /* 0x044ff00000041810 */
[----:B----4-:R-:W-:Y:S01]  /*234b0*/  HMMA.16816.F32.BF16 R8, R24, R4, R8 ;  /* 0x000000041808723c */ /* 0x010fe20000041808 */
[----:B------:R-:W2:Y:S11]  /*234c0*/  LDL.LU R4, [R1+0x380] ;  /* 0x0003800001047983 */ /* 0x000eb60000300800 */
[----:B------:R-:W-:Y:S11]  /*234d0*/  @!UPT UIADD3 URZ, URZ, URZ, URZ ;  /* 0x0000003f3f3ff290 */ /* 0x000ff6000fffe03f */
[----:B------:R0:W-:Y:S01]  /*234e0*/  STL.64 [R1+0x3b0], R8 ;  /* 0x0003b00801007387 */ /* 0x0001e20000100a00 */
[----:B------:R1:W-:Y:S02]  /*234f0*/  STL.64 [R1+0x3b8], R10 ;  /* 0x0003b80a01007387 */ /* 0x0003e40000100a00 */
[----:B------:R-:W2:Y:S02]  /*23500*/  LDL.LU R5, [R1+0x384] ;  /* 0x0003840001057983 */ /* 0x000ea40000300800 */
[----:B------:R-:W2:Y:S01]  /*23510*/  LDL.LU R6, [R1+0x388] ;  /* 0x0003880001067983 */ /* 0x000ea20000300800 */
[----:B------:R-:W2:Y:S04]  /*23520*/  LDL.LU R7, [R1+0x38c] ;  /* 0x00038c0001077983 */ /* 0x000ea80000300800 */
[----:B0-----:R-:W4:Y:S01]  /*23530*/  LDL.LU R8, [R1+0x370] ;  /* 0x0003700001087983 */ /* 0x001f220000300800 */
[----:B------:R-:W4:Y:S02]  /*23540*/  LDL.LU R9, [R1+0x374] ;  /* 0x0003740001097983 */ /* 0x000f240000300800 */
[----:B-1----:R-:W4:Y:S02]  /*23550*/  LDL.LU R10, [R1+0x378] ;  /* 0x00037800010a7983 */ /* 0x002f240000300800 */
[----:B------:R-:W4:Y:S01]  /*23560*/  LDL.LU R11, [R1+0x37c] ;  /* 0x00037c00010b7983 */ /* 0x000f220000300800 */
[----:B------:R-:W-:Y:S01]  /*23570*/  STL.64 [R1+0x3a0], R16 ;  /* 0x0003a01001007387 */ /* 0x000fe20000100a00 */
[----:B------:R0:W-:Y:S03]  /*23580*/  STL.64 [R1+0x3a8], R18 ;  /* 0x0003a81201007387 */ /* 0x0001e60000100a00 */
[----:B0-----:R-:W3:Y:S01]  /*23590*/  LDL.LU.64 R18, [R1+0x1c10] ;  /* 0x001c100001127983 */ /* 0x001ee20000300a00 */
[----:B------:R-:W3:Y:S02]  /*235a0*/  LDL.LU.64 R16, [R1+0x1c08] ;  /* 0x001c080001107983 */ /* 0x000ee40000300a00 */
[----:B------:R0:W-:Y:S02]  /*235b0*/  STL.64 [R1+0x1b98], R20 ;  /* 0x001b981401007387 */ /* 0x0001e40000100a00 */
[----:B0-----:R-:W2:Y:S04]  /*235c0*/  LDL.LU.64 R20, [R1+0x30] ;  /* 0x0000300001147983 */ /* 0x001ea80000300a00 */
[----:B--2---:R0:W-:Y:S02]  /*235d0*/  STL.64 [R1+0x1ba0], R20 ;  /* 0x001ba01401007387 */ /* 0x0041e40000100a00 */
[----:B0-----:R-:W-:-:S02]  /*235e0*/  IMAD.MOV.U32 R20, RZ, RZ, R14 ;  /* 0x000000ffff147224 */ /* 0x001fc400078e000e */
[----:B------:R-:W-:-:S05]  /*235f0*/  IMAD.MOV.U32 R21, RZ, RZ, R3 ;  /* 0x000000ffff157224 */ /* 0x000fca00078e0003 */
[----:B------:R0:W-:Y:S04]  /*23600*/  STL.64 [R1+0x1bc8], R20 ;  /* 0x001bc81401007387 */ /* 0x0001e80000100a00 */
        /* <DEDUP_REMOVED lines=36> */
[----:B------:R1:W-:Y:S03]  /*23850*/  STL.64 [R1+0x378], R10 ;  /* 0x0003780a01007387 */ /* 0x0003e60000100a00 */
[----:B0-----:R-:W1:Y:S02]  /*23860*/  LDL.LU.64 R8, [R1+0x1be8] ;  /* 0x001be80001087983 */ /* 0x001e640000300a00 */
[C---:B-1----:R-:W-:Y:S02]  /*23870*/  HMMA.16816.F32.BF16 R8, R24.reuse, R8, R20 ;  /* 0x000000081808723c */ /* 0x042fe40000041814 */
[----:B------:R-:W4:Y:S01]  /*23880*/  LDL.LU.64 R22, [R1+0x1be0] ;  /* 0x001be00001167983 */ /* 0x000f220000300a00 */
[----:B------:R-:W4:Y:S11]  /*23890*/  LDL.LU.64 R20, [R1+0x1bd8] ;  /* 0x001bd80001147983 */ /* 0x000f360000300a00 */
[----:B------:R-:W-:Y:S09]  /*238a0*/  @!UPT UIADD3 URZ, URZ, URZ, URZ ;  /* 0x0000003f3f3ff290 */ /* 0x000ff2000fffe03f */
[----:B------:R0:W-:Y:S01]  /*238b0*/  STL.64 [R1+0x360], R8 ;  /* 0x0003600801007387 */ /* 0x0001e20000100a00 */
[----:B------:R1:W-:Y:S03]  /*238c0*/  STL.64 [R1+0x368], R10 ;  /* 0x0003680a01007387 */ /* 0x0003e60000100a00 */
[----:B0-----:R-:W4:Y:S02]  /*238d0*/  LDL.LU.64 R8, [R1+0x1bd0] ;  /* 0x001bd00001087983 */ /* 0x001f240000300a00 */
[----:B----4-:R-:W-:Y:S02]  /*238e0*/  HMMA.16816.F32.BF16 R24, R24, R8, R20 ;  /* 0x000000081818723c */ /* 0x010fe40000041814 */
[----:B------:R-:W2:Y:S01]  /*238f0*/  LDL.LU.64 R20, [R1+0x1bc8] ;  /* 0x001bc80001147983 */ /* 0x000ea20000300a00 */
[----:B-1----:R-:W2:Y:S02]  /*23900*/  LDL.LU.64 R10, [R1+0x1bc0] ;  /* 0x001bc000010a7983 */ /* 0x002ea40000300a00 */
[----:B------:R-:W2:Y:S11]  /*23910*/  LDL.LU.64 R8, [R1+0x1bb8] ;  /* 0x001bb80001087983 */ /* 0x000eb60000300a00 */
[----:B------:R-:W-:Y:S07]  /*23920*/  @!UPT UIADD3 URZ, URZ, URZ, URZ ;  /* 0x0000003f3f3ff290 */ /* 0x000fee000fffe03f */
        /* <DEDUP_REMOVED lines=11> */
[----:B------:R-:W-:Y:S03]  /*239e0*/  STL.64 [R1+0x298], R22 ;  /* 0x0002981601007387 */ /* 0x000fe60000100a00 */
[----:B0-----:R-:W4:Y:S02]  /*239f0*/  LDL.LU.64 R20, [R1+0x1ba0] ;  /* 0x001ba00001147983 */ /* 0x001f240000300a00 */
[C---:B----4-:R-:W-:Y:S11]  /*23a00*/  HMMA.16816.F32.BF16 R24, R8.reuse, R20, R24 ;  /* 0x000000140818723c */ /* 0x050ff60000041818 */
[----:B------:R-:W-:Y:S11]  /*23a10*/  @!UPT UIADD3 URZ, URZ, URZ, URZ ;  /* 0x0000003f3f3ff290 */ /* 0x000ff6000fffe03f */
[----:B------:R-:W-:Y:S01]  /*23a20*/  @!UPT UIADD3 URZ, URZ, URZ, URZ ;  /* 0x0000003f3f3ff290 */ /* 0x000fe2000fffe03f */
[----:B------:R0:W-:Y:S01]  /*23a30*/  STL.64 [R1+0x280], R24 ;  /* 0x0002801801007387 */ /* 0x0001e20000100a00 */
[----:B------:R-:W-:Y:S02]  /*23a40*/  STL.64 [R1+0x288], R26 ;  /* 0x0002881a01007387 */ /* 0x000fe40000100a00 */
[----:B0-----:R-:W-:Y:S02]  /*23a50*/  IMAD.MOV.U32 R25, RZ, RZ, R20 ;  /* 0x000000ffff197224 */ /* 0x001fe400078e0014 */
[----:B------:R-:W-:Y:S02]  /*23a60*/  IMAD.MOV.U32 R24, RZ, RZ, R21 ;  /* 0x000000ffff187224 */ /* 0x000fe400078e0015 */
[----:B------:R-:W2:Y:S03]  /*23a70*/  LDL.LU.64 R20, [R1+0x1b98] ;  /* 0x001b980001147983 */ /* 0x000ea60000300a00 */
[----:B------:R0:W-:Y:S02]  /*23a80*/  STL.64 [R1+0x1b58], R24 ;  /* 0x001b581801007387 */ /* 0x0001e40000100a00 */
[----:B0-----:R-:W4:Y:S01]  /*23a90*/  LDL.LU R24, [R1+0x230] ;  /* 0x0002300001187983 */ /* 0x001f220000300800 */
[----:B------:R-:W4:Y:S02]  /*23aa0*/  LDL.LU R25, [R1+0x234] ;  /* 0x0002340001197983 */ /* 0x000f240000300800 */
[----:B------:R-:W4:Y:S01]  /*23ab0*/  LDL.LU R26, [R1+0x238] ;  /* 0x00023800011a7983 */ /* 0x000f220000300800 */
[C---:B--2---:R-:W-:Y:S01]  /*23ac0*/  HMMA.16816.F32.BF16 R12, R8.reuse, R20, R12 ;  /* 0x00000014080c723c */ /* 0x044fe2000004180c */
[----:B------:R-:W-:Y:S11]  /*23ad0*/  IMAD.MOV.U32 R3, RZ, RZ, R21 ;  /* 0x000000ffff037224 */ /* 0x000ff600078e0015 */
[----:B------:R-:W-:Y:S11]  /*23ae0*/  @!UPT UIADD3 URZ, URZ, URZ, URZ ;  /* 0x0000003f3f3ff290 */ /* 0x000ff6000fffe03f */
[----:B------:R0:W-:Y:S01]  /*23af0*/  STL.64 [R1+0x270], R12 ;  /* 0x0002700c01007387 */ /* 0x0001e20000100a00 */
[----:B------:R-:W-:Y:S03]  /*23b00*/  STL.64 [R1+0x278], R14 ;  /* 0x0002780e01007387 */ /* 0x000fe60000100a00 */
[----:B0-----:R-:W2:Y:S01]  /*23b10*/  LDL.LU.64 R12, [R1+0x1b90] ;  /* 0x001b9000010c7983 */ /* 0x001ea20000300a00 */
        /* <DEDUP_REMOVED lines=9> */
[----:B------:R-:W-:Y:S01]  /*23bb0*/  IMAD.MOV.U32 R27, RZ, RZ, R0 ;  /* 0x000000ffff1b7224 */ /* 0x000fe200078e0000 */
[C---:B--2---:R-:W-:Y:S01]  /*23bc0*/  HMMA.16816.F32.BF16 R16, R8.reuse, R16, R20 ;  /* 0x000000100810723c */ /* 0x044fe20000041814 */
[----:B------:R-:W2:Y:S01]  /*23bd0*/  LDL.LU.64 R22, [R1+0x1b68] ;  /* 0x001b680001167983 */ /* 0x000ea20000300a00 */
[----:B------:R-:W2:Y:S11]  /*23be0*/  LDL.LU.64 R20, [R1+0x1b60] ;  /* 0x001b600001147983 */ /* 0x000eb60000300a00 */
[----:B------:R-:W-:Y:S10]  /*23bf0*/  @!UPT UIADD3 URZ, URZ, URZ, URZ ;  /* 0x0000003f3f3ff290 */ /* 0x000ff4000fffe03f */
[----:B------:R-:W-:Y:S01]  /*23c00*/  STL.64 [R1+0x250], R16 ;  /* 0x0002501001007387 */ /* 0x000fe20000100a00 */
[----:B------:R-:W-:Y:S02]  /*23c10*/  STL [R1+0x258], R18 ;  /* 0x0002581201007387 */ /* 0x000fe40000100800 */
[----:B------:R-:W-:Y:S02]  /*23c20*/  IMAD.MOV.U32 R0, RZ, RZ, R19 ;  /* 0x000000ffff007224 */ /* 0x000fe400078e0013 */
[----:B------:R-:W0:Y:S04]  /*23c30*/  LDSM.16.MT88.4 R16, [R2+0x10380] ;  /* 0x010380000210783b */ /* 0x000e280000004200 */
[----:B------:R-:W-:Y:S04]  /*23c40*/  STL [R1+0x18c8], R0 ;  /* 0x0018c80001007387 */ /* 0x000fe80000100800 */
[----:B0-----:R-:W-:Y:S01]  /*23c50*/  STL.64 [R1+0x1ad0], R18 ;  /* 0x001ad01201007387 */ /* 0x001fe20000100a00 */
[----:B------:R0:W-:Y:S03]  /*23c60*/  STL.64 [R1+0x1ac8], R16 ;  /* 0x001ac81001007387 */ /* 0x0001e60000100a00 */
[----:B0-----:R-:W4:Y:S01]  /*23c70*/  LDL.LU.64 R16, [R1+0x80] ;  /* 0x0000800001107983 */ /* 0x001f220000300a00 */
[----:B---3--:R-:W-:Y:S02]  /*23c80*/  STL.64 [R1+0x1af8], R6 ;  /* 0x001af80601007387 */ /* 0x008fe40000100a00 */
[----:B------:R0:W-:Y:S01]  /*23c90*/  STL.64 [R1+0x1af0], R4 ;  /* 0x001af00401007387 */ /* 0x0001e20000100a00 */
[C---:B--2---:R-:W-:Y:S11]  /*23ca0*/  HMMA.16816.F32.BF16 R20, R8.reuse, R4, R20 ;  /* 0x000000040814723c */ /* 0x044ff60000041814 */
[----:B------:R-:W-:Y:S11]  /*23cb0*/  @!UPT UIADD3 URZ, URZ, URZ, URZ ;  /* 0x0000003f3f3ff290 */ /* 0x000ff6000fffe03f */
[----:B------:R-:W-:Y:S01]  /*23cc0*/  @!UPT UIADD3 URZ, URZ, URZ, URZ ;  /* 0x0000003f3f3ff290 */ /* 0x000fe2000fffe03f */
        /* <DEDUP_REMOVED lines=9> */
[----:B0-----:R-:W4:Y:S04]  /*23d60*/  LDL R20, [R1+0x70] ;  /* 0x0000700001147983 */ /* 0x001f280000100800 */
[----:B------:R-:W4:Y:S02]  /*23d70*/  LDL R21, [R1+0x74] ;  /* 0x0000740001157983 */ /* 0x000f240000100800 */
[----:B----4-:R-:W-:Y:S02]  /*23d80*/  HMMA.16816.F32.BF16 R20, R8, R20, R24 ;  /* 0x000000140814723c */ /* 0x010fe40000041818 */
[----:B------:R-:W3:Y:S11]  /*23d90*/  LDL.LU.64 R24, [R1+0x1b58] ;  /* 0x001b580001187983 */ /* 0x000ef60000300a00 */
[----:B------:R-:W-:Y:S10]  /*23da0*/  @!UPT UIADD3 URZ, URZ, URZ, URZ ;  /* 0x0000003f3f3ff290 */ /* 0x000ff4000fffe03f */
[----:B------:R0:W-:Y:S01]  /*23db0*/  STL.64 [R1+0x230], R20 ;  /* 0x0002301401007387 */ /* 0x0001e20000100a00 */
[----:B------:R1:W-:Y:S03]  /*23dc0*/  STL.64 [R1+0x238], R22 ;  /* 0x0002381601007387 */ /* 0x0003e60000100a00 */
[----:B0-----:R-:W4:Y:S01]  /*23dd0*/  LDL.LU R20, [R1+0x470] ;  /* 0x0004700001147983 */ /* 0x001f220000300800 */
[----:B------:R-:W4:Y:S02]  /*23de0*/  LDL.LU R21, [R1+0x474] ;  /* 0x0004740001157983 */ /* 0x000f240000300800 */
[----:B-1----:R-:W2:Y:S02]  /*23df0*/  LDL.LU R22, [R1+0x478] ;  /* 0x0004780001167983 */ /* 0x002ea40000300800 */
[----:B------:R-:W2:Y:S02]  /*23e00*/  LDL.LU R23, [R1+0x47c] ;  /* 0x00047c0001177983 */ /* 0x000ea40000300800 */
[----:B--2---:R-:W-:Y:S01]  /*23e10*/  STL.64 [R1+0x1aa0], R22 ;  /* 0x001aa01601007387 */ /* 0x004fe20000100a00 */
[----:B----4-:R3:W-:Y:S02]  /*23e20*/  STL.64 [R1+0x1a98], R20 ;  /* 0x001a981401007387 */ /* 0x0107e40000100a00 */
[----:B---3--:R-:W-:-:S02]  /*23e30*/  IMAD.MOV.U32 R20, RZ, RZ, R25 ;  /* 0x000000ffff147224 */ /* 0x008fc400078e0019 */
[----:B------:R-:W-:Y:S02]  /*23e40*/  IMAD.MOV.U32 R21, RZ, RZ, R24 ;  /* 0x000000ffff157224 */ /* 0x000fe400078e0018 */
[----:B------:R-:W0:Y:S04]  /*23e50*/  LDSM.16.MT88.4 R24, [R2+0x14080] ;  /* 0x014080000218783b */ /* 0x000e280000004200 */
[----:B------:R-:W-:Y:S04]  /*23e60*/  STL.64 [R1+0x1b38], R20 ;  /* 0x001b381401007387 */ /* 0x000fe80000100a00 */
[----:B0-----:R-:W-:Y:S01]  /*23e70*/  STL.64 [R1+0x19b8], R26 ;  /* 0x0019b81a01007387 */ /* 0x001fe20000100a00 */
[----:B------:R0:W-:Y:S03]  /*23e80*/  STL.64 [R1+0x19b0], R24 ;  /* 0x0019b01801007387 */ /* 0x0001e60000100a00 */
[----:B0-----:R-:W2:Y:S01]  /*23e90*/  LDL.LU R24, [R1+0x10] ;  /* 0x0000100001187983 */ /* 0x001ea20000300800 */
[----:B------:R-:W-:Y:S01]  /*23ea0*/  HMMA.16816.F32.BF16 R4, R8, R16, R4 ;  /* 0x000000100804723c */ /* 0x000fe20000041804 */
[----:B------:R-:W-:-:S02]  /*23eb0*/  IMAD.MOV.U32 R25, RZ, RZ, R3 ;  /* 0x000000ffff197224 */ /* 0x000fc400078e0003 */
[----:B------:R-:W-:Y:S02]  /*23ec0*/  IMAD.MOV.U32 R3, RZ, RZ, R16 ;  /* 0x000000ffff037224 */ /* 0x000fe400078e0010 */
[----:B------:R-:W-:Y:S02]  /*23ed0*/  IMAD.MOV.U32 R0, RZ, RZ, R17 ;  /* 0x000000ffff007224 */ /* 0x000fe400078e0011 */
[----:B------:R-:W-:Y:S02]  /*23ee0*/  IMAD.MOV.U32 R29, RZ, RZ, R12 ;  /* 0x000000ffff1d7224 */ /* 0x000fe400078e000c */
[----:B------:R-:W-:Y:S01]  /*23ef0*/  IMAD.MOV.U32 R28, RZ, RZ, R13 ;  /* 0x000000ffff1c7224 */ /* 0x000fe200078e000d */
[----:B------:R-:W-:Y:S04]  /*23f00*/  LDSM.16.MT88.4 R8, [R2+0x14100] ;  /* 0x014100000208783b */ /* 0x000fe80000004200 */
[----:B------:R-:W0:Y:S04]  /*23f10*/  LDSM.16.MT88.4 R12, [R2+0x10300] ;  /* 0x01030000020c783b */ /* 0x000e280000004200 */
[----:B--2---:R1:W-:Y:S05]  /*23f20*/  STL.64 [R1+0x1b30], R24 ;  /* 0x001b301801007387 */ /* 0x0043ea0000100a00 */
[----:B------:R-:W-:Y:S02]  /*23f30*/  STL.64 [R1+0x180], R4 ;  /* 0x0001800401007387 */ /* 0x000fe40000100a00 */
[----:B------:R-:W-:Y:S02]  /*23f40*/  STL.64 [R1+0x188], R6 ;  /* 0x0001880601007387 */ /* 0x000fe40000100a00 */
[----:B------:R-:W2:Y:S01]  /*23f50*/  LDL.LU R16, [R1+0xb0] ;  /* 0x0000b00001107983 */ /* 0x000ea20000300800 */
[----:B------:R-:W2:Y:S01]  /*23f60*/  LDL.LU R17, [R1+0xb4] ;  /* 0x0000b40001117983 */ /* 0x000ea20000300800 */
[----:B------:R-:W3:Y:S02]  /*23f70*/  LDL.LU R18, [R1+0xb8] ;  /* 0x0000b80001127983 */ /* 0x000ee40000300800 */
[----:B------:R-:W3:Y:S01]  /*23f80*/  LDL.LU R19, [R1+0xbc] ;  /* 0x0000bc0001137983 */ /* 0x000ee20000300800 */
[----:B-1----:R-:W4:Y:S01]  /*23f90*/  LDL.LU R24, [R1+0x160] ;  /* 0x0001600001187983 */ /* 0x002f220000300800 */
[----:B------:R-:W4:Y:S02]  /*23fa0*/  LDL.LU R25, [R1+0x164] ;  /* 0x0001640001197983 */ /* 0x000f240000300800 */
[----:B------:R-:W2:Y:S02]  /*23fb0*/  LDL.LU R26, [R1+0x168] ;  /* 0x00016800011a7983 */ /* 0x000ea40000300800 */
[----:B------:R-:W2:Y:S02]  /*23fc0*/  LDL.LU R27, [R1+0x16c] ;  /* 0x00016c00011b7983 */ /* 0x000ea40000300800 */
[----:B--2---:R-:W-:Y:S01]  /*23fd0*/  STL.64 [R1+0x1b48], R26 ;  /* 0x001b481a01007387 */ /* 0x004fe20000100a00 */
[----:B----4-:R1:W-:Y:S03]  /*23fe0*/  STL.64 [R1+0x1b40], R24 ;  /* 0x001b401801007387 */ /* 0x0103e60000100a00 */
[----:B-1----:R-:W0:Y:S01]  /*23ff0*/  LDL.LU R24, [R1+0x170] ;  /* 0x0001700001187983 */ /* 0x002e220000300800 */
[----:B------:R-:W0:Y:S02]  /*24000*/  LDL.LU R25, [R1+0x174] ;  /* 0x0001740001197983 */ /* 0x000e240000300800 */
[----:B------:R-:W0:Y:S02]  /*24010*/  LDL.LU R26, [R1+0x178] ;  /* 0x00017800011a7983 */ /* 0x000e240000300800 */
[----:B------:R-:W0:Y:S01]  /*24020*/  LDL.LU R27, [R1+0x17c] ;  /* 0x00017c00011b7983 */ /* 0x000e220000300800 */
[----:B------:R-:W0:Y:S01]  /*24030*/  LDL.LU.64 R20, [R1+0x40] ;  /* 0x0000400001147983 */ /* 0x000e220000300a00 */
[----:B------:R-:W2:Y:S03]  /*24040*/  LDL.LU.64 R4, [R1+0x20] ;  /* 0x0000200001047983 */ /* 0x000ea60000300a00 */
[----:B--2---:R-:W-:Y:S01]  /*24050*/  STL.64 [R1+0x1b10], R4 ;  /* 0x001b100401007387 */ /* 0x004fe20000100a00 */
[----:B---3--:R-:W-:Y:S02]  /*24060*/  STL.64 [R1+0x1ae0], R18 ;  /* 0x001ae01201007387 */ /* 0x008fe40000100a00 */
[----:B------:R1:W-:Y:S02]  /*24070*/  STL.64 [R1+0x1ad8], R16 ;  /* 0x001ad81001007387 */ /* 0x0003e40000100a00 */
[----:B-1----:R-:W2:Y:S01]  /*24080*/  LDL.LU.64 R16, [R1+0x70] ;  /* 0x0000700001107983 */ /* 0x002ea20000300a00 */
[----:B------:R-:W-:-:S02]  /*24090*/  IMAD.MOV.U32 R4, RZ, RZ, R29 ;  /* 0x000000ffff047224 */ /* 0x000fc400078e001d */
[----:B------:R-:W-:Y:S01]  /*240a0*/  IMAD.MOV.U32 R5, RZ, RZ, R28 ;  /* 0x000000ffff057224 */ /* 0x000fe200078e001c */
[----:B--2---:R1:W-:Y:S04]  /*240b0*/  STL.64 [R1+0x1ae8], R16 ;  /* 0x001ae81001007387 */ /* 0x0043e80000100a00 */
[----:B-1----:R-:W2:Y:S01]  /*240c0*/  LDL.LU R16, [R1+0x120] ;  /* 0x0001200001107983 */ /* 0x002ea20000300800 */
[----:B------:R-:W2:Y:S02]  /*240d0*/  LDL.LU R17, [R1+0x124] ;  /* 0x0001240001117983 */ /* 0x000ea40000300800 */
[----:B------:R-:W3:Y:S02]  /*240e0*/  LDL.LU R18, [R1+0x128] ;  /* 0x0001280001127983 */ /* 0x000ee40000300800 */
[----:B------:R-:W3:Y:S01]  /*240f0*/  LDL.LU R19, [R1+0x12c] ;  /* 0x00012c0001137983 */ /* 0x000ee20000300800 */
[----:B------:R-:W4:Y:S01]  /*24100*/  LDL.LU R29, [R1+0x1b54] ;  /* 0x001b5400011d7983 */ /* 0x000f220000300800 */
[----:B------:R-:W4:Y:S02]  /*24110*/  LDL.LU R28, [R1+0x1b50] ;  /* 0x001b5000011c7983 */ /* 0x000f240000300800 */
[----:B------:R1:W-:Y:S02]  /*24120*/  STL.64 [R1+0x1b28], R4 ;  /* 0x001b280401007387 */ /* 0x0003e40000100a00 */
[----:B-1----:R-:W4:Y:S01]  /*24130*/  LDL.LU R4, [R1+0x150] ;  /* 0x0001500001047983 */ /* 0x002f220000300800 */
[----:B------:R-:W4:Y:S02]  /*24140*/  LDL.LU R5, [R1+0x154] ;  /* 0x0001540001057983 */ /* 0x000f240000300800 */
[----:B------:R-:W4:Y:S02]  /*24150*/  LDL.LU R6, [R1+0x158] ;  /* 0x0001580001067983 */ /* 0x000f240000300800 */
[----:B------:R-:W4:Y:S01]  /*24160*/  LDL.LU R7, [R1+0x15c] ;  /* 0x00015c0001077983 */ /* 0x000f220000300800 */
[----:B---3--:R-:W-:Y:S01]  /*24170*/  STL.64 [R1+0x1b08], R18 ;  /* 0x001b081201007387 */ /* 0x008fe20000100a00 */
[----:B--2---:R1:W-:Y:S03]  /*24180*/  STL.64 [R1+0x1b00], R16 ;  /* 0x001b001001007387 */ /* 0x0043e60000100a00 */
[----:B-1----:R-:W2:Y:S01]  /*24190*/  LDL.LU R16, [R1+0x130] ;  /* 0x0001300001107983 */ /* 0x002ea20000300800 */
[----:B------:R-:W2:Y:S02]  /*241a0*/  LDL.LU R17, [R1+0x134] ;  /* 0x0001340001117983 */ /* 0x000ea40000300800 */
[----:B------:R-:W3:Y:S02]  /*241b0*/  LDL.LU R18, [R1+0x138] ;  /* 0x0001380001127983 */ /* 0x000ee40000300800 */
[----:B------:R-:W3:Y:S01]  /*241c0*/  LDL.LU R19, [R1+0x13c] ;  /* 0x00013c0001137983 */ /* 0x000ee20000300800 */
[----:B0-----:R-:W-:Y:S01]  /*241d0*/  HMMA.16816.F32.BF16 R24, R12, R20, R24 ;  /* 0x000000140c18723c */ /* 0x001fe20000041818 */
[----:B---3--:R-:W-:Y:S01]  /*241e0*/  STL.64 [R1+0x1b20], R18 ;  /* 0x001b201201007387 */ /* 0x008fe20000100a00 */
[----:B--2---:R0:W-:Y:S03]  /*241f0*/  STL.64 [R1+0x1b18], R16 ;  /* 0x001b181001007387 */ /* 0x0041e60000100a00 */
[----:B0-----:R-:W2:Y:S01]  /*24200*/  LDL.LU R16, [R1+0x140] ;  /* 0x0001400001107983 */ /* 0x001ea20000300800 */
[----:B------:R-:W2:Y:S02]  /*24210*/  LDL.LU R17, [R1+0x144] ;  /* 0x0001440001117983 */ /* 0x000ea40000300800 */
[----:B------:R-:W2:Y:S02]  /*24220*/  LDL.LU R18, [R1+0x148] ;  /* 0x0001480001127983 */ /* 0x000ea40000300800 */
[----:B------:R-:W2:Y:S01]  /*24230*/  LDL.LU R19, [R1+0x14c] ;  /* 0x00014c0001137983 */ /* 0x000ea20000300800 */
[----:B------:R0:W-:Y:S01]  /*24240*/  STL.64 [R1+0x1948], R10 ;  /* 0x0019480a01007387 */ /* 0x0001e20000100a00 */
[----:B------:R1:W-:Y:S03]  /*24250*/  STL.64 [R1+0x1940], R8 ;  /* 0x0019400801007387 */ /* 0x0003e60000100a00 */
[----:B0-----:R-:W3:Y:S04]  /*24260*/  LDL R10, [R1+0x88] ;  /* 0x00008800010a7983 */ /* 0x001ee80000100800 */
[----:B------:R-:W3:Y:S04]  /*24270*/  LDL R11, [R1+0x8c] ;  /* 0x00008c00010b7983 */ /* 0x000ee80000100800 */
[----:B------:R-:W-:Y:S02]  /*24280*/  STL.64 [R1+0x170], R24 ;  /* 0x0001701801007387 */ /* 0x000fe40000100a00 */
[----:B------:R0:W-:Y:S02]  /*24290*/  STL.64 [R1+0x178], R26 ;  /* 0x0001781a01007387 */ /* 0x0001e40000100a00 */
[----:B-1----:R-:W-:-:S02]  /*242a0*/  IMAD.MOV.U32 R8, RZ, RZ, R3 ;  /* 0x000000ffff087224 */ /* 0x002fc400078e0003 */
[----:B------:R-:W-:Y:S02]  /*242b0*/  IMAD.MOV.U32 R9, RZ, RZ, R0 ;  /* 0x000000ffff097224 */ /* 0x000fe400078e0000 */
[----:B------:R-:W-:Y:S02]  /*242c0*/  IMAD.MOV.U32 R3, RZ, RZ, R20 ;  /* 0x000000ffff037224 */ /* 0x000fe400078e0014 */
[----:B------:R-:W-:Y:S01]  /*242d0*/  IMAD.MOV.U32 R0, RZ, RZ, R21 ;  /* 0x000000ffff007224 */ /* 0x000fe200078e0015 */
[----:B0-----:R-:W2:Y:S01]  /*242e0*/  LDL.LU.64 R26, [R1+0x1b48] ;  /* 0x001b4800011a7983 */ /* 0x001ea20000300a00 */
[----:B------:R-:W2:Y:S02]  /*242f0*/  LDL.LU.64 R24, [R1+0x1b40] ;  /* 0x001b400001187983 */ /* 0x000ea40000300a00 */
[----:B------:R-:W2:Y:S02]  /*24300*/  LDL.LU.64 R20, [R1+0x1b38] ;  /* 0x001b380001147983 */ /* 0x000ea40000300a00 */
[C---:B--2---:R-:W-:Y:S11]  /*24310*/  HMMA.16816.F32.BF16 R24, R12.reuse, R20, R24 ;  /* 0x000000140c18723c */ /* 0x044ff60000041818 */
[----:B------:R-:W-:Y:S11]  /*24320*/  @!UPT UIADD3 URZ, URZ, URZ, URZ ;  /* 0x0000003f3f3ff290 */ /* 0x000ff6000fffe03f */
[----:B------:R-:W-:Y:S01]  /*24330*/  @!UPT UIADD3 URZ, URZ, URZ, URZ ;  /* 0x0000003f3f3ff290 */ /* 0x000fe2000fffe03f */
[----:B------:R0:W-:Y:S01]  /*24340*/  STL.64 [R1+0x160], R24 ;  /* 0x0001601801007387 */ /* 0x0001e20000100a00 */
[----:B------:R-:W-:Y:S03]  /*24350*/  STL.64 [R1+0x168], R26 ;  /* 0x0001681a01007387 */ /* 0x000fe60000100a00 */
[----:B0-----:R-:W4:Y:S01]  /*24360*/  LDL.LU.64 R24, [R1+0x1b30] ;  /* 0x001b300001187983 */ /* 0x001f220000300a00 */
[----:B------:R-:W-:Y:S01]  /*24370*/  STL.64 [R1+0x1ab0], R20 ;  /* 0x001ab01401007387 */ /* 0x000fe20000100a00 */
[C---:B----4-:R-:W-:Y:S11]  /*24380*/  HMMA.16816.F32.BF16 R4, R12.reuse, R24, R4 ;  /* 0x000000180c04723c */ /* 0x050ff60000041804 */
[----:B------:R-:W-:Y:S11]  /*24390*/  @!UPT UIADD3 URZ, URZ, URZ, URZ ;  /* 0x0000003f3f3ff290 */ /* 0x000ff6000fffe03f */
[----:B------:R-:W-:Y:S01]  /*243a0*/  @!UPT UIADD3 URZ, URZ, URZ, URZ ;  /* 0x0000003f3f3ff290 */ /* 0x000fe2000fffe03f */
[----:B------:R0:W-:Y:S01]  /*243b0*/  STL.64 [R1+0x150], R4 ;  /* 0x0001500401007387 */ /* 0x0001e20000100a00 */
[----:B------:R-:W-:Y:S03]  /*243c0*/  STL.64 [R1+0x158], R6 ;  /* 0x0001580601007387 */ /* 0x000fe60000100a00 */
[----:B0-----:R-:W2:Y:S01]  /*243d0*/  LDL.LU.64 R4, [R1+0x1b28] ;  /* 0x001b280001047983 */ /* 0x001ea20000300a00 */
[----:B------:R0:W-:Y:S03]  /*243e0*/  STL.64 [R1+0x1aa8], R24 ;  /* 0x001aa81801007387 */ /* 0x0001e60000100a00 */
[----:B0-----:R-:W4:Y:S01]  /*243f0*/  LDL.LU R24, [R1+0x90] ;  /* 0x0000900001187983 */ /* 0x001f220000300800 */
[----:B------:R-:W4:Y:S02]  /*24400*/  LDL.LU R25, [R1+0x94] ;  /* 0x0000940001197983 */ /* 0x000f240000300800 */
[----:B------:R-:W3:Y:S02]  /*24410*/  LDL.LU R26, [R1+0x98] ;  /* 0x00009800011a7983 */ /* 0x000ee40000300800 */
[----:B------:R-:W3:Y:S01]  /*24420*/  LDL.LU R27, [R1+0x9c] ;  /* 0x00009c00011b7983 */ /* 0x000ee20000300800 */
[----:B--2---:R-:W-:Y:S01]  /*24430*/  HMMA.16816.F32.BF16 R4, R12, R4, R16 ;  /* 0x000000040c04723c */ /* 0x004fe20000041810 */
[----:B---3--:R-:W-:Y:S01]  /*24440*/  STL.64 [R1+0x1ac0], R26 ;  /* 0x001ac01a01007387 */ /* 0x008fe20000100a00 */
[----:B----4-:R0:W-:Y:S03]  /*24450*/  STL.64 [R1+0x1ab8], R24 ;  /* 0x001ab81801007387 */ /* 0x0101e60000100a00 */
[----:B0-----:R-:W2:Y:S01]  /*24460*/  LDL.LU R24, [R1+0xa0] ;  /* 0x0000a00001187983 */ /* 0x001ea20000300800 */
[----:B------:R-:W2:Y:S02]  /*24470*/  LDL.LU R25, [R1+0xa4] ;  /* 0x0000a40001197983 */ /* 0x000ea40000300800 */
[----:B------:R-:W2:Y:S02]  /*24480*/  LDL.LU R26, [R1+0xa8] ;  /* 0x0000a800011a7983 */ /* 0x000ea40000300800 */
[----:B------:R-:W2:Y:S01]  /*24490*/  LDL.LU R27, [R1+0xac] ;  /* 0x0000ac00011b7983 */ /* 0x000ea20000300800 */
[----:B------:R-:W3:Y:S01]  /*244a0*/  LDL.LU.64 R18, [R1+0x1b20] ;  /* 0x001b200001127983 */ /* 0x000ee20000300a00 */
[----:B------:R-:W3:Y:S11]  /*244b0*/  LDL.LU.64 R16, [R1+0x1b18] ;  /* 0x001b180001107983 */ /* 0x000ef60000300a00 */
[----:B------:R0:W-:Y:S02]  /*244c0*/  STL.64 [R1+0x140], R4 ;  /* 0x0001400401007387 */ /* 0x0001e40000100a00 */
[----:B------:R-:W-:Y:S01]  /*244d0*/  STL.64 [R1+0x148], R6 ;  /* 0x0001480601007387 */ /* 0x000fe20000100a00 */
[----:B0-----:R-:W3:Y:S01]  /*244e0*/  LDL.LU.64 R4, [R1+0x1b10] ;  /* 0x001b100001047983 */ /* 0x001ee20000300a00 */
[----:B------:R-:W-:-:S02]  /*244f0*/  IMAD.MOV.U32 R20, RZ, RZ, R3 ;  /* 0x000000ffff147224 */ /* 0x000fc400078e0003 */
[----:B------:R-:W-:Y:S01]  /*24500*/  IMAD.MOV.U32 R21, RZ, RZ, R0 ;  /* 0x000000ffff157224 */ /* 0x000fe200078e0000 */
        /* <DEDUP_REMOVED lines=8> */
[----:B------:R-:W4:Y:S02]  /*24590*/  LDL.LU.64 R6, [R1+0x1af8] ;  /* 0x001af80001067983 */ /* 0x000f240000300a00 */
[----:B------:R-:W3:Y:S02]  /*245a0*/  LDL.LU.64 R4, [R1+0x1af0] ;  /* 0x001af00001047983 */ /* 0x000ee40000300a00 */
[C---:B---3--:R-:W-:Y:S11]  /*245b0*/  HMMA.16816.F32.BF16 R16, R12.reuse, R4, R16 ;  /* 0x000000040c10723c */ /* 0x048ff60000041810 */
[----:B------:R-:W-:Y:S11]  /*245c0*/  @!UPT UIADD3 URZ, URZ, URZ, URZ ;  /* 0x0000003f3f3ff290 */ /* 0x000ff6000fffe03f */
[----:B------:R-:W-:Y:S01]  /*245d0*/  @!UPT UIADD3 URZ, URZ, URZ, URZ ;  /* 0x0000003f3f3ff290 */ /* 0x000fe2000fffe03f */
[----:B------:R0:W-:Y:S01]  /*245e0*/  STL.64 [R1+0x120], R16 ;  /* 0x0001201001007387 */ /* 0x0001e20000100a00 */
[----:B------:R-:W-:Y:S03]  /*245f0*/  STL.64 [R1+0x128], R18 ;  /* 0x0001281201007387 */ /* 0x000fe60000100a00 */
[----:B0-----:R-:W3:Y:S01]  /*24600*/  LDL.LU.64 R16, [R1+0x1ae8] ;  /* 0x001ae80001107983 */ /* 0x001ee20000300a00 */
[----:B----4-:R-:W-:Y:S02]  /*24610*/  STL.64 [R1+0x1a70], R6 ;  /* 0x001a700601007387 */ /* 0x010fe40000100a00 */
[----:B------:R0:W-:Y:S02]  /*24620*/  STL.64 [R1+0x1a68], R4 ;  /* 0x001a680401007387 */ /* 0x0001e40000100a00 */
[----:B0-----:R-:W3:Y:S01]  /*24630*/  LDL.LU R4, [R1+0x110] ;  /* 0x0001100001047983 */ /* 0x001ee20000300800 */
[----:B------:R-:W3:Y:S02]  /*24640*/  LDL.LU R5, [R1+0x114] ;  /* 0x0001140001057983 */ /* 0x000ee40000300800 */
[----:B------:R-:W3:Y:S02]  /*24650*/  LDL.LU R6, [R1+0x118] ;  /* 0x0001180001067983 */ /* 0x000ee40000300800 */
[----:B------:R-:W3:Y:S02]  /*24660*/  LDL.LU R7, [R1+0x11c] ;  /* 0x00011c0001077983 */ /* 0x000ee40000300800 */
[C---:B---3--:R-:W-:Y:S11]  /*24670*/  HMMA.16816.F32.BF16 R4, R12.reuse, R16, R4 ;  /* 0x000000100c04723c */ /* 0x048ff60000041804 */
[----:B------:R-:W-:Y:S11]  /*24680*/  @!UPT UIADD3 URZ, URZ, URZ, URZ ;  /* 0x0000003f3f3ff290 */ /* 0x000ff6000fffe03f */
[----:B------:R-:W-:Y:S01]  /*24690*/  @!UPT UIADD3 URZ, URZ, URZ, URZ ;  /* 0x0000003f3f3ff290 */ /* 0x000fe2000fffe03f */
[----:B------:R0:W-:Y:S01]  /*246a0*/  STL.64 [R1+0x110], R4 ;  /* 0x0001100401007387 */ /* 0x0001e20000100a00 */
[----:B------:R-:W-:Y:S02]  /*246b0*/  STL.64 [R1+0x118], R6 ;  /* 0x0001180601007387 */ /* 0x000fe40000100a00 */
[----:B------:R-:W3:Y:S02]  /*246c0*/  LDL.LU.64 R18, [R1+0x1ae0] ;  /* 0x001ae00001127983 */ /* 0x000ee40000300a00 */
[----:B0-----:R-:W-:Y:S02]  /*246d0*/  IMAD.MOV.U32 R5, RZ, RZ, R16 ;  /* 0x000000ffff057224 */ /* 0x001fe400078e0010 */
[----:B------:R-:W-:Y:S02]  /*246e0*/  IMAD.MOV.U32 R4, RZ, RZ, R17 ;  /* 0x000000ffff047224 */ /* 0x000fe400078e0011 */
[----:B------:R-:W3:Y:S02]  /*246f0*/  LDL.LU.64 R16, [R1+0x1ad8] ;  /* 0x001ad80001107983 */ /* 0x000ee40000300a00 */
[----:B---3--:R-:W-:Y:S02]  /*24700*/  HMMA.16816.F32.BF16 R12, R12, R8, R16 ;  /* 0x000000080c0c723c */ /* 0x008fe40000041810 */
[----:B------:R-:W2:Y:S01]  /*24710*/  LDL.LU.64 R18, [R1+0x1ad0] ;  /* 0x001ad00001127983 */ /* 0x000ea20000300a00 */
[----:B------:R-:W2:Y:S02]  /*24720*/  LDL.LU.64 R16, [R1+0x1ac8] ;  /* 0x001ac80001107983 */ /* 0x000ea40000300a00 */
[----:B------:R-:W-:Y:S02]  /*24730*/  STL.64 [R1+0x1a48], R10 ;  /* 0x001a480a01007387 */ /* 0x000fe40000100a00 */
[----:B------:R0:W-:Y:S11]  /*24740*/  STL.64 [R1+0x1a40], R8 ;  /* 0x001a400801007387 */ /* 0x0001f60000100a00 */
[----:B------:R-:W-:Y:S05]  /*24750*/  @!UPT UIADD3 URZ, URZ, URZ, URZ ;  /* 0x0000003f3f3ff290 */ /* 0x000fea000fffe03f */
[----:B------:R1:W-:Y:S01]  /*24760*/  STL.64 [R1+0xb0], R12 ;  /* 0x0000b00c01007387 */ /* 0x0003e20000100a00 */
[----:B------:R3:W-:Y:S02]  /*24770*/  STL.64 [R1+0xb8], R14 ;  /* 0x0000b80e01007387 */ /* 0x0007e40000100a00 */
[----:B0-----:R-:W4:Y:S02]  /*24780*/  LDL.LU R8, [R1+0x480] ;  /* 0x0004800001087983 */ /* 0x001f240000300800 */
[----:B------:R-:W4:Y:S01]  /*24790*/  LDL.LU R9, [R1+0x484] ;  /* 0x0004840001097983 */ /* 0x000f220000300800 */
[----:B------:R-:W4:Y:S01]  /*247a0*/  LDL.LU R10, [R1+0x488] ;  /* 0x00048800010a7983 */ /* 0x000f220000300800 */
[----:B------:R-:W4:Y:S03]  /*247b0*/  LDL.LU R11, [R1+0x48c] ;  /* 0x00048c00010b7983 */ /* 0x000f260000300800 */
[----:B-1----:R-:W4:Y:S01]  /*247c0*/  LDL.LU.64 R12, [R1] ;  /* 0x00000000010c7983 */ /* 0x002f220000300a00 */
[----:B---3--:R-:W3:Y:S01]  /*247d0*/  LDL.64 R14, [R1+0x8] ;  /* 0x00000800010e7983 */ /* 0x008ee20000100a00 */
        /* <DEDUP_REMOVED lines=8> */
[----:B------:R-:W4:Y:S11]  /*24860*/  LDL.LU.64 R24, [R1+0x1aa8] ;  /* 0x001aa80001187983 */ /* 0x000f360000300a00 */
[----:B------:R-:W-:Y:S10]  /*24870*/  @!UPT UIADD3 URZ, URZ, URZ, URZ ;  /* 0x0000003f3f3ff290 */ /* 0x000ff4000fffe03f */
[----:B------:R-:W-:Y:S01]  /*24880*/  STL.64 [R1+0x90], R20 ;  /* 0x0000901401007387 */ /* 0x000fe20000100a00 */
[----:B------:R0:W-:Y:S03]  /*24890*/  STL.64 [R1+0x98], R22 ;  /* 0x0000981601007387 */ /* 0x0001e60000100a00 */
[----:B0-----:R-:W2:Y:S01]  /*248a0*/  LDL.LU.64 R22, [R1+0x1aa0] ;  /* 0x001aa00001167983 */ /* 0x001ea20000300a00 */
[----:B------:R-:W2:Y:S02]  /*248b0*/  LDL.LU.64 R20, [R1+0x1a98] ;  /* 0x001a980001147983 */ /* 0x000ea40000300a00 */
[----:B---3--:R0:W-:Y:S01]  /*248c0*/  STL.64 [R1+0x19e8], R14 ;  /* 0x0019e80e01007387 */ /* 0x0081e20000100a00 */
[C---:B----4-:R-:W-:Y:S11]  /*248d0*/  HMMA.16816.F32.BF16 R24, R16.reuse, R24, R8 ;  /* 0x000000181018723c */ /* 0x050ff60000041808 */
[----:B------:R-:W-:Y:S11]  /*248e0*/  @!UPT UIADD3 URZ, URZ, URZ, URZ ;  /* 0x0000003f3f3ff290 */ /* 0x000ff6000fffe03f */
[----:B------:R-:W-:Y:S01]  /*248f0*/  @!UPT UIADD3 URZ, URZ, URZ, URZ ;  /* 0x0000003f3f3ff290 */ /* 0x000fe2000fffe03f */
[----:B------:R1:W-:Y:S01]  /*24900*/  STL.64 [R1+0x60], R24 ;  /* 0x0000601801007387 */ /* 0x0003e20000100a00 */
[----:B------:R3:W-:Y:S02]  /*24910*/  STL.64 [R1+0x68], R26 ;  /* 0x0000681a01007387 */ /* 0x0007e40000100a00 */
[----:B0-----:R-:W4:Y:S01]  /*24920*/  LDL.64 R14, [R1+0x18] ;  /* 0x00001800010e7983 */ /* 0x001f220000100a00 */
[----:B--2---:R-:W-:Y:S11]  /*24930*/  HMMA.16816.F32.BF16 R8, R16, R12, R20 ;  /* 0x0000000c1008723c */ /* 0x004ff60000041814 */
[----:B------:R-:W-:Y:S11]  /*24940*/  @!UPT UIADD3 URZ, URZ, URZ, URZ ;  /* 0x0000003f3f3ff290 */ /* 0x000ff6000fffe03f */
[----:B------:R-:W-:Y:S01]  /*24950*/  @!UPT UIADD3 URZ, URZ, URZ, URZ ;  /* 0x0000003f3f3ff290 */ /* 0x000fe2000fffe03f */
[----:B------:R-:W-:Y:S01]  /*24960*/  STL.64 [R1+0x50], R8 ;  /* 0x0000500801007387 */ /* 0x000fe20000100a00 */
[----:B------:R-:W-:Y:S03]  /*24970*/  STL.64 [R1+0x58], R10 ;  /* 0x0000580a01007387 */ /* 0x000fe60000100a00 */
[----:B----4-:R0:W-:Y:S01]  /*24980*/  STL.64 [R1+0x1a00], R14 ;  /* 0x001a000e01007387 */ /* 0x0101e20000100a00 */
[----:B-1----:R-:W2:Y:S02]  /*24990*/  LDL.LU R24, [R1+0x2d0] ;  /* 0x0002d00001187983 */ /* 0x002ea40000300800 */
[----:B------:R-:W2:Y:S02]  /*249a0*/  LDL.LU R25, [R1+0x2d4] ;  /* 0x0002d40001197983 */ /* 0x000ea40000300800 */
[----:B---3--:R-:W3:Y:S01]  /*249b0*/  LDL.LU R26, [R1+0x2d8] ;  /* 0x0002d800011a7983 */ /* 0x008ee20000300800 */
[----:B------:R-:W3:Y:S04]  /*249c0*/  LDL.LU R27, [R1+0x2dc] ;  /* 0x0002dc00011b7983 */ /* 0x000ee80000300800 */
[----:B0-----:R-:W4:Y:S04]  /*249d0*/  LDL R14, [R1+0x38] ;  /* 0x00003800010e7983 */ /* 0x001f280000100800 */
[----:B------:R-:W4:Y:S04]  /*249e0*/  LDL R15, [R1+0x3c] ;  /* 0x00003c00010f7983 */ /* 0x000f280000100800 */
[----:B----4-:R0:W-:Y:S04]  /*249f0*/  STL.64 [R1+0x1a18], R14 ;  /* 0x001a180e01007387 */ /* 0x0101e80000100a00 */
[----:B0-----:R-:W4:Y:S04]  /*24a00*/  LDL R14, [R1+0x48] ;  /* 0x00004800010e7983 */ /* 0x001f280000100800 */
[----:B------:R-:W4:Y:S04]  /*24a10*/  LDL R15, [R1+0x4c] ;  /* 0x00004c00010f7983 */ /* 0x000f280000100800 */
[----:B----4-:R0:W-:Y:S01]  /*24a20*/  STL.64 [R1+0x1a50], R14 ;  /* 0x001a500e01007387 */ /* 0x0101e20000100a00 */
[----:B------:R-:W4:Y:S02]  /*24a30*/  LDL.LU R20, [R1+0x330] ;  /* 0x0003300001147983 */ /* 0x000f240000300800 */
[----:B------:R-:W4:Y:S02]  /*24a40*/  LDL.LU R21, [R1+0x334] ;  /* 0x0003340001157983 */ /* 0x000f240000300800 */
[----:B------:R-:W2:Y:S01]  /*24a50*/  LDL.LU R22, [R1+0x338] ;  /* 0x0003380001167983 */ /* 0x000ea20000300800 */
[----:B------:R-:W2:Y:S01]  /*24a60*/  LDL.LU R23, [R1+0x33c] ;  /* 0x00033c0001177983 */ /* 0x000ea20000300800 */
[----:B------:R-:W-:-:S02]  /*24a70*/  IMAD.MOV.U32 R8, RZ, RZ, R5 ;  /* 0x000000ffff087224 */ /* 0x000fc400078e0005 */
[----:B------:R-:W-:Y:S02]  /*24a80*/  IMAD.MOV.U32 R9, RZ, RZ, R4 ;  /* 0x000000ffff097224 */ /* 0x000fe400078e0004 */
[----:B------:R-:W-:Y:S01]  /*24a90*/  IMAD.MOV.U32 R4, RZ, RZ, R3 ;  /* 0x000000ffff047224 */ /* 0x000fe200078e0003 */
[----:B--2---:R-:W-:Y:S01]  /*24aa0*/  STL.64 [R1+0x1a60], R22 ;  /* 0x001a601601007387 */ /* 0x004fe20000100a00 */
[----:B----4-:R1:W-:Y:S02]  /*24ab0*/  STL.64 [R1+0x1a58], R20 ;  /* 0x001a581401007387 */ /* 0x0103e40000100a00 */
[----:B------:R2:W-:Y:S02]  /*24ac0*/  STL.64 [R1+0x1a78], R8 ;  /* 0x001a780801007387 */ /* 0x0005e40000100a00 */
[----:B------:R-:W4:Y:S01]  /*24ad0*/  LDL.LU R12, [R1+0x350] ;  /* 0x00035000010c7983 */ /* 0x000f220000300800 */
[----:B------:R-:W4:Y:S01]  /*24ae0*/  LDL.LU R13, [R1+0x354] ;  /* 0x00035400010d7983 */ /* 0x000f220000300800 */
[----:B0-----:R-:W4:Y:S02]  /*24af0*/  LDL.LU R14, [R1+0x358] ;  /* 0x00035800010e7983 */ /* 0x001f240000300800 */
[----:B------:R-:W4:Y:S01]  /*24b00*/  LDL.LU R15, [R1+0x35c] ;  /* 0x00035c00010f7983 */ /* 0x000f220000300800 */
[----:B-1----:R-:W4:Y:S01]  /*24b10*/  LDL.LU R20, [R1+0x340] ;  /* 0x0003400001147983 */ /* 0x002f220000300800 */
[----:B------:R-:W4:Y:S02]  /*24b20*/  LDL.LU R21, [R1+0x344] ;  /* 0x0003440001157983 */ /* 0x000f240000300800 */
[----:B------:R-:W4:Y:S02]  /*24b30*/  LDL.LU R22, [R1+0x348] ;  /* 0x0003480001167983 */ /* 0x000f240000300800 */
[----:B------:R-:W4:Y:S01]  /*24b40*/  LDL.LU R23, [R1+0x34c] ;  /* 0x00034c0001177983 */ /* 0x000f220000300800 */
[----:B------:R-:W4:Y:S01]  /*24b50*/  LDL.LU R3, [R1+0x1a94] ;  /* 0x001a940001037983 */ /* 0x000f220000300800 */
[----:B--2---:R-:W2:Y:S02]  /*24b60*/  LDL.LU R8, [R1+0x220] ;  /* 0x0002200001087983 */ /* 0x004ea40000300800 */
[----:B------:R-:W2:Y:S02]  /*24b70*/  LDL.LU R9, [R1+0x224] ;  /* 0x0002240001097983 */ /* 0x000ea40000300800 */
[----:B------:R-:W2:Y:S01]  /*24b80*/  LDL.LU R10, [R1+0x228] ;  /* 0x00022800010a7983 */ /* 0x000ea20000300800 */
[----:B------:R-:W2:Y:S01]  /*24b90*/  LDL.LU R11, [R1+0x22c] ;  /* 0x00022c00010b7983 */ /* 0x000ea20000300800 */
[----:B---3--:R-:W-:Y:S02]  /*24ba0*/  STL.64 [R1+0x19c8], R26 ;  /* 0x0019c81a01007387 */ /* 0x008fe40000100a00 */
[----:B------:R0:W-:Y:S02]  /*24bb0*/  STL.64 [R1+0x19c0], R24 ;  /* 0x0019c01801007387 */ /* 0x0001e40000100a00 */
[----:B0-----:R-:W3:Y:S01]  /*24bc0*/  LDL.LU R24, [R1+0x2e0] ;  /* 0x0002e00001187983 */ /* 0x001ee20000300800 */
[----:B------:R-:W3:Y:S02]  /*24bd0*/  LDL.LU R25, [R1+0x2e4] ;  /* 0x0002e40001197983 */ /* 0x000ee40000300800 */
[----:B------:R-:W2:Y:S02]  /*24be0*/  LDL.LU R26, [R1+0x2e8] ;  /* 0x0002e800011a7983 */ /* 0x000ea40000300800 */
[----:B------:R-:W-:-:S02]  /*24bf0*/  IMAD.MOV.U32 R27, RZ, RZ, R28 ;  /* 0x000000ffff1b7224 */ /* 0x000fc400078e001c */
[----:B------:R-:W4:Y:S04]  /*24c00*/  LDL.LU R28, [R1+0x1a90] ;  /* 0x001a9000011c7983 */ /* 0x000f280000300800 */
[----:B--2---:R-:W-:Y:S01]  /*24c10*/  STL.64 [R1+0x19e0], R26 ;  /* 0x0019e01a01007387 */ /* 0x004fe20000100a00 */
[----:B---3--:R0:W-:Y:S03]  /*24c20*/  STL.64 [R1+0x19d8], R24 ;  /* 0x0019d81801007387 */ /* 0x0081e60000100a00 */
[----:B0-----:R-:W2:Y:S01]  /*24c30*/  LDL.LU R24, [R1+0x2f0] ;  /* 0x0002f00001187983 */ /* 0x001ea20000300800 */
[----:B------:R-:W2:Y:S02]  /*24c40*/  LDL.LU R25, [R1+0x2f4] ;  /* 0x0002f40001197983 */ /* 0x000ea40000300800 */
[----:B------:R-:W3:Y:S02]  /*24c50*/  LDL.LU R26, [R1+0x2f8] ;  /* 0x0002f800011a7983 */ /* 0x000ee40000300800 */
[----:B----4-:R-:W-:-:S02]  /*24c60*/  IMAD.MOV.U32 R27, RZ, RZ, R3 ;  /* 0x000000ffff1b7224 */ /* 0x010fc400078e0003 */
[----:B------:R-:W4:Y:S04]  /*24c70*/  LDL.LU R3, [R1+0x1a8c] ;  /* 0x001a8c0001037983 */ /* 0x000f280000300800 */
[----:B---3--:R-:W-:Y:S01]  /*24c80*/  STL.64 [R1+0x19f8], R26 ;  /* 0x0019f81a01007387 */ /* 0x008fe20000100a00 */
[----:B--2---:R0:W-:Y:S02]  /*24c90*/  STL.64 [R1+0x19f0], R24 ;  /* 0x0019f01801007387 */ /* 0x0041e40000100a00 */
[----:B0-----:R-:W-:Y:S02]  /*24ca0*/  IMAD.MOV.U32 R24, RZ, RZ, R28 ;  /* 0x000000ffff187224 */ /* 0x001fe400078e001c */
[----:B------:R-:W2:Y:S01]  /*24cb0*/  LDL.LU R28, [R1+0x1a88] ;  /* 0x001a8800011c7983 */ /* 0x000ea20000300800 */
[----:B------:R-:W3:Y:S02]  /*24cc0*/  LDL.LU R25, [R1+0x304] ;  /* 0x0003040001197983 */ /* 0x000ee40000300800 */
[----:B------:R-:W2:Y:S02]  /*24cd0*/  LDL.LU R26, [R1+0x308] ;  /* 0x00030800011a7983 */ /* 0x000ea40000300800 */
[----:B------:R-:W2:Y:S02]  /*24ce0*/  LDL.LU R27, [R1+0x30c] ;  /* 0x00030c00011b7983 */ /* 0x000ea40000300800 */
[----:B------:R-:W-:-:S07]  /*24cf0*/  IMAD.MOV.U32 R5, RZ, RZ, R0 ;  /* 0x000000ffff057224 */ /* 0x000fce00078e0000 */
[C---:B------:R-:W-:Y:S01]  /*24d00*/  HMMA.16816.F32.BF16 R4, R16.reuse, R4, R8 ;  /* 0x000000041004723c */ /* 0x040fe20000041808 */
[----:B--2---:R-:W-:Y:S01]  /*24d10*/  STL.64 [R1+0x1a10], R26 ;  /* 0x001a101a01007387 */ /* 0x004fe20000100a00 */
[----:B---3--:R4:W-:Y:S02]  /*24d20*/  STL.64 [R1+0x1a08], R24 ;  /* 0x001a081801007387 */ /* 0x0089e40000100a00 */
[----:B----4-:R-:W-:Y:S02]  /*24d30*/  IMAD.MOV.U32 R24, RZ, RZ, R3 ;  /* 0x000000ffff187224 */ /* 0x010fe400078e0003 */
[----:B------:R-:W-:Y:S01]  /*24d40*/  IMAD.MOV.U32 R25, RZ, RZ, R28 ;  /* 0x000000ffff197224 */ /* 0x000fe200078e001c */
[----:B------:R-:W2:Y:S01]  /*24d50*/  LDL.LU R3, [R1+0x1a84] ;  /* 0x001a840001037983 */ /* 0x000ea20000300800 */
[----:B------:R-:W3:Y:S02]  /*24d60*/  LDL.LU R28, [R1+0x1a80] ;  /* 0x001a8000011c7983 */ /* 0x000ee40000300800 */
[----:B------:R-:W4:Y:S02]  /*24d70*/  LDL.LU R26, [R1+0x318] ;  /* 0x00031800011a7983 */ /* 0x000f240000300800 */
[----:B------:R-:W4:Y:S02]  /*24d80*/  LDL.LU R27, [R1+0x31c] ;  /* 0x00031c00011b7983 */ /* 0x000f240000300800 */
[----:B----4-:R-:W-:Y:S01]  /*24d90*/  STL.64 [R1+0x1a28], R26 ;  /* 0x001a281a01007387 */ /* 0x010fe20000100a00 */
[----:B------:R0:W-:Y:S03]  /*24da0*/  STL.64 [R1+0x1a20], R24 ;  /* 0x001a201801007387 */ /* 0x0001e60000100a00 */
[----:B0-----:R-:W4:Y:S01]  /*24db0*/  LDL.LU R24, [R1+0x320] ;  /* 0x0003200001187983 */ /* 0x001f220000300800 */
[----:B------:R-:W4:Y:S02]  /*24dc0*/  LDL.LU R25, [R1+0x324] ;  /* 0x0003240001197983 */ /* 0x000f240000300800 */
[----:B------:R-:W3:Y:S02]  /*24dd0*/  LDL.LU.64 R8, [R1+0x1a78] ;  /* 0x001a780001087983 */ /* 0x000ee40000300a00 */
[----:B------:R-:W-:Y:S01]  /*24de0*/  STL.64 [R1+0x220], R4 ;  /* 0x0002200401007387 */ /* 0x000fe20000100a00 */
[----:B------:R0:W-:Y:S04]  /*24df0*/  STL.64 [R1+0x228], R6 ;  /* 0x0002280601007387 */ /* 0x0001e80000100a00 */
[----:B0-----:R-:W4:Y:S01]  /*24e00*/  LDL.LU.64 R6, [R1+0x1a70] ;  /* 0x001a700001067983 */ /* 0x001f220000300a00 */
[----:B------:R-:W4:Y:S02]  /*24e10*/  LDL.LU.64 R4, [R1+0x1a68] ;  /* 0x001a680001047983 */ /* 0x000f240000300a00 */
[----:B--2---:R-:W-:Y:S01]  /*24e20*/  IMAD.MOV.U32 R27, RZ, RZ, R3 ;  /* 0x000000ffff1b7224 */ /* 0x004fe200078e0003 */
[C---:B---3--:R-:W-:Y:S08]  /*24e30*/  HMMA.16816.F32.BF16 R8, R16.reuse, R8, R12 ;  /* 0x000000081008723c */ /* 0x048ff0000004180c */
[----:B----4-:R-:W-:Y:S11]  /*24e40*/  HMMA.16816.F32.BF16 R20, R16, R4, R20 ;  /* 0x000000041014723c */ /* 0x010ff60000041814 */
[----:B------:R-:W-:Y:S05]  /*24e50*/  @!UPT UIADD3 URZ, URZ, URZ, URZ ;  /* 0x0000003f3f3ff290 */ /* 0x000fea000fffe03f */
[----:B------:R-:W-:-:S07]  /*24e60*/  IMAD.MOV.U32 R3, RZ, RZ, R11 ;  /* 0x000000ffff037224 */ /* 0x000fce00078e000b */
[----:B------:R-:W-:Y:S01]  /*24e70*/  STL.64 [R1+0x340], R20 ;  /* 0x0003401401007387 */ /* 0x000fe20000100a00 */
[----:B------:R0:W-:Y:S03]  /*24e80*/  STL.64 [R1+0x348], R22 ;  /* 0x0003481601007387 */ /* 0x0001e60000100a00 */
[----:B0-----:R-:W2:Y:S01]  /*24e90*/  LDL.LU.64 R22, [R1+0x1a60] ;  /* 0x001a600001167983 */ /* 0x001ea20000300a00 */
[----:B------:R-:W2:Y:S02]  /*24ea0*/  LDL.LU.64 R20, [R1+0x1a58] ;  /* 0x001a580001147983 */ /* 0x000ea40000300a00 */
[----:B------:R-:W3:Y:S02]  /*24eb0*/  LDL.LU.64 R14, [R1+0x1a50] ;  /* 0x001a5000010e7983 */ /* 0x000ee40000300a00 */
[----:B------:R-:W-:Y:S01]  /*24ec0*/  STL.64 [R1+0x350], R8 ;  /* 0x0003500801007387 */ /* 0x000fe20000100a00 */
[----:B------:R0:W-:Y:S04]  /*24ed0*/  STL [R1+0x358], R10 ;  /* 0x0003580a01007387 */ /* 0x0001e80000100800 */
[----:B0-----:R-:W4:Y:S01]  /*24ee0*/  LDL.LU.64 R10, [R1+0x1a48] ;  /* 0x001a4800010a7983 */ /* 0x001f220000300a00 */
[----:B------:R-:W2:Y:S02]  /*24ef0*/  LDL.LU.64 R8, [R1+0x1a40] ;  /* 0x001a400001087983 */ /* 0x000ea40000300a00 */
[----:B------:R0:W-:Y:S02]  /*24f00*/  STL [R1+0x1740], R3 ;  /* 0x0017400301007387 */ /* 0x0001e40000100800 */
[----:B------:R-:W-:Y:S01]  /*24f10*/  IMAD.MOV.U32 R26, RZ, RZ, R28 ;  /* 0x000000ffff1a7224 */ /* 0x000fe200078e001c */
[----:B--2---:R-:W-:Y:S01]  /*24f20*/  HMMA.16816.F32.BF16 R16, R16, R8, R20 ;  /* 0x000000081010723c */ /* 0x004fe20000041814 */
[----:B------:R-:W3:Y:S01]  /*24f30*/  LDL.LU.64 R22, [R1+0x1a38] ;  /* 0x001a380001167983 */ /* 0x000ee20000300a00 */
[----:B------:R-:W3:Y:S11]  /*24f40*/  LDL.LU.64 R20, [R1+0x1a30] ;  /* 0x001a300001147983 */ /* 0x000ef60000300a00 */
[----:B------:R-:W-:Y:S11]  /*24f50*/  @!UPT UIADD3 URZ, URZ, URZ, URZ ;  /* 0x0000003f3f3ff290 */ /* 0x000ff6000fffe03f */
[----:B------:R-:W-:Y:S02]  /*24f60*/  IMAD.MOV.U32 R28, RZ, RZ, R17 ;  /* 0x000000ffff1c7224 */ /* 0x000fe400078e0011 */
[----:B------:R-:W-:Y:S01]  /*24f70*/  IMAD.MOV.U32 R5, RZ, RZ, R18 ;  /* 0x000000ffff057224 */ /* 0x000fe200078e0012 */
[----:B------:R-:W-:Y:S01]  /*24f80*/  STL [R1+0x330], R16 ;  /* 0x0003301001007387 */ /* 0x000fe20000100800 */
[----:B------:R-:W-:Y:S02]  /*24f90*/  IMAD.MOV.U32 R4, RZ, RZ, R19 ;  /* 0x000000ffff047224 */ /* 0x000fe400078e0013 */
[----:B------:R-:W2:Y:S02]  /*24fa0*/  LDL.64 R18, [R1+0x28] ;  /* 0x0000280001127983 */ /* 0x000ea40000100a00 */
[----:B------:R-:W-:Y:S01]  /*24fb0*/  STL [R1+0x18cc], R28 ;  /* 0x0018cc1c01007387 */ /* 0x000fe20000100800 */
[C---:B---3--:R-:W-:Y:S01]  /*24fc0*/  HMMA.16816.F32.BF16 R12, R20.reuse, R14, R24 ;  /* 0x0000000e140c723c */ /* 0x048fe20000041818 */
[----:B------:R-:W3:Y:S01]  /*24fd0*/  LDL.LU.64 R26, [R1+0x1a28] ;  /* 0x001a2800011a7983 */ /* 0x000ee20000300a00 */
[----:B------:R-:W3:Y:S11]  /*24fe0*/  LDL.LU.64 R24, [R1+0x1a20] ;  /* 0x001a200001187983 */ /* 0x000ef60000300a00 */
[----:B------:R-:W-:Y:S10]  /*24ff0*/  @!UPT UIADD3 URZ, URZ, URZ, URZ ;  /* 0x0000003f3f3ff290 */ /* 0x000ff4000fffe03f */
[----:B------:R-:W-:Y:S01]  /*25000*/  STL.64 [R1+0x320], R12 ;  /* 0x0003200c01007387 */ /* 0x000fe20000100a00 */
[----:B------:R1:W-:Y:S02]  /*25010*/  STL [R1+0x328], R14 ;  /* 0x0003280e01007387 */ /* 0x0003e40000100800 */
[----:B0-----:R-:W-:Y:S02]  /*25020*/  IMAD.MOV.U32 R3, RZ, RZ, R15 ;  /* 0x000000ffff037224 */ /* 0x001fe400078e000f */
[----:B-1----:R-:W3:Y:S03]  /*25030*/  LDL.LU.64 R14, [R1+0x1a18] ;  /* 0x001a1800010e7983 */ /* 0x002ee60000300a00 */
[----:B------:R-:W-:Y:S01]  /*25040*/  STL [R1+0x18d0], R3 ;  /* 0x0018d00301007387 */ /* 0x000fe20000100800 */
[C---:B---3--:R-:W-:Y:S01]  /*25050*/  HMMA.16816.F32.BF16 R12, R20.reuse, R14, R24 ;  /* 0x0000000e140c723c */ /* 0x048fe20000041818 */
[----:B------:R-:W3:Y:S01]  /*25060*/  LDL.LU.64 R26, [R1+0x1a10] ;  /* 0x001a1000011a7983 */ /* 0x000ee20000300a00 */
[----:B------:R-:W3:Y:S11]  /*25070*/  LDL.LU.64 R24, [R1+0x1a08] ;  /* 0x001a080001187983 */ /* 0x000ef60000300a00 */
[----:B------:R-:W-:Y:S10]  /*25080*/  @!UPT UIADD3 URZ, URZ, URZ, URZ ;  /* 0x0000003f3f3ff290 */ /* 0x000ff4000fffe03f */
        /* <DEDUP_REMOVED lines=12> */
[----:B---3--:R-:W-:Y:S11]  /*25150*/  HMMA.16816.F32.BF16 R24, R20, R14, R24 ;  /* 0x0000000e1418723c */ /* 0x008ff60000041818 */
[----:B------:R-:W-:Y:S11]  /*25160*/  @!UPT UIADD3 URZ, URZ, URZ, URZ ;  /* 0x0000003f3f3ff290 */ /* 0x000ff6000fffe03f */
[----:B------:R-:W-:Y:S01]  /*25170*/  @!UPT UIADD3 URZ, URZ, URZ, URZ ;  /* 0x0000003f3f3ff290 */ /* 0x000fe2000fffe03f */
[----:B------:R-:W-:Y:S01]  /*25180*/  STL.64 [R1+0x2f0], R24 ;  /* 0x0002f01801007387 */ /* 0x000fe20000100a00 */
[----:B------:R0:W-:Y:S03]  /*25190*/  STL.64 [R1+0x2f8], R26 ;  /* 0x0002f81a01007387 */ /* 0x0001e60000100a00 */
[----:B0-----:R-:W2:Y:S01]  /*251a0*/  LDL.LU.64 R26, [R1+0x19e0] ;  /* 0x0019e000011a7983 */ /* 0x001ea20000300a00 */
[----:B------:R-:W2:Y:S02]  /*251b0*/  LDL.LU.64 R24, [R1+0x19d8] ;  /* 0x0019d80001187983 */ /* 0x000ea40000300a00 */
[----:B------:R0:W-:Y:S02]  /*251c0*/  STL.64 [R1+0x1990], R14 ;  /* 0x0019900e01007387 */ /* 0x0001e40000100a00 */
[----:B------:R-:W4:Y:S02]  /*251d0*/  LDL.LU R12, [R1+0x210] ;  /* 0x00021000010c7983 */ /* 0x000f240000300800 */
[----:B------:R-:W-:-:S02]  /*251e0*/  IMAD.MOV.U32 R13, RZ, RZ, R6 ;  /* 0x000000ffff0d7224 */ /* 0x000fc400078e0006 */
[----:B------:R-:W3:Y:S01]  /*251f0*/  LDL.LU R6, [R1+0x19d4] ;  /* 0x0019d40001067983 */ /* 0x000ee20000300800 */
[----:B0-----:R-:W-:Y:S02]  /*25200*/  IMAD.MOV.U32 R14, RZ, RZ, R7 ;  /* 0x000000ffff0e7224 */ /* 0x001fe400078e0007 */
[----:B------:R-:W-:Y:S01]  /*25210*/  IMAD.MOV.U32 R15, RZ, RZ, R29 ;  /* 0x000000ffff0f7224 */ /* 0x000fe200078e001d */
[----:B------:R-:W3:Y:S01]  /*25220*/  LDL.LU R7, [R1+0x19d0] ;  /* 0x0019d00001077983 */ /* 0x000ee20000300800 */
[C---:B--2---:R-:W-:Y:S11]  /*25230*/  HMMA.16816.F32.BF16 R24, R20.reuse, R18, R24 ;  /* 0x000000121418723c */ /* 0x044ff60000041818 */
[----:B------:R-:W-:Y:S11]  /*25240*/  @!UPT UIADD3 URZ, URZ, URZ, URZ ;  /* 0x0000003f3f3ff290 */ /* 0x000ff6000fffe03f */
[----:B------:R-:W-:Y:S01]  /*25250*/  @!UPT UIADD3 URZ, URZ, URZ, URZ ;  /* 0x0000003f3f3ff290 */ /* 0x000fe2000fffe03f */
[----:B------:R-:W-:Y:S01]  /*25260*/  STL.64 [R1+0x2e0], R24 ;  /* 0x0002e01801007387 */ /* 0x000fe20000100a00 */
[----:B------:R0:W-:Y:S02]  /*25270*/  STL [R1+0x2e8], R26 ;  /* 0x0002e81a01007387 */ /* 0x0001e40000100800 */
[----:B------:R-:W-:Y:S02]  /*25280*/  IMAD.MOV.U32 R29, RZ, RZ, R27 ;  /* 0x000000ffff1d7224 */ /* 0x000fe400078e001b */
[----:B0-----:R-:W3:Y:S01]  /*25290*/  LDL.LU.64 R26, [R1+0x19c8] ;  /* 0x0019c800011a7983 */ /* 0x001ee20000300a00 */
[----:B------:R-:W3:Y:S02]  /*252a0*/  LDL.LU.64 R24, [R1+0x19c0] ;  /* 0x0019c00001187983 */ /* 0x000ee40000300a00 */
[----:B------:R0:W-:Y:S02]  /*252b0*/  STL.64 [R1+0x1988], R18 ;  /* 0x0019881201007387 */ /* 0x0001e40000100a00 */
[----:B0-----:R-:W2:Y:S04]  /*252c0*/  LDL R18, [R1+0x78] ;  /* 0x0000780001127983 */ /* 0x001ea80000100800 */
[----:B------:R-:W2:Y:S01]  /*252d0*/  LDL R19, [R1+0x7c] ;  /* 0x00007c0001137983 */ /* 0x000ea20000100800 */
[----:B------:R-:W-:Y:S01]  /*252e0*/  STL [R1+0x18d4], R29 ;  /* 0x0018d41d01007387 */ /* 0x000fe20000100800 */
[C---:B---3--:R-:W-:Y:S11]  /*252f0*/  HMMA.16816.F32.BF16 R24, R20.reuse, R6, R24 ;  /* 0x000000061418723c */ /* 0x048ff60000041818 */
[----:B------:R-:W-:Y:S11]  /*25300*/  @!UPT UIADD3 URZ, URZ, URZ, URZ ;  /* 0x0000003f3f3ff290 */ /* 0x000ff6000fffe03f */
[----:B------:R-:W-:Y:S01]  /*25310*/  @!UPT UIADD3 URZ, URZ, URZ, URZ ;  /* 0x0000003f3f3ff290 */ /* 0x000fe2000fffe03f */
[----:B------:R-:W-:Y:S01]  /*25320*/  STL.64 [R1+0x2d0], R24 ;  /* 0x0002d01801007387 */ /* 0x000fe20000100a00 */
[----:B------:R0:W-:Y:S03]  /*25330*/  STL.64 [R1+0x2d8], R26 ;  /* 0x0002d81a01007387 */ /* 0x0001e60000100a00 */
[----:B0-----:R-:W3:Y:S01]  /*25340*/  LDL.LU.64 R26, [R1+0x19b8] ;  /* 0x0019b800011a7983 */ /* 0x001ee20000300a00 */
[----:B------:R-:W3:Y:S02]  /*25350*/  LDL.LU.64 R24, [R1+0x19b0] ;  /* 0x0019b00001187983 */ /* 0x000ee40000300a00 */
[----:B------:R-:W-:Y:S02]  /*25360*/  STL.64 [R1+0x1980], R6 ;  /* 0x0019800601007387 */ /* 0x000fe40000100a00 */
[----:B------:R0:W-:Y:S02]  /*25370*/  STL.64 [R1+0x1978], R4 ;  /* 0x0019780401007387 */ /* 0x0001e40000100a00 */
[----:B0-----:R-:W2:Y:S01]  /*25380*/  LDL.LU R4, [R1+0x2c0] ;  /* 0x0002c00001047983 */ /* 0x001ea20000300800 */
[----:B------:R-:W2:Y:S02]  /*25390*/  LDL.LU R5, [R1+0x2c4] ;  /* 0x0002c40001057983 */ /* 0x000ea40000300800 */
[----:B------:R-:W2:Y:S02]  /*253a0*/  LDL.LU R6, [R1+0x2c8] ;  /* 0x0002c80001067983 */ /* 0x000ea40000300800 */
[----:B------:R-:W2:Y:S01]  /*253b0*/  LDL.LU R7, [R1+0x2cc] ;  /* 0x0002cc0001077983 */ /* 0x000ea20000300800 */
[C---:B----4-:R-:W-:Y:S08]  /*253c0*/  HMMA.16816.F32.BF16 R12, R20.reuse, R10, R12 ;  /* 0x0000000a140c723c */ /* 0x050ff0000004180c */
[----:B--2---:R-:W-:Y:S01]  /*253d0*/  HMMA.16816.F32.BF16 R16, R20, R18, R4 ;  /* 0x000000121410723c */ /* 0x004fe20000041804 */
[----:B------:R-:W2:Y:S11]  /*253e0*/  LDL.LU R4, [R1+0x1f0] ;  /* 0x0001f00001047983 */ /* 0x000eb60000300800 */
[----:B------:R-:W-:Y:S11]  /*253f0*/  @!UPT UIADD3 URZ, URZ, URZ, URZ ;  /* 0x0000003f3f3ff290 */ /* 0x000ff6000fffe03f */
[----:B------:R-:W-:Y:S01]  /*25400*/  STL.64 [R1+0x500], R16 ;  /* 0x0005001001007387 */ /* 0x000fe20000100a00 */
[----:B------:R-:W-:Y:S02]  /*25410*/  STL.64 [R1+0x508], R18 ;  /* 0x0005081201007387 */ /* 0x000fe40000100a00 */
[----:B------:R-:W-:Y:S02]  /*25420*/  STL.64 [R1+0x210], R12 ;  /* 0x0002100c01007387 */ /* 0x000fe40000100a00 */
[----:B------:R0:W-:Y:S01]  /*25430*/  STL.64 [R1+0x218], R14 ;  /* 0x0002180e01007387 */ /* 0x0001e20000100a00 */
[----:B------:R-:W2:Y:S01]  /*25440*/  LDL.LU R5, [R1+0x1f4] ;  /* 0x0001f40001057983 */ /* 0x000ea20000300800 */
[----:B------:R-:W4:Y:S02]  /*25450*/  LDL.LU R6, [R1+0x1f8] ;  /* 0x0001f80001067983 */ /* 0x000f240000300800 */
[----:B------:R-:W4:Y:S02]  /*25460*/  LDL.LU R7, [R1+0x1fc] ;  /* 0x0001fc0001077983 */ /* 0x000f240000300800 */
[----:B----4-:R1:W-:Y:S01]  /*25470*/  STL.64 [R1+0x19a0], R6 ;  /* 0x0019a00601007387 */ /* 0x0103e20000100a00 */
[----:B--2---:R-:W-:Y:S02]  /*25480*/  STL.64 [R1+0x1998], R4 ;  /* 0x0019980401007387 */ /* 0x004fe40000100a00 */
[----:B0-----:R-:W2:Y:S01]  /*25490*/  LDL.64 R14, [R1+0x38] ;  /* 0x00003800010e7983 */ /* 0x001ea20000100a00 */
[----:B-1----:R-:W3:Y:S04]  /*254a0*/  LDL.64 R6, [R1+0x48] ;  /* 0x0000480001067983 */ /* 0x002ee80000100a00 */
[----:B--2---:R0:W-:Y:S01]  /*254b0*/  STL.64 [R1+0x19a8], R14 ;  /* 0x0019a80e01007387 */ /* 0x0041e20000100a00 */
[----:B------:R-:W3:Y:S02]  /*254c0*/  LDL.LU R12, [R1+0x200] ;  /* 0x00020000010c7983 */ /* 0x000ee40000300800 */
[----:B------:R-:W3:Y:S01]  /*254d0*/  LDL.LU R13, [R1+0x204] ;  /* 0x00020400010d7983 */ /* 0x000ee20000300800 */
[----:B0-----:R-:W3:Y:S01]  /*254e0*/  LDL.LU R14, [R1+0x208] ;  /* 0x00020800010e7983 */ /* 0x001ee20000300800 */
[----:B------:R-:W3:Y:S02]  /*254f0*/  LDL.LU R15, [R1+0x20c] ;  /* 0x00020c00010f7983 */ /* 0x000ee40000300800 */
[----:B------:R0:W-:Y:S02]  /*25500*/  STL.64 [R1+0x1958], R10 ;  /* 0x0019580a01007387 */ /* 0x0001e40000100a00 */
[----:B------:R-:W2:Y:S01]  /*25510*/  LDL.LU R8, [R1+0x1e0] ;  /* 0x0001e00001087983 */ /* 0x000ea20000300800 */
[----:B------:R-:W2:Y:S04]  /*25520*/  LDL.LU R9, [R1+0x1e4] ;  /* 0x0001e40001097983 */ /* 0x000ea80000300800 */
[----:B0-----:R-:W2:Y:S01]  /*25530*/  LDL.LU R10, [R1+0x1e8] ;  /* 0x0001e800010a7983 */ /* 0x001ea20000300800 */
[----:B------:R-:W2:Y:S02]  /*25540*/  LDL.LU R11, [R1+0x1ec] ;  /* 0x0001ec00010b7983 */ /* 0x000ea40000300800 */
[----:B------:R-:W4:Y:S02]  /*25550*/  LDL.LU R20, [R1+0x2b0] ;  /* 0x0002b00001147983 */ /* 0x000f240000300800 */
[----:B------:R-:W4:Y:S01]  /*25560*/  LDL.LU R21, [R1+0x2b4] ;  /* 0x0002b40001157983 */ /* 0x000f220000300800 */
[----:B------:R-:W2:Y:S01]  /*25570*/  LDL.LU R22, [R1+0x2b8] ;  /* 0x0002b80001167983 */ /* 0x000ea20000300800 */
[----:B------:R-:W2:Y:S03]  /*25580*/  LDL.LU R23, [R1+0x2bc] ;  /* 0x0002bc0001177983 */ /* 0x000ea60000300800 */
[----:B--2---:R-:W-:Y:S01]  /*25590*/  STL.64 [R1+0x18e0], R22 ;  /* 0x0018e01601007387 */ /* 0x004fe20000100a00 */
[----:B----4-:R0:W-:Y:S03]  /*255a0*/  STL.64 [R1+0x18d8], R20 ;  /* 0x0018d81401007387 */ /* 0x0101e60000100a00 */
        /* <DEDUP_REMOVED lines=11> */
[----:B---3--:R0:W-:Y:S01]  /*25660*/  STL.64 [R1+0x1900], R22 ;  /* 0x0019001601007387 */ /* 0x0081e20000100a00 */
[----:B--2---:R-:W-:Y:S02]  /*25670*/  STL.64 [R1+0x18f8], R20 ;  /* 0x0018f81401007387 */ /* 0x004fe40000100a00 */
[----:B------:R-:W2:Y:S02]  /*25680*/  LDL.LU R16, [R1+0x1d0] ;  /* 0x0001d00001107983 */ /* 0x000ea40000300800 */
[----:B------:R-:W2:Y:S01]  /*25690*/  LDL.LU R17, [R1+0x1d4] ;  /* 0x0001d40001117983 */ /* 0x000ea20000300800 */
[----:B------:R-:W2:Y:S01]  /*256a0*/  LDL.LU R18, [R1+0x1d8] ;  /* 0x0001d80001127983 */ /* 0x000ea20000300800 */
[----:B------:R-:W2:Y:S04]  /*256b0*/  LDL.LU R19, [R1+0x1dc] ;  /* 0x0001dc0001137983 */ /* 0x000ea80000300800 */
[----:B------:R-:W-:Y:S02]  /*256c0*/  STL.64 [R1+0x560], R12 ;  /* 0x0005600c01007387 */ /* 0x000fe40000100a00 */
[----:B------:R1:W-:Y:S02]  /*256d0*/  STL.64 [R1+0x568], R14 ;  /* 0x0005680e01007387 */ /* 0x0003e40000100a00 */
[----:B0-----:R-:W-:-:S02]  /*256e0*/  IMAD.MOV.U32 R22, RZ, RZ, R3 ;  /* 0x000000ffff167224 */ /* 0x001fc400078e0003 */
[----:B------:R-:W-:Y:S02]  /*256f0*/  IMAD.MOV.U32 R23, RZ, RZ, R0 ;  /* 0x000000ffff177224 */ /* 0x000fe400078e0000 */
[----:B------:R-:W-:Y:S02]  /*25700*/  IMAD.MOV.U32 R3, RZ, RZ, R6 ;  /* 0x000000ffff037224 */ /* 0x000fe400078e0006 */
[----:B------:R-:W-:Y:S01]  /*25710*/  IMAD.MOV.U32 R0, RZ, RZ, R7 ;  /* 0x000000ffff007224 */ /* 0x000fe200078e0007 */
[----:B-1----:R-:W3:Y:S01]  /*25720*/  LDL.LU.64 R14, [R1+0x19a8] ;  /* 0x0019a800010e7983 */ /* 0x002ee20000300a00 */
[----:B------:R-:W3:Y:S02]  /*25730*/  LDL.LU.64 R6, [R1+0x19a0] ;  /* 0x0019a00001067983 */ /* 0x000ee40000300a00 */
[----:B------:R-:W3:Y:S01]  /*25740*/  LDL.LU.64 R4, [R1+0x1998] ;  /* 0x0019980001047983 */ /* 0x000ee20000300a00 */
[C---:B------:R-:W-:Y:S08]  /*25750*/  HMMA.16816.F32.BF16 R8, R24.reuse, R22, R8 ;  /* 0x000000161808723c */ /* 0x040ff00000041808 */
[----:B---3--:R-:W-:Y:S11]  /*25760*/  HMMA.16816.F32.BF16 R4, R24, R14, R4 ;  /* 0x0000000e1804723c */ /* 0x008ff60000041804 */
[----:B------:R-:W-:Y:S11]  /*25770*/  @!UPT UIADD3 URZ, URZ, URZ, URZ ;  /* 0x0000003f3f3ff290 */ /* 0x000ff6000fffe03f */
[----:B------:R-:W-:Y:S01]  /*25780*/  @!UPT UIADD3 URZ, URZ, URZ, URZ ;  /* 0x0000003f3f3ff290 */ /* 0x000fe2000fffe03f */
[----:B------:R0:W-:Y:S01]  /*25790*/  STL.64 [R1+0x550], R4 ;  /* 0x0005500401007387 */ /* 0x0001e20000100a00 */
[----:B------:R-:W-:Y:S02]  /*257a0*/  STL.64 [R1+0x558], R6 ;  /* 0x0005580601007387 */ /* 0x000fe40000100a00 */
[----:B0-----:R-:W-:Y:S02]  /*257b0*/  IMAD.MOV.U32 R5, RZ, RZ, R14 ;  /* 0x000000ffff057224 */ /* 0x001fe400078e000e */
[----:B------:R-:W-:Y:S02]  /*257c0*/  IMAD.MOV.U32 R4, RZ, RZ, R15 ;  /* 0x000000ffff047224 */ /* 0x000fe400078e000f */
[----:B------:R-:W2:Y:S01]  /*257d0*/  LDL.LU.64 R14, [R1+0x1990] ;  /* 0x00199000010e7983 */ /* 0x000ea20000300a00 */
[----:B------:R-:W-:Y:S02]  /*257e0*/  STL.64 [R1+0x540], R8 ;  /* 0x0005400801007387 */ /* 0x000fe40000100a00 */
[----:B------:R0:W-:Y:S02]  /*257f0*/  STL.64 [R1+0x548], R10 ;  /* 0x0005480a01007387 */ /* 0x0001e40000100a00 */
[----:B0-----:R-:W3:Y:S04]  /*25800*/  LDL.64 R10, [R1+0x78] ;  /* 0x00007800010a7983 */ /* 0x001ee80000100a00 */
        /* <DEDUP_REMOVED lines=15> */
[----:B------:R0:W-:Y:S01]  /*25900*/  STL.64 [R1+0x1950], R22 ;  /* 0x0019501601007387 */ /* 0x0001e20000100a00 */
[----:B------:R-:W3:Y:S02]  /*25910*/  LDL.LU R20, [R1+0x100] ;  /* 0x0001000001147983 */ /* 0x000ee40000300800 */
[----:B------:R-:W3:Y:S01]  /*25920*/  LDL.LU R21, [R1+0x104] ;  /* 0x0001040001157983 */ /* 0x000ee20000300800 */
[----:B0-----:R-:W3:Y:S01]  /*25930*/  LDL.LU R22, [R1+0x108] ;  /* 0x0001080001167983 */ /* 0x001ee20000300800 */
[----:B------:R-:W3:Y:S01]  /*25940*/  LDL.LU R23, [R1+0x10c] ;  /* 0x00010c0001177983 */ /* 0x000ee20000300800 */
[C---:B--2---:R-:W-:Y:S02]  /*25950*/  HMMA.16816.F32.BF16 R16, R24.reuse, R14, R16 ;  /* 0x0000000e1810723c */ /* 0x044fe40000041810 */
[----:B---3--:R-:W-:Y:S01]  /*25960*/  STL.64 [R1+0x1968], R22 ;  /* 0x0019681601007387 */ /* 0x008fe20000100a00 */
        /* <DEDUP_REMOVED lines=30> */
[----:B0-----:R-:W4:Y:S01]  /*25b50*/  LDL.LU.64 R6, [R1+0x1980] ;  /* 0x0019800001067983 */ /* 0x001f220000300a00 */
[----:B------:R-:W3:Y:S01]  /*25b60*/  LDL.LU.64 R4, [R1+0x1978] ;  /* 0x0019780001047983 */ /* 0x000ee20000300a00 */
[C---:B----4-:R-:W-:Y:S11]  /*25b70*/  HMMA.16816.F32.BF16 R8, R24.reuse, R6, R8 ;  /* 0x000000061808723c */ /* 0x050ff60000041808 */
[----:B------:R-:W-:Y:S11]  /*25b80*/  @!UPT UIADD3 URZ, URZ, URZ, URZ ;  /* 0x0000003f3f3ff290 */ /* 0x000ff6000fffe03f */
[----:B------:R-:W-:Y:S01]  /*25b90*/  @!UPT UIADD3 URZ, URZ, URZ, URZ ;  /* 0x0000003f3f3ff290 */ /* 0x000fe2000fffe03f */
[----:B------:R-:W-:Y:S01]  /*25ba0*/  STL.64 [R1+0x1e0], R8 ;  /* 0x0001e00801007387 */ /* 0x000fe20000100a00 */
[----:B------:R0:W-:Y:S03]  /*25bb0*/  STL.64 [R1+0x1e8], R10 ;  /* 0x0001e80a01007387 */ /* 0x0001e60000100a00 */
        /* <DEDUP_REMOVED lines=15> */
[----:B------:R-:W-:Y:S01]  /*25cb0*/  STL.64 [R1+0x4f0], R24 ;  /* 0x0004f01801007387 */ /* 0x000fe20000100a00 */
[----:B------:R-:W-:Y:S01]  /*25cc0*/  STL.64 [R1+0x4f8], R26 ;  /* 0x0004f81a01007387 */ /* 0x000fe20000100a00 */
        /* <DEDUP_REMOVED lines=38> */
[----:B------:R-:W0:Y:S04]  /*25f30*/  LDSM.16.MT88.4 R16, [R2+0x14200] ;  /* 0x014200000210783b */ /* 0x000e280000004200 */
[----:B0-----:R-:W-:Y:S01]  /*25f40*/  STL.64 [R1+0x1858], R18 ;  /* 0x0018581201007387 */ /* 0x001fe20000100a00 */
[----:B------:R0:W-:Y:S03]  /*25f50*/  STL.64 [R1+0x1850], R16 ;  /* 0x0018501001007387 */ /* 0x0001e60000100a00 */
[----:B0-----:R-:W4:Y:S01]  /*25f60*/  LDL.LU R16, [R1+0x3e0] ;  /* 0x0003e00001107983 */ /* 0x001f220000300800 */
[----:B------:R-:W4:Y:S02]  /*25f70*/  LDL.LU R17, [R1+0x3e4] ;  /* 0x0003e40001117983 */ /* 0x000f240000300800 */
[----:B------:R-:W4:Y:S02]  /*25f80*/  LDL.LU R18, [R1+0x3e8] ;  /* 0x0003e80001127983 */ /* 0x000f240000300800 */
[----:B------:R-:W4:Y:S01]  /*25f90*/  LDL.LU R19, [R1+0x3ec] ;  /* 0x0003ec0001137983 */ /* 0x000f220000300800 */
[----:B------:R-:W-:Y:S01]  /*25fa0*/  STL.64 [R1+0x1878], R6 ;  /* 0x0018780601007387 */ /* 0x000fe20000100a00 */
[----:B---3--:R0:W-:Y:S01]  /*25fb0*/  STL.64 [R1+0x1870], R4 ;  /* 0x0018700401007387 */ /* 0x0081e20000100a00 */
[C---:B--2---:R-:W-:Y:S11]  /*25fc0*/  HMMA.16816.F32.BF16 R20, R8.reuse, R6, R20 ;  /* 0x000000060814723c */ /* 0x044ff60000041814 */
[----:B------:R-:W-:Y:S11]  /*25fd0*/  @!UPT UIADD3 URZ, URZ, URZ, URZ ;  /* 0x0000003f3f3ff290 */ /* 0x000ff6000fffe03f */
[----:B------:R-:W-:Y:S01]  /*25fe0*/  @!UPT UIADD3 URZ, URZ, URZ, URZ ;  /* 0x0000003f3f3ff290 */ /* 0x000fe2000fffe03f */
[----:B------:R-:W-:Y:S01]  /*25ff0*/  STL.64 [R1+0x4c0], R20 ;  /* 0x0004c01401007387 */ /* 0x000fe20000100a00 */
[----:B------:R-:W-:Y:S02]  /*26000*/  STL.64 [R1+0x4c8], R22 ;  /* 0x0004c81601007387 */ /* 0x000fe40000100a00 */
[----:B0-----:R-:W2:Y:S02]  /*26010*/  LDL.LU R4, [R1+0x3f0] ;  /* 0x0003f00001047983 */ /* 0x001ea40000300800 */
[----:B------:R-:W2:Y:S01]  /*26020*/  LDL.LU R5, [R1+0x3f4] ;  /* 0x0003f40001057983 */ /* 0x000ea20000300800 */
[----:B------:R-:W2:Y:S01]  /*26030*/  LDL.LU R6, [R1+0x3f8] ;  /* 0x0003f80001067983 */ /* 0x000ea20000300800 */
[----:B------:R-:W2:Y:S02]  /*26040*/  LDL.LU R7, [R1+0x3fc] ;  /* 0x0003fc0001077983 */ /* 0x000ea40000300800 */
[----:B------:R-:W-:Y:S01]  /*26050*/  IMAD.MOV.U32 R27, RZ, RZ, R0 ;  /* 0x000000ffff1b7224 */ /* 0x000fe200078e0000 */
[----:B------:R-:W0:Y:S04]  /*26060*/  LDSM.16.MT88.4 R20, [R2+0x14280] ;  /* 0x014280000214783b */ /* 0x000e280000004200 */
[----:B0-----:R-:W-:Y:S01]  /*26070*/  STL.64 [R1+0x17d8], R22 ;  /* 0x0017d81601007387 */ /* 0x001fe20000100a00 */
[----:B------:R-:W-:Y:S01]  /*26080*/  STL.64 [R1+0x17d0], R20 ;  /* 0x0017d01401007387 */ /* 0x000fe20000100a00 */
[C---:B--2---:R-:W-:Y:S02]  /*26090*/  HMMA.16816.F32.BF16 R4, R8.reuse, R26, R4 ;  /* 0x0000001a0804723c */ /* 0x044fe40000041804 */
[----:B------:R-:W0:Y:S04]  /*260a0*/  LDSM.16.MT88.4 R24, [R2+0x14300] ;  /* 0x014300000218783b */ /* 0x000e280000004200 */
[----:B0-----:R0:W-:Y:S11]  /*260b0*/  STL.64 [R1+0x1750], R26 ;  /* 0x0017501a01007387 */ /* 0x0011f60000100a00 */
[----:B------:R-:W-:Y:S06]  /*260c0*/  @!UPT UIADD3 URZ, URZ, URZ, URZ ;  /* 0x0000003f3f3ff290 */ /* 0x000fec000fffe03f */
[----:B------:R-:W-:Y:S02]  /*260d0*/  STL.64 [R1+0x3f0], R4 ;  /* 0x0003f00401007387 */ /* 0x000fe40000100a00 */
[----:B------:R4:W-:Y:S02]  /*260e0*/  STL.64 [R1+0x3f8], R6 ;  /* 0x0003f80601007387 */ /* 0x0009e40000100a00 */
[----:B------:R-:W-:Y:S01]  /*260f0*/  STL.64 [R1+0x1748], R24 ;  /* 0x0017481801007387 */ /* 0x000fe20000100a00 */
[----:B0-----:R-:W4:Y:S02]  /*26100*/  LDL.LU.64 R26, [R1+0x88] ;  /* 0x00008800011a7983 */ /* 0x001f240000300a00 */
[----:B----4-:R-:W-:Y:S02]  /*26110*/  HMMA.16816.F32.BF16 R4, R8, R26, R16 ;  /* 0x0000001a0804723c */ /* 0x010fe40000041810 */
        /* <DEDUP_REMOVED lines=17> */
[----:B------:R-:W4:Y:S01]  /*26230*/  LDL.LU R20, [R1+0x440] ;  /* 0x0004400001147983 */ /* 0x000f220000300800 */
[----:B------:R-:W4:Y:S02]  /*26240*/  LDL.LU R21, [R1+0x444] ;  /* 0x0004440001157983 */ /* 0x000f240000300800 */
[----:B------:R-:W2:Y:S02]  /*26250*/  LDL.LU R22, [R1+0x448] ;  /* 0x0004480001167983 */ /* 0x000ea40000300800 */
[----:B------:R-:W2:Y:S02]  /*26260*/  LDL.LU R23, [R1+0x44c] ;  /* 0x00044c0001177983 */ /* 0x000ea40000300800 */
[----:B--2---:R0:W-:Y:S01]  /*26270*/  STL.64 [R1+0x18b0], R22 ;  /* 0x0018b01601007387 */ /* 0x0041e20000100a00 */
[----:B----4-:R1:W-:Y:S03]  /*26280*/  STL.64 [R1+0x18a8], R20 ;  /* 0x0018a81401007387 */ /* 0x0103e60000100a00 */
[----:B0-----:R-:W2:Y:S04]  /*26290*/  LDL R22, [R1+0x38] ;  /* 0x0000380001167983 */ /* 0x001ea80000100800 */
[----:B------:R-:W2:Y:S04]  /*262a0*/  LDL R23, [R1+0x3c] ;  /* 0x00003c0001177983 */ /* 0x000ea80000100800 */
[----:B--2---:R0:W-:Y:S01]  /*262b0*/  STL.64 [R1+0x18c0], R22 ;  /* 0x0018c01601007387 */ /* 0x0041e20000100a00 */
[----:B------:R-:W2:Y:S02]  /*262c0*/  LDL R18, [R1+0x48] ;  /* 0x0000480001127983 */ /* 0x000ea40000100800 */
[----:B------:R-:W2:Y:S02]  /*262d0*/  LDL R19, [R1+0x4c] ;  /* 0x00004c0001137983 */ /* 0x000ea40000100800 */
[----:B-1----:R-:W2:Y:S01]  /*262e0*/  LDL.LU R20, [R1+0x460] ;  /* 0x0004600001147983 */ /* 0x002ea20000300800 */
[----:B------:R-:W2:Y:S04]  /*262f0*/  LDL.LU R21, [R1+0x464] ;  /* 0x0004640001157983 */ /* 0x000ea80000300800 */
[----:B0-----:R-:W2:Y:S01]  /*26300*/  LDL.LU R22, [R1+0x468] ;  /* 0x0004680001167983 */ /* 0x001ea20000300800 */
[----:B------:R-:W2:Y:S02]  /*26310*/  LDL.LU R23, [R1+0x46c] ;  /* 0x00046c0001177983 */ /* 0x000ea40000300800 */
[----:B---3--:R0:W-:Y:S02]  /*26320*/  STL.64 [R1+0x1788], R10 ;  /* 0x0017880a01007387 */ /* 0x0081e40000100a00 */
[----:B------:R1:W-:Y:S01]  /*26330*/  STL.64 [R1+0x1780], R8 ;  /* 0x0017800801007387 */ /* 0x0003e20000100a00 */
[----:B0-----:R-:W3:Y:S04]  /*26340*/  LDL R10, [R1+0x18] ;  /* 0x00001800010a7983 */ /* 0x001ee80000100800 */
[----:B------:R-:W3:Y:S01]  /*26350*/  LDL R11, [R1+0x1c] ;  /* 0x00001c00010b7983 */ /* 0x000ee20000100800 */
[----:B------:R-:W-:-:S02]  /*26360*/  IMAD.MOV.U32 R6, RZ, RZ, R29 ;  /* 0x000000ffff067224 */ /* 0x000fc400078e001d */
[----:B------:R-:W-:Y:S01]  /*26370*/  IMAD.MOV.U32 R7, RZ, RZ, R3 ;  /* 0x000000ffff077224 */ /* 0x000fe200078e0003 */
[----:B---3--:R0:W-:Y:S01]  /*26380*/  STL.64 [R1+0x18b8], R10 ;  /* 0x0018b80a01007387 */ /* 0x0081e20000100a00 */
[----:B-1----:R-:W3:Y:S02]  /*26390*/  LDL.LU R8, [R1+0x450] ;  /* 0x0004500001087983 */ /* 0x002ee40000300800 */
[----:B------:R-:W3:Y:S01]  /*263a0*/  LDL.LU R9, [R1+0x454] ;  /* 0x0004540001097983 */ /* 0x000ee20000300800 */
[----:B0-----:R-:W3:Y:S01]  /*263b0*/  LDL.LU R10, [R1+0x458] ;  /* 0x00045800010a7983 */ /* 0x001ee20000300800 */
[----:B------:R-:W3:Y:S02]  /*263c0*/  LDL.LU R11, [R1+0x45c] ;  /* 0x00045c00010b7983 */ /* 0x000ee40000300800 */
[----:B------:R-:W4:Y:S02]  /*263d0*/  LDL.LU R29, [R1+0x18d4] ;  /* 0x0018d400011d7983 */ /* 0x000f240000300800 */
[----:B------:R-:W2:Y:S01]  /*263e0*/  LDL.LU R3, [R1+0x18d0] ;  /* 0x0018d00001037983 */ /* 0x000ea20000300800 */
[----:B------:R-:W-:Y:S01]  /*263f0*/  STL.64 [R1+0x1890], R6 ;  /* 0x0018900601007387 */ /* 0x000fe20000100a00 */
[----:B------:R-:W2:Y:S02]  /*26400*/  LDL.LU.64 R26, [R1+0x78] ;  /* 0x00007800011a7983 */ /* 0x000ea40000300a00 */
[----:B------:R-:W-:-:S02]  /*26410*/  IMAD.MOV.U32 R28, RZ, RZ, R14 ;  /* 0x000000ffff1c7224 */ /* 0x000fc400078e000e */
[----:B------:R-:W-:Y:S02]  /*26420*/  IMAD.MOV.U32 R0, RZ, RZ, R15 ;  /* 0x000000ffff007224 */ /* 0x000fe400078e000f */
[----:B------:R-:W0:Y:S04]  /*26430*/  LDSM.16.MT88.4 R12, [R2+0x14180] ;  /* 0x01418000020c783b */ /* 0x000e280000004200 */
[----:B--2---:R1:W-:Y:S01]  /*26440*/  STL.64 [R1+0x1868], R26 ;  /* 0x0018681a01007387 */ /* 0x0043e20000100a00 */
[----:B------:R-:W2:Y:S02]  /*26450*/  LDL.LU R24, [R1+0x410] ;  /* 0x0004100001187983 */ /* 0x000ea40000300800 */
[----:B------:R-:W2:Y:S01]  /*26460*/  LDL.LU R25, [R1+0x414] ;  /* 0x0004140001197983 */ /* 0x000ea20000300800 */
[----:B-1----:R-:W2:Y:S01]  /*26470*/  LDL.LU R26, [R1+0x418] ;  /* 0x00041800011a7983 */ /* 0x002ea20000300800 */
[----:B------:R-:W2:Y:S02]  /*26480*/  LDL.LU R27, [R1+0x41c] ;  /* 0x00041c00011b7983 */ /* 0x000ea40000300800 */
[----:B------:R-:W-:-:S02]  /*26490*/  IMAD.MOV.U32 R6, RZ, RZ, R28 ;  /* 0x000000ffff067224 */ /* 0x000fc400078e001c */
[----:B------:R-:W-:Y:S01]  /*264a0*/  IMAD.MOV.U32 R7, RZ, RZ, R0 ;  /* 0x000000ffff077224 */ /* 0x000fe200078e0000 */
[----:B------:R-:W3:Y:S01]  /*264b0*/  LDL.LU R28, [R1+0x18cc] ;  /* 0x0018cc00011c7983 */ /* 0x000ee20000300800 */
[----:B------:R-:W3:Y:S03]  /*264c0*/  LDL.LU R0, [R1+0x18c8] ;  /* 0x0018c80001007983 */ /* 0x000ee60000300800 */
[----:B--2---:R-:W-:Y:S01]  /*264d0*/  STL.64 [R1+0x1888], R26 ;  /* 0x0018881a01007387 */ /* 0x004fe20000100a00 */
[----:B------:R1:W-:Y:S03]  /*264e0*/  STL.64 [R1+0x1880], R24 ;  /* 0x0018801801007387 */ /* 0x0003e60000100a00 */
[----:B-1----:R-:W2:Y:S01]  /*264f0*/  LDL.LU R24, [R1+0x420] ;  /* 0x0004200001187983 */ /* 0x002ea20000300800 */
[----:B------:R-:W2:Y:S02]  /*26500*/  LDL.LU R25, [R1+0x424] ;  /* 0x0004240001197983 */ /* 0x000ea40000300800 */
[----:B------:R-:W2:Y:S02]  /*26510*/  LDL.LU R26, [R1+0x428] ;  /* 0x00042800011a7983 */ /* 0x000ea40000300800 */
[----:B------:R-:W2:Y:S01]  /*26520*/  LDL.LU R27, [R1+0x42c] ;  /* 0x00042c00011b7983 */ /* 0x000ea20000300800 */
[C---:B0-----:R-:W-:Y:S01]  /*26530*/  HMMA.16816.F32.BF16 R16, R12.reuse, R18, R20 ;  /* 0x000000120c10723c */ /* 0x041fe20000041814 */
[----:B--2---:R-:W-:Y:S01]  /*26540*/  STL.64 [R1+0x18a0], R26 ;  /* 0x0018a01a01007387 */ /* 0x004fe20000100a00 */
[----:B------:R0:W-:Y:S03]  /*26550*/  STL.64 [R1+0x1898], R24 ;  /* 0x0018981801007387 */ /* 0x0001e60000100a00 */
[----:B0-----:R-:W2:Y:S01]  /*26560*/  LDL.LU R24, [R1+0x430] ;  /* 0x0004300001187983 */ /* 0x001ea20000300800 */
[----:B------:R-:W2:Y:S02]  /*26570*/  LDL.LU R25, [R1+0x434] ;  /* 0x0004340001197983 */ /* 0x000ea40000300800 */
[----:B------:R-:W2:Y:S02]  /*26580*/  LDL.LU R26, [R1+0x438] ;  /* 0x00043800011a7983 */ /* 0x000ea40000300800 */
[----:B------:R-:W2:Y:S01]  /*26590*/  LDL.LU R27, [R1+0x43c] ;  /* 0x00043c00011b7983 */ /* 0x000ea20000300800 */
[----:B------:R-:W3:Y:S11]  /*265a0*/  LDL.LU.64 R22, [R1+0x18c0] ;  /* 0x0018c00001167983 */ /* 0x000ef60000300a00 */
[----:B------:R-:W-:Y:S01]  /*265b0*/  @!UPT UIADD3 URZ, URZ, URZ, URZ ;  /* 0x0000003f3f3ff290 */ /* 0x000fe2000fffe03f */
[----:B------:R0:W-:Y:S02]  /*265c0*/  STL.64 [R1+0x460], R16 ;  /* 0x0004601001007387 */ /* 0x0001e40000100a00 */
[----:B------:R1:W-:Y:S01]  /*265d0*/  STL.64 [R1+0x468], R18 ;  /* 0x0004681201007387 */ /* 0x0003e20000100a00 */
[----:B0-----:R-:W2:Y:S01]  /*265e0*/  LDL.LU R16, [R1+0x3d0] ;  /* 0x0003d00001107983 */ /* 0x001ea20000300800 */
[----:B------:R-:W2:Y:S02]  /*265f0*/  LDL.LU R17, [R1+0x3d4] ;  /* 0x0003d40001117983 */ /* 0x000ea40000300800 */
[----:B-1----:R-:W2:Y:S02]  /*26600*/  LDL.LU R18, [R1+0x3d8] ;  /* 0x0003d80001127983 */ /* 0x002ea40000300800 */
[----:B------:R-:W2:Y:S01]  /*26610*/  LDL.LU R19, [R1+0x3dc] ;  /* 0x0003dc0001137983 */ /* 0x000ea20000300800 */
[C---:B---3--:R-:W-:Y:S01]  /*26620*/  HMMA.16816.F32.BF16 R20, R12.reuse, R22, R8 ;  /* 0x000000160c14723c */ /* 0x048fe20000041808 */
[----:B------:R-:W3:Y:S11]  /*26630*/  LDL.LU.64 R10, [R1+0x18b8] ;  /* 0x0018b800010a7983 */ /* 0x000ef60000300a00 */
[----:B------:R-:W-:Y:S11]  /*26640*/  @!UPT UIADD3 URZ, URZ, URZ, URZ ;  /* 0x0000003f3f3ff290 */ /* 0x000ff6000fffe03f */
[----:B------:R-:W-:Y:S01]  /*26650*/  STL.64 [R1+0x450], R20 ;  /* 0x0004501401007387 */ /* 0x000fe20000100a00 */
[----:B------:R0:W-:Y:S03]  /*26660*/  STL.64 [R1+0x458], R22 ;  /* 0x0004581601007387 */ /* 0x0001e60000100a00 */
[----:B0-----:R-:W2:Y:S01]  /*26670*/  LDL.LU.64 R22, [R1+0x18b0] ;  /* 0x0018b00001167983 */ /* 0x001ea20000300a00 */
[----:B------:R-:W2:Y:S03]  /*26680*/  LDL.LU.64 R20, [R1+0x18a8] ;  /* 0x0018a80001147983 */ /* 0x000ea60000300a00 */
[----:B---3--:R0:W-:Y:S01]  /*26690*/  STL.64 [R1+0x1828], R10 ;  /* 0x0018280a01007387 */ /* 0x0081e20000100a00 */
[----:B------:R-:W3:Y:S01]  /*266a0*/  LDL.LU R8, [R1+0x3b0] ;  /* 0x0003b00001087983 */ /* 0x000ee20000300800 */
[C---:B--2---:R-:W-:Y:S11]  /*266b0*/  HMMA.16816.F32.BF16 R20, R12.reuse, R10, R20 ;  /* 0x0000000a0c14723c */ /* 0x044ff60000041814 */
[----:B------:R-:W-:Y:S11]  /*266c0*/  @!UPT UIADD3 URZ, URZ, URZ, URZ ;  /* 0x0000003f3f3ff290 */ /* 0x000ff6000fffe03f */
[----:B------:R-:W-:Y:S01]  /*266d0*/  @!UPT UIADD3 URZ, URZ, URZ, URZ ;  /* 0x0000003f3f3ff290 */ /* 0x000fe2000fffe03f */
[----:B------:R-:W-:Y:S01]  /*266e0*/  STL.64 [R1+0x440], R20 ;  /* 0x0004401401007387 */ /* 0x000fe20000100a00 */
[----:B------:R-:W-:Y:S02]  /*266f0*/  STL.64 [R1+0x448], R22 ;  /* 0x0004481601007387 */ /* 0x000fe40000100a00 */
[----:B------:R-:W3:Y:S02]  /*26700*/  LDL.LU R9, [R1+0x3b4] ;  /* 0x0003b40001097983 */ /* 0x000ee40000300800 */
[----:B0-----:R-:W2:Y:S01]  /*26710*/  LDL.LU R10, [R1+0x3b8] ;  /* 0x0003b800010a7983 */ /* 0x001ea20000300800 */
[----:B------:R-:W2:Y:S01]  /*26720*/  LDL.LU R11, [R1+0x3bc] ;  /* 0x0003bc00010b7983 */ /* 0x000ea20000300800 */
[C---:B------:R-:W-:Y:S03]  /*26730*/  HMMA.16816.F32.BF16 R4, R12.reuse, R6, R24 ;  /* 0x000000060c04723c */ /* 0x040fe60000041818 */
[----:B--2---:R0:W-:Y:S01]  /*26740*/  STL.64 [R1+0x1838], R10 ;  /* 0x0018380a01007387 */ /* 0x0041e20000100a00 */
[----:B---3--:R-:W-:Y:S03]  /*26750*/  STL.64 [R1+0x1830], R8 ;  /* 0x0018300801007387 */ /* 0x008fe60000100a00 */
[----:B0-----:R-:W2:Y:S01]  /*26760*/  LDL.64 R10, [R1+0x48] ;  /* 0x00004800010a7983 */ /* 0x001ea20000100a00 */
[----:B------:R-:W3:Y:S02]  /*26770*/  LDL.LU R20, [R1+0x3a0] ;  /* 0x0003a00001147983 */ /* 0x000ee40000300800 */
[----:B------:R-:W3:Y:S02]  /*26780*/  LDL.LU R21, [R1+0x3a4] ;  /* 0x0003a40001157983 */ /* 0x000ee40000300800 */
[----:B------:R-:W2:Y:S01]  /*26790*/  LDL.LU R22, [R1+0x3a8] ;  /* 0x0003a80001167983 */ /* 0x000ea20000300800 */
[----:B------:R-:W2:Y:S04]  /*267a0*/  LDL.LU R23, [R1+0x3ac] ;  /* 0x0003ac0001177983 */ /* 0x000ea80000300800 */
[----:B--2---:R-:W-:Y:S01]  /*267b0*/  STL.64 [R1+0x1848], R22 ;  /* 0x0018481601007387 */ /* 0x004fe20000100a00 */
[----:B---3--:R0:W-:Y:S03]  /*267c0*/  STL.64 [R1+0x1840], R20 ;  /* 0x0018401401007387 */ /* 0x0081e60000100a00 */
[----:B0-----:R-:W2:Y:S01]  /*267d0*/  LDL.LU R20, [R1+0x3c0] ;  /* 0x0003c00001147983 */ /* 0x001ea20000300800 */
[----:B------:R-:W2:Y:S02]  /*267e0*/  LDL.LU R21, [R1+0x3c4] ;  /* 0x0003c40001157983 */ /* 0x000ea40000300800 */
[----:B------:R-:W2:Y:S02]  /*267f0*/  LDL.LU R22, [R1+0x3c8] ;  /* 0x0003c80001167983 */ /* 0x000ea40000300800 */
[----:B------:R-:W2:Y:S01]  /*26800*/  LDL.LU R23, [R1+0x3cc] ;  /* 0x0003cc0001177983 */ /* 0x000ea20000300800 */
[----:B------:R-:W3:Y:S01]  /*26810*/  LDL.LU.64 R26, [R1+0x18a0] ;  /* 0x0018a000011a7983 */ /* 0x000ee20000300a00 */
[----:B------:R-:W3:Y:S02]  /*26820*/  LDL.LU.64 R24, [R1+0x1898] ;  /* 0x0018980001187983 */ /* 0x000ee40000300a00 */
[----:B------:R-:W-:Y:S02]  /*26830*/  STL.64 [R1+0x430], R4 ;  /* 0x0004300401007387 */ /* 0x000fe40000100a00 */
[----:B------:R0:W-:Y:S02]  /*26840*/  STL.64 [R1+0x438], R6 ;  /* 0x0004380601007387 */ /* 0x0001e40000100a00 */
        /* <DEDUP_REMOVED lines=14> */
[----:B0-----:R-:W3:Y:S01]  /*26930*/  LDL.LU.64 R26, [R1+0x1868] ;  /* 0x00186800011a7983 */ /* 0x001ee20000300a00 */
[----:B------:R-:W-:Y:S02]  /*26940*/  STL.64 [R1+0x1800], R6 ;  /* 0x0018000601007387 */ /* 0x000fe40000100a00 */
[----:B--2---:R0:W-:Y:S02]  /*26950*/  STL.64 [R1+0x17f8], R4 ;  /* 0x0017f80401007387 */ /* 0x0041e40000100a00 */
        /* <DEDUP_REMOVED lines=8> */
[----:B------:R1:W-:Y:S02]  /*269e0*/  STL.64 [R1+0x408], R6 ;  /* 0x0004080601007387 */ /* 0x0003e40000100a00 */
[----:B0-----:R-:W-:Y:S02]  /*269f0*/  IMAD.MOV.U32 R5, RZ, RZ, R26 ;  /* 0x000000ffff057224 */ /* 0x001fe400078e001a */
[----:B------:R-:W-:Y:S02]  /*26a00*/  IMAD.MOV.U32 R4, RZ, RZ, R27 ;  /* 0x000000ffff047224 */ /* 0x000fe400078e001b */
[----:B------:R-:W2:Y:S01]  /*26a10*/  LDL.LU.64 R26, [R1+0x1860] ;  /* 0x00186000011a7983 */ /* 0x000ea20000300a00 */
[----:B-1----:R-:W3:Y:S01]  /*26a20*/  LDL.64 R6, [R1+0x28] ;  /* 0x0000280001067983 */ /* 0x002ee20000100a00 */
[----:B--2---:R-:W-:Y:S02]  /*26a30*/  HMMA.16816.F32.BF16 R12, R12, R26, R16 ;  /* 0x0000001a0c0c723c */ /* 0x004fe40000041810 */
[----:B---3--:R0:W-:Y:S01]  /*26a40*/  STL.64 [R1+0x1810], R6 ;  /* 0x0018100601007387 */ /* 0x0081e20000100a00 */
[----:B------:R-:W2:Y:S02]  /*26a50*/  LDL.LU.64 R18, [R1+0x1858] ;  /* 0x0018580001127983 */ /* 0x000ea40000300a00 */
[----:B------:R-:W2:Y:S01]  /*26a60*/  LDL.LU.64 R16, [R1+0x1850] ;  /* 0x0018500001107983 */ /* 0x000ea20000300a00 */
[----:B0-----:R-:W3:Y:S01]  /*26a70*/  LDL.LU.64 R6, [R1+0x8] ;  /* 0x0000080001067983 */ /* 0x001ee20000300a00 */
[----:B------:R0:W-:Y:S11]  /*26a80*/  STL.64 [R1+0x17e0], R26 ;  /* 0x0017e01a01007387 */ /* 0x0001f60000100a00 */
[----:B------:R-:W-:Y:S05]  /*26a90*/  @!UPT UIADD3 URZ, URZ, URZ, URZ ;  /* 0x0000003f3f3ff290 */ /* 0x000fea000fffe03f */
[----:B------:R-:W-:Y:S01]  /*26aa0*/  STL.64 [R1+0x3d0], R12 ;  /* 0x0003d00c01007387 */ /* 0x000fe20000100a00 */
[----:B------:R1:W-:Y:S02]  /*26ab0*/  STL.64 [R1+0x3d8], R14 ;  /* 0x0003d80e01007387 */ /* 0x0003e40000100a00 */
[----:B0-----:R-:W3:Y:S02]  /*26ac0*/  LDL.64 R26, [R1+0x38] ;  /* 0x00003800011a7983 */ /* 0x001ee40000100a00 */
[----:B-1----:R-:W-:Y:S02]  /*26ad0*/  IMAD.MOV.U32 R14, RZ, RZ, R5 ;  /* 0x000000ffff0e7224 */ /* 0x002fe400078e0005 */
[----:B------:R-:W-:-:S05]  /*26ae0*/  IMAD.MOV.U32 R15, RZ, RZ, R4 ;  /* 0x000000ffff0f7224 */ /* 0x000fca00078e0004 */
[----:B------:R0:W-:Y:S01]  /*26af0*/  STL.64 [R1+0x1808], R14 ;  /* 0x0018080e01007387 */ /* 0x0001e20000100a00 */
[----:B------:R-:W3:Y:S02]  /*26b00*/  LDL.LU R12, [R1+0x380] ;  /* 0x00038000010c7983 */ /* 0x000ee40000300800 */
[----:B------:R-:W3:Y:S01]  /*26b10*/  LDL.LU R13, [R1+0x384] ;  /* 0x00038400010d7983 */ /* 0x000ee20000300800 */
[----:B0-----:R-:W3:Y:S01]  /*26b20*/  LDL.LU R14, [R1+0x388] ;  /* 0x00038800010e7983 */ /* 0x001ee20000300800 */
[----:B------:R-:W3:Y:S02]  /*26b30*/  LDL.LU R15, [R1+0x38c] ;  /* 0x00038c00010f7983 */ /* 0x000ee40000300800 */
[----:B------:R-:W-:Y:S02]  /*26b40*/  IMAD.MOV.U32 R5, RZ, RZ, R10 ;  /* 0x000000ffff057224 */ /* 0x000fe400078e000a */
[----:B------:R-:W-:Y:S01]  /*26b50*/  IMAD.MOV.U32 R4, RZ, RZ, R11 ;  /* 0x000000ffff047224 */ /* 0x000fe200078e000b */
        /* <DEDUP_REMOVED lines=20> */
[----:B------:R-:W-:Y:S02]  /*26ca0*/  IMAD.MOV.U32 R9, RZ, RZ, R26 ;  /* 0x000000ffff097224 */ /* 0x000fe400078e001a */
[----:B------:R-:W-:Y:S02]  /*26cb0*/  IMAD.MOV.U32 R8, RZ, RZ, R27 ;  /* 0x000000ffff087224 */ /* 0x000fe400078e001b */
[C---:B---3--:R-:W-:Y:S01]  /*26cc0*/  HMMA.16816.F32.BF16 R24, R16.reuse, R10, R20 ;  /* 0x0000000a1018723c */ /* 0x048fe20000041814 */
        /* <DEDUP_REMOVED lines=20> */
[----:B------:R-:W-:Y:S02]  /*26e10*/  IMAD.MOV.U32 R11, RZ, RZ, R8 ;  /* 0x000000ffff0b7224 */ /* 0x000fe400078e0008 */
[----:B------:R-:W-:-:S03]  /*26e20*/  IMAD.MOV.U32 R9, RZ, RZ, R6 ;  /* 0x000000ffff097224 */ /* 0x000fc600078e0006 */
[----:B------:R-:W-:Y:S01]  /*26e30*/  STL.64 [R1+0x17b8], R10 ;  /* 0x0017b80a01007387 */ /* 0x000fe20000100a00 */
[----:B------:R-:W-:Y:S02]  /*26e40*/  STL.64 [R1+0x390], R12 ;  /* 0x0003900c01007387 */ /* 0x000fe40000100a00 */
[----:B------:R0:W-:Y:S02]  /*26e50*/  STL.64 [R1+0x398], R14 ;  /* 0x0003980e01007387 */ /* 0x0001e40000100a00 */
[----:B------:R-:W-:Y:S01]  /*26e60*/  IMAD.MOV.U32 R8, RZ, RZ, R7 ;  /* 0x000000ffff087224 */ /* 0x000fe200078e0007 */
[----:B0-----:R-:W2:Y:S01]  /*26e70*/  LDL.LU.64 R14, [R1+0x1820] ;  /* 0x00182000010e7983 */ /* 0x001ea20000300a00 */
[----:B------:R-:W2:Y:S02]  /*26e80*/  LDL.LU.64 R12, [R1+0x1818] ;  /* 0x00181800010c7983 */ /* 0x000ea40000300a00 */
[----:B------:R-:W2:Y:S02]  /*26e90*/  LDL.LU.64 R6, [R1+0x1810] ;  /* 0x0018100001067983 */ /* 0x000ea40000300a00 */
[----:B------:R-:W-:-:S02]  /*26ea0*/  IMAD.MOV.U32 R10, RZ, RZ, R5 ;  /* 0x000000ffff0a7224 */ /* 0x000fc400078e0005 */
[----:B------:R-:W-:Y:S01]  /*26eb0*/  IMAD.MOV.U32 R11, RZ, RZ, R4 ;  /* 0x000000ffff0b7224 */ /* 0x000fe200078e0004 */
[C---:B--2---:R-:W-:Y:S11]  /*26ec0*/  HMMA.16816.F32.BF16 R12, R16.reuse, R6, R12 ;  /* 0x00000006100c723c */ /* 0x044ff6000004180c */
[----:B------:R-:W-:Y:S11]  /*26ed0*/  @!UPT UIADD3 URZ, URZ, URZ, URZ ;  /* 0x0000003f3f3ff290 */ /* 0x000ff6000fffe03f */
[----:B------:R-:W-:Y:S01]  /*26ee0*/  @!UPT UIADD3 URZ, URZ, URZ, URZ ;  /* 0x0000003f3f3ff290 */ /* 0x000fe2000fffe03f */
[----:B------:R0:W-:Y:S01]  /*26ef0*/  STL.64 [R1+0x380], R12 ;  /* 0x0003800c01007387 */ /* 0x0001e20000100a00 */
[----:B------:R1:W-:Y:S02]  /*26f00*/  STL.64 [R1+0x388], R14 ;  /* 0x0003880e01007387 */ /* 0x0003e40000100a00 */
[----:B0-----:R-:W-:Y:S01]  /*26f10*/  IMAD.MOV.U32 R13, RZ, RZ, R6 ;  /* 0x000000ffff0d7224 */ /* 0x001fe200078e0006 */
[----:B-1----:R-:W3:Y:S01]  /*26f20*/  LDL.LU.64 R14, [R1+0x1808] ;  /* 0x00180800010e7983 */ /* 0x002ee20000300a00 */
[----:B------:R-:W-:Y:S02]  /*26f30*/  IMAD.MOV.U32 R12, RZ, RZ, R7 ;  /* 0x000000ffff0c7224 */ /* 0x000fe400078e0007 */
[----:B------:R-:W2:Y:S02]  /*26f40*/  LDL.LU.64 R6, [R1+0x1800] ;  /* 0x0018000001067983 */ /* 0x000ea40000300a00 */
[----:B------:R-:W3:Y:S01]  /*26f50*/  LDL.LU.64 R4, [R1+0x17f8] ;  /* 0x0017f80001047983 */ /* 0x000ee20000300a00 */
        /* <DEDUP_REMOVED lines=11> */
[----:B------:R-:W2:Y:S02]  /*27010*/  LDL.LU R6, [R1+0x278] ;  /* 0x0002780001067983 */ /* 0x000ea40000300800 */
[----:B------:R-:W2:Y:S01]  /*27020*/  LDL.LU R7, [R1+0x27c] ;  /* 0x00027c0001077983 */ /* 0x000ea20000300800 */
[C---:B------:R-:W-:Y:S01]  /*27030*/  HMMA.16816.F32.BF16 R24, R16.reuse, R14, R24 ;  /* 0x0000000e1018723c */ /* 0x040fe20000041818 */
        /* <DEDUP_REMOVED lines=14> */
[----:B0-----:R-:W3:Y:S02]  /*27120*/  LDL.LU.64 R26, [R1+0x17e0] ;  /* 0x0017e000011a7983 */ /* 0x001ee40000300a00 */
[----:B---3--:R-:W-:Y:S02]  /*27130*/  HMMA.16816.F32.BF16 R16, R16, R26, R20 ;  /* 0x0000001a1010723c */ /* 0x008fe40000041814 */
[----:B------:R-:W2:Y:S01]  /*27140*/  LDL.LU.64 R22, [R1+0x17d8] ;  /* 0x0017d80001167983 */ /* 0x000ea20000300a00 */
[----:B------:R-:W2:Y:S02]  /*27150*/  LDL.LU.64 R20, [R1+0x17d0] ;  /* 0x0017d00001147983 */ /* 0x000ea40000300a00 */
[----:B------:R-:W-:Y:S11]  /*27160*/  STL.64 [R1+0x1768], R26 ;  /* 0x0017681a01007387 */ /* 0x000ff60000100a00 */
[----:B------:R-:W-:Y:S07]  /*27170*/  @!UPT UIADD3 URZ, URZ, URZ, URZ ;  /* 0x0000003f3f3ff290 */ /* 0x000fee000fffe03f */
[----:B------:R-:W-:Y:S01]  /*27180*/  STL.64 [R1+0x1a0], R16 ;  /* 0x0001a01001007387 */ /* 0x000fe20000100a00 */
[----:B------:R0:W-:Y:S02]  /*27190*/  STL.64 [R1+0x1a8], R18 ;  /* 0x0001a81201007387 */ /* 0x0001e40000100a00 */
[----:B0-----:R-:W-:Y:S02]  /*271a0*/  IMAD.MOV.U32 R18, RZ, RZ, R9 ;  /* 0x000000ffff127224 */ /* 0x001fe400078e0009 */
[----:B------:R-:W-:Y:S02]  /*271b0*/  IMAD.MOV.U32 R19, RZ, RZ, R8 ;  /* 0x000000ffff137224 */ /* 0x000fe400078e0008 */
        /* <DEDUP_REMOVED lines=16> */
[----:B------:R-:W3:Y:S11]  /*272c0*/  LDL.LU.64 R4, [R1+0x1790] ;  /* 0x0017900001047983 */ /* 0x000ef60000300a00 */
[----:B------:R-:W-:Y:S09]  /*272d0*/  @!UPT UIADD3 URZ, URZ, URZ, URZ ;  /* 0x0000003f3f3ff290 */ /* 0x000ff2000fffe03f */
[----:B------:R-:W-:Y:S01]  /*272e0*/  STL.64 [R1+0xd0], R8 ;  /* 0x0000d00801007387 */ /* 0x000fe20000100a00 */
[----:B------:R0:W-:Y:S03]  /*272f0*/  STL.64 [R1+0xd8], R10 ;  /* 0x0000d80a01007387 */ /* 0x0001e60000100a00 */
[----:B0-----:R-:W2:Y:S01]  /*27300*/  LDL.LU.64 R10, [R1+0x1788] ;  /* 0x00178800010a7983 */ /* 0x001ea20000300a00 */
[----:B------:R-:W2:Y:S02]  /*27310*/  LDL.LU.64 R8, [R1+0x1780] ;  /* 0x0017800001087983 */ /* 0x000ea40000300a00 */
        /* <DEDUP_REMOVED lines=8> */
[----:B------:R-:W2:Y:S01]  /*273a0*/  LDL.LU R16, [R1+0x250] ;  /* 0x0002500001107983 */ /* 0x000ea20000300800 */
[----:B------:R-:W2:Y:S04]  /*273b0*/  LDL.LU R17, [R1+0x254] ;  /* 0x0002540001117983 */ /* 0x000ea80000300800 */
[----:B0-----:R-:W2:Y:S01]  /*273c0*/  LDL.LU R18, [R1+0x258] ;  /* 0x0002580001127983 */ /* 0x001ea20000300800 */
[----:B------:R-:W-:-:S02]  /*273d0*/  IMAD.MOV.U32 R26, RZ, RZ, R13 ;  /* 0x000000ffff1a7224 */ /* 0x000fc400078e000d */
[----:B------:R-:W-:Y:S02]  /*273e0*/  IMAD.MOV.U32 R27, RZ, RZ, R12 ;  /* 0x000000ffff1b7224 */ /* 0x000fe400078e000c */
[----:B------:R-:W-:-:S07]  /*273f0*/  IMAD.MOV.U32 R19, RZ, RZ, R0 ;  /* 0x000000ffff137224 */ /* 0x000fce00078e0000 */
[C---:B--2---:R-:W-:Y:S11]  /*27400*/  HMMA.16816.F32.BF16 R24, R20.reuse, R26, R16 ;  /* 0x0000001a1418723c */ /* 0x044ff60000041810 */
[----:B------:R-:W-:Y:S11]  /*27410*/  @!UPT UIADD3 URZ, URZ, URZ, URZ ;  /* 0x0000003f3f3ff290 */ /* 0x000ff6000fffe03f */
[----:B------:R-:W-:Y:S02]  /*27420*/  @!UPT UIADD3 URZ, URZ, URZ, URZ ;  /* 0x0000003f3f3ff290 */ /* 0x000fe4000fffe03f */
[----:B------:R-:W-:Y:S01]  /*27430*/  IMAD.MOV.U32 R0, RZ, RZ, R27 ;  /* 0x000000ffff007224 */ /* 0x000fe200078e001b */
[----:B------:R-:W-:Y:S01]  /*27440*/  STL.64 [R1+0x1b0], R24 ;  /* 0x0001b01801007387 */ /* 0x000fe20000100a00 */
[----:B------:R-:W-:Y:S03]  /*27450*/  STL [R1+0x1b8], R26 ;  /* 0x0001b81a01007387 */ /* 0x000fe60000100800 */
[----:B------:R-:W-:Y:S01]  /*27460*/  STL [R1+0x15e8], R0 ;  /* 0x0015e80001007387 */ /* 0x000fe20000100800 */
[----:B------:R-:W2:Y:S01]  /*27470*/  LDL.LU.64 R18, [R1+0x18] ;  /* 0x0000180001127983 */ /* 0x000ea20000300a00 */
[C---:B------:R-:W-:Y:S02]  /*27480*/  HMMA.16816.F32.BF16 R8, R20.reuse, R6, R8 ;  /* 0x000000061408723c */ /* 0x040fe40000041808 */
[----:B--2---:R-:W-:Y:S11]  /*27490*/  STL.64 [R1+0x1720], R18 ;  /* 0x0017201201007387 */ /* 0x004ff60000100a00 */
[----:B------:R-:W-:Y:S10]  /*274a0*/  @!UPT UIADD3 URZ, URZ, URZ, URZ ;  /* 0x0000003f3f3ff290 */ /* 0x000ff4000fffe03f */
[----:B------:R-:W-:Y:S02]  /*274b0*/  STL.64 [R1+0x250], R8 ;  /* 0x0002500801007387 */ /* 0x000fe40000100a00 */
[----:B------:R-:W-:Y:S02]  /*274c0*/  STL.64 [R1+0x258], R10 ;  /* 0x0002580a01007387 */ /* 0x000fe40000100a00 */
[----:B------:R-:W-:Y:S01]  /*274d0*/  STL.64 [R1+0x16f0], R6 ;  /* 0x0016f00601007387 */ /* 0x000fe20000100a00 */
[----:B---3--:R0:W-:Y:S04]  /*274e0*/  STL.64 [R1+0x16e8], R4 ;  /* 0x0016e80401007387 */ /* 0x0081e80000100a00 */
        /* <DEDUP_REMOVED lines=8> */
[----:B------:R-:W2:Y:S01]  /*27570*/  LDL.LU R8, [R1+0x170] ;  /* 0x0001700001087983 */ /* 0x000ea20000300800 */
        /* <DEDUP_REMOVED lines=9> */
[----:B------:R-:W2:Y:S04]  /*27610*/  LDL.LU.64 R18, [R1+0x38] ;  /* 0x0000380001127983 */ /* 0x000ea80000300a00 */
[----:B--2---:R0:W-:Y:S04]  /*27620*/  STL.64 [R1+0x1738], R18 ;  /* 0x0017381201007387 */ /* 0x0041e80000100a00 */
[----:B0-----:R-:W2:Y:S01]  /*27630*/  LDL.LU.64 R18, [R1+0x48] ;  /* 0x0000480001127983 */ /* 0x001ea20000300a00 */
[----:B---3--:R-:W-:Y:S02]  /*27640*/  STL.64 [R1+0x1700], R6 ;  /* 0x0017000601007387 */ /* 0x008fe40000100a00 */
[----:B------:R0:W-:Y:S02]  /*27650*/  STL.64 [R1+0x16f8], R4 ;  /* 0x0016f80401007387 */ /* 0x0001e40000100a00 */
        /* <DEDUP_REMOVED lines=21> */
[----:B------:R-:W3:Y:S01]  /*277b0*/  LDL.LU.64 R10, [R1+0x1760] ;  /* 0x00176000010a7983 */ /* 0x000ee20000300a00 */
[----:B------:R-:W3:Y:S02]  /*277c0*/  LDL.LU.64 R8, [R1+0x1758] ;  /* 0x0017580001087983 */ /* 0x000ee40000300a00 */
[----:B------:R-:W-:-:S02]  /*277d0*/  IMAD.MOV.U32 R12, RZ, RZ, R26 ;  /* 0x000000ffff0c7224 */ /* 0x000fc400078e001a */
[----:B------:R-:W-:Y:S11]  /*277e0*/  IMAD.MOV.U32 R0, RZ, RZ, R27 ;  /* 0x000000ffff007224 */ /* 0x000ff600078e001b */
[----:B------:R-:W-:Y:S05]  /*277f0*/  @!UPT UIADD3 URZ, URZ, URZ, URZ ;  /* 0x0000003f3f3ff290 */ /* 0x000fea000fffe03f */
[----:B------:R0:W-:Y:S01]  /*27800*/  STL.64 [R1+0x180], R20 ;  /* 0x0001801401007387 */ /* 0x0001e20000100a00 */
[----:B------:R1:W-:Y:S02]  /*27810*/  STL.64 [R1+0x188], R22 ;  /* 0x0001881601007387 */ /* 0x0003e40000100a00 */
[----:B------:R-:W3:Y:S02]  /*27820*/  LDL.LU.64 R26, [R1+0x1750] ;  /* 0x00175000011a7983 */ /* 0x000ee40000300a00 */
[----:B------:R-:W3:Y:S01]  /*27830*/  LDL.LU.64 R24, [R1+0x1748] ;  /* 0x0017480001187983 */ /* 0x000ee20000300a00 */
[----:B0-----:R-:W2:Y:S01]  /*27840*/  LDL.LU R20, [R1+0x320] ;  /* 0x0003200001147983 */ /* 0x001ea20000300800 */
[----:B------:R-:W2:Y:S02]  /*27850*/  LDL.LU R21, [R1+0x324] ;  /* 0x0003240001157983 */ /* 0x000ea40000300800 */
[----:B-1----:R-:W2:Y:S02]  /*27860*/  LDL.LU R22, [R1+0x328] ;  /* 0x0003280001167983 */ /* 0x002ea40000300800 */
[----:B------:R-:W-:-:S02]  /*27870*/  IMAD.MOV.U32 R23, RZ, RZ, R3 ;  /* 0x000000ffff177224 */ /* 0x000fc400078e0003 */
[----:B------:R-:W4:Y:S01]  /*27880*/  LDL.LU R3, [R1+0x1740] ;  /* 0x0017400001037983 */ /* 0x000f220000300800 */
[----:B---3--:R-:W-:Y:S03]  /*27890*/  HMMA.16816.F32.BF16 R8, R24, R18, R8 ;  /* 0x000000121808723c */ /* 0x008fe60000041808 */
[----:B--2---:R0:W-:Y:S01]  /*278a0*/  STL.64 [R1+0x1640], R22 ;  /* 0x0016401601007387 */ /* 0x0041e20000100a00 */
[----:B------:R1:W-:Y:S02]  /*278b0*/  STL.64 [R1+0x1638], R20 ;  /* 0x0016381401007387 */ /* 0x0003e40000100a00 */
[----:B0-----:R-:W-:Y:S02]  /*278c0*/  IMAD.MOV.U32 R22, RZ, RZ, R12 ;  /* 0x000000ffff167224 */ /* 0x001fe400078e000c */
[----:B------:R-:W-:-:S05]  /*278d0*/  IMAD.MOV.U32 R23, RZ, RZ, R0 ;  /* 0x000000ffff177224 */ /* 0x000fca00078e0000 */
[----:B------:R0:W-:Y:S01]  /*278e0*/  STL.64 [R1+0x16e0], R22 ;  /* 0x0016e01601007387 */ /* 0x0001e20000100a00 */
[----:B-1----:R-:W2:Y:S02]  /*278f0*/  LDL.LU R20, [R1+0x120] ;  /* 0x0001200001147983 */ /* 0x002ea40000300800 */
[----:B------:R-:W2:Y:S02]  /*27900*/  LDL.LU R21, [R1+0x124] ;  /* 0x0001240001157983 */ /* 0x000ea40000300800 */
[----:B------:R-:W-:Y:S01]  /*27910*/  IMAD.MOV.U32 R0, RZ, RZ, R19 ;  /* 0x000000ffff007224 */ /* 0x000fe200078e0013 */
[----:B0-----:R-:W2:Y:S01]  /*27920*/  LDL.LU R22, [R1+0x128] ;  /* 0x0001280001167983 */ /* 0x001ea20000300800 */
[----:B------:R-:W2:Y:S03]  /*27930*/  LDL.LU R23, [R1+0x12c] ;  /* 0x00012c0001177983 */ /* 0x000ea60000300800 */
[----:B------:R0:W-:Y:S02]  /*27940*/  STL.64 [R1+0x530], R8 ;  /* 0x0005300801007387 */ /* 0x0001e40000100a00 */
[----:B------:R1:W-:Y:S02]  /*27950*/  STL.64 [R1+0x538], R10 ;  /* 0x0005380a01007387 */ /* 0x0003e40000100a00 */
[----:B0-----:R-:W-:-:S02]  /*27960*/  IMAD.MOV.U32 R8, RZ, RZ, R18 ;  /* 0x000000ffff087224 */ /* 0x001fc400078e0012 */
[----:B------:R-:W3:Y:S02]  /*27970*/  LDL.LU.64 R18, [R1+0x1738] ;  /* 0x0017380001127983 */ /* 0x000ee40000300a00 */
[C---:B---3--:R-:W-:Y:S01]  /*27980*/  HMMA.16816.F32.BF16 R4, R24.reuse, R18, R4 ;  /* 0x000000121804723c */ /* 0x048fe20000041804 */
[----:B------:R-:W-:Y:S02]  /*27990*/  IMAD.MOV.U32 R12, RZ, RZ, R18 ;  /* 0x000000ffff0c7224 */ /* 0x000fe400078e0012 */
[----:B-1----:R-:W-:Y:S11]  /*279a0*/  IMAD.MOV.U32 R11, RZ, RZ, R19 ;  /* 0x000000ffff0b7224 */ /* 0x002ff600078e0013 */
[----:B------:R-:W-:Y:S09]  /*279b0*/  @!UPT UIADD3 URZ, URZ, URZ, URZ ;  /* 0x0000003f3f3ff290 */ /* 0x000ff2000fffe03f */
[----:B------:R-:W-:Y:S01]  /*279c0*/  STL.64 [R1+0x520], R4 ;  /* 0x0005200401007387 */ /* 0x000fe20000100a00 */
[----:B------:R0:W-:Y:S03]  /*279d0*/  STL.64 [R1+0x528], R6 ;  /* 0x0005280601007387 */ /* 0x0001e60000100a00 */
[----:B0-----:R-:W3:Y:S01]  /*279e0*/  LDL.LU.64 R6, [R1+0x1730] ;  /* 0x0017300001067983 */ /* 0x001ee20000300a00 */
[----:B------:R-:W3:Y:S02]  /*279f0*/  LDL.LU.64 R4, [R1+0x1728] ;  /* 0x0017280001047983 */ /* 0x000ee40000300a00 */
[----:B------:R-:W3:Y:S02]  /*27a00*/  LDL.LU.64 R18, [R1+0x1720] ;  /* 0x0017200001127983 */ /* 0x000ee40000300a00 */
[----:B---3--:R-:W-:Y:S01]  /*27a10*/  HMMA.16816.F32.BF16 R4, R24, R18, R4 ;  /* 0x000000121804723c */ /* 0x008fe20000041804 */
[----:B------:R-:W-:-:S02]  /*27a20*/  IMAD.MOV.U32 R10, RZ, RZ, R18 ;  /* 0x000000ffff0a7224 */ /* 0x000fc400078e0012 */
        /* <DEDUP_REMOVED lines=12> */
[----:B0-----:R-:W3:Y:S01]  /*27af0*/  LDL.LU.64 R6, [R1+0x1700] ;  /* 0x0017000001067983 */ /* 0x001ee20000300a00 */
[----:B------:R-:W3:Y:S02]  /*27b00*/  LDL.LU.64 R4, [R1+0x16f8] ;  /* 0x0016f80001047983 */ /* 0x000ee40000300a00 */
[----:B------:R0:W-:Y:S02]  /*27b10*/  STL.64 [R1+0x1680], R18 ;  /* 0x0016801201007387 */ /* 0x0001e40000100a00 */
[----:B0-----:R-:W-:Y:S02]  /*27b20*/  IMAD.MOV.U32 R18, RZ, RZ, R10 ;  /* 0x000000ffff127224 */ /* 0x001fe400078e000a */
[----:B------:R-:W-:-:S05]  /*27b30*/  IMAD.MOV.U32 R19, RZ, RZ, R9 ;  /* 0x000000ffff137224 */ /* 0x000fca00078e0009 */
[----:B------:R0:W-:Y:S04]  /*27b40*/  STL.64 [R1+0x1698], R18 ;  /* 0x0016981201007387 */ /* 0x0001e80000100a00 */
[----:B0-----:R-:W3:Y:S02]  /*27b50*/  LDL.LU.64 R18, [R1+0x28] ;  /* 0x0000280001127983 */ /* 0x001ee40000300a00 */
[C---:B---3--:R-:W-:Y:S11]  /*27b60*/  HMMA.16816.F32.BF16 R4, R24.reuse, R18, R4 ;  /* 0x000000121804723c */ /* 0x048ff60000041804 */
[----:B------:R-:W-:Y:S11]  /*27b70*/  @!UPT UIADD3 URZ, URZ, URZ, URZ ;  /* 0x0000003f3f3ff290 */ /* 0x000ff6000fffe03f */
[----:B------:R-:W-:Y:S01]  /*27b80*/  @!UPT UIADD3 URZ, URZ, URZ, URZ ;  /* 0x0000003f3f3ff290 */ /* 0x000fe2000fffe03f */
[----:B------:R-:W-:Y:S01]  /*27b90*/  STL.64 [R1+0x160], R4 ;  /* 0x0001600401007387 */ /* 0x000fe20000100a00 */
[----:B------:R0:W-:Y:S03]  /*27ba0*/  STL.64 [R1+0x168], R6 ;  /* 0x0001680601007387 */ /* 0x0001e60000100a00 */
[----:B0-----:R-:W2:Y:S01]  /*27bb0*/  LDL.LU.64 R6, [R1+0x16f0] ;  /* 0x0016f00001067983 */ /* 0x001ea20000300a00 */
[----:B------:R-:W3:Y:S02]  /*27bc0*/  LDL.LU.64 R4, [R1+0x16e8] ;  /* 0x0016e80001047983 */ /* 0x000ee40000300a00 */
[----:B------:R-:W-:Y:S02]  /*27bd0*/  IMAD.MOV.U32 R10, RZ, RZ, R18 ;  /* 0x000000ffff0a7224 */ /* 0x000fe400078e0012 */
[----:B------:R-:W-:Y:S02]  /*27be0*/  IMAD.MOV.U32 R9, RZ, RZ, R19 ;  /* 0x000000ffff097224 */ /* 0x000fe400078e0013 */
[----:B--2---:R-:W-:Y:S01]  /*27bf0*/  HMMA.16816.F32.BF16 R16, R24, R6, R20 ;  /* 0x000000061810723c */ /* 0x004fe20000041814 */
[----:B------:R-:W2:Y:S11]  /*27c00*/  LDL.LU R20, [R1+0x110] ;  /* 0x0001100001147983 */ /* 0x000eb60000300800 */
[----:B------:R-:W-:Y:S11]  /*27c10*/  @!UPT UIADD3 URZ, URZ, URZ, URZ ;  /* 0x0000003f3f3ff290 */ /* 0x000ff6000fffe03f */
[----:B------:R-:W-:Y:S01]  /*27c20*/  STL.64 [R1+0x150], R16 ;  /* 0x0001501001007387 */ /* 0x000fe20000100a00 */
[----:B------:R0:W-:Y:S02]  /*27c30*/  STL.64 [R1+0x158], R18 ;  /* 0x0001581201007387 */ /* 0x0001e40000100a00 */
[----:B------:R-:W2:Y:S02]  /*27c40*/  LDL.LU R21, [R1+0x114] ;  /* 0x0001140001157983 */ /* 0x000ea40000300800 */
[----:B------:R-:W2:Y:S01]  /*27c50*/  LDL.LU R22, [R1+0x118] ;  /* 0x0001180001167983 */ /* 0x000ea20000300800 */
[----:B------:R-:W2:Y:S01]  /*27c60*/  LDL.LU R23, [R1+0x11c] ;  /* 0x00011c0001177983 */ /* 0x000ea20000300800 */
[----:B0-----:R-:W-:Y:S02]  /*27c70*/  IMAD.MOV.U32 R18, RZ, RZ, R12 ;  /* 0x000000ffff127224 */ /* 0x001fe400078e000c */
[----:B------:R-:W-:-:S05]  /*27c80*/  IMAD.MOV.U32 R19, RZ, RZ, R11 ;  /* 0x000000ffff137224 */ /* 0x000fca00078e000b */
[----:B------:R0:W-:Y:S01]  /*27c90*/  STL.64 [R1+0x16b0], R18 ;  /* 0x0016b01201007387 */ /* 0x0001e20000100a00 */
[----:B------:R1:W-:Y:S02]  /*27ca0*/  STL.64 [R1+0x1668], R6 ;  /* 0x0016680601007387 */ /* 0x0003e40000100a00 */
[----:B0-----:R-:W-:Y:S02]  /*27cb0*/  IMAD.MOV.U32 R18, RZ, RZ, R8 ;  /* 0x000000ffff127224 */ /* 0x001fe400078e0008 */
[----:B-1----:R-:W-:Y:S02]  /*27cc0*/  IMAD.MOV.U32 R6, RZ, RZ, R10 ;  /* 0x000000ffff067224 */ /* 0x002fe400078e000a */
[----:B------:R-:W-:Y:S01]  /*27cd0*/  IMAD.MOV.U32 R7, RZ, RZ, R9 ;  /* 0x000000ffff077224 */ /* 0x000fe200078e0009 */
[----:B------:R-:W2:Y:S01]  /*27ce0*/  LDL.LU R8, [R1+0xb0] ;  /* 0x0000b00001087983 */ /* 0x000ea20000300800 */
[----:B------:R-:W2:Y:S02]  /*27cf0*/  LDL.LU R9, [R1+0xb4] ;  /* 0x0000b40001097983 */ /* 0x000ea40000300800 */
[----:B------:R-:W2:Y:S02]  /*27d00*/  LDL.LU R10, [R1+0xb8] ;  /* 0x0000b800010a7983 */ /* 0x000ea40000300800 */
[----:B------:R-:W2:Y:S01]  /*27d10*/  LDL.LU R11, [R1+0xbc] ;  /* 0x0000bc00010b7983 */ /* 0x000ea20000300800 */
[----:B------:R-:W-:Y:S01]  /*27d20*/  STL.64 [R1+0x1690], R6 ;  /* 0x0016900601007387 */ /* 0x000fe20000100a00 */
[----:B---3--:R0:W-:Y:S03]  /*27d30*/  STL.64 [R1+0x1688], R4 ;  /* 0x0016880401007387 */ /* 0x0081e60000100a00 */
        /* <DEDUP_REMOVED lines=10> */
[C---:B------:R-:W-:Y:S01]  /*27de0*/  HMMA.16816.F32.BF16 R20, R24.reuse, R14, R20 ;  /* 0x0000000e1814723c */ /* 0x040fe20000041814 */
[----:B---3--:R-:W-:Y:S01]  /*27df0*/  STL.64 [R1+0x16c0], R6 ;  /* 0x0016c00601007387 */ /* 0x008fe20000100a00 */
[----:B--2---:R0:W-:Y:S03]  /*27e00*/  STL.64 [R1+0x16b8], R4 ;  /* 0x0016b80401007387 */ /* 0x0041e60000100a00 */
        /* <DEDUP_REMOVED lines=16> */
[----:B0-----:R-:W2:Y:S01]  /*27f10*/  LDL.LU R12, [R1+0x220] ;  /* 0x00022000010c7983 */ /* 0x001ea20000300800 */
[----:B------:R-:W2:Y:S02]  /*27f20*/  LDL.LU R13, [R1+0x224] ;  /* 0x00022400010d7983 */ /* 0x000ea40000300800 */
[----:B------:R-:W2:Y:S02]  /*27f30*/  LDL.LU R14, [R1+0x228] ;  /* 0x00022800010e7983 */ /* 0x000ea40000300800 */
[----:B------:R-:W2:Y:S01]  /*27f40*/  LDL.LU R15, [R1+0x22c] ;  /* 0x00022c00010f7983 */ /* 0x000ea20000300800 */
[----:B------:R-:W3:Y:S01]  /*27f50*/  LDL.LU.64 R10, [R1+0x16d8] ;  /* 0x0016d800010a7983 */ /* 0x000ee20000300a00 */
[----:B------:R-:W3:Y:S02]  /*27f60*/  LDL.LU.64 R8, [R1+0x16d0] ;  /* 0x0016d00001087983 */ /* 0x000ee40000300a00 */
[----:B------:R-:W-:-:S08]  /*27f70*/  IMAD.MOV.U32 R19, RZ, RZ, R0 ;  /* 0x000000ffff137224 */ /* 0x000fd000078e0000 */
[----:B------:R0:W-:Y:S01]  /*27f80*/  STL.64 [R1+0x4a0], R24 ;  /* 0x0004a01801007387 */ /* 0x0001e20000100a00 */
[----:B------:R1:W-:Y:S04]  /*27f90*/  STL.64 [R1+0x4a8], R26 ;  /* 0x0004a81a01007387 */ /* 0x0003e80000100a00 */
[----:B0-----:R-:W2:Y:S01]  /*27fa0*/  LDL.LU R24, [R1+0x50] ;  /* 0x0000500001187983 */ /* 0x001ea20000300800 */
[----:B------:R-:W2:Y:S02]  /*27fb0*/  LDL.LU R25, [R1+0x54] ;  /* 0x0000540001197983 */ /* 0x000ea40000300800 */
[----:B-1----:R-:W2:Y:S02]  /*27fc0*/  LDL.LU R26, [R1+0x58] ;  /* 0x00005800011a7983 */ /* 0x002ea40000300800 */
[----:B------:R-:W2:Y:S01]  /*27fd0*/  LDL.LU R27, [R1+0x5c] ;  /* 0x00005c00011b7983 */ /* 0x000ea20000300800 */
[----:B------:R0:W-:Y:S01]  /*27fe0*/  STL.64 [R1+0x1658], R22 ;  /* 0x0016581601007387 */ /* 0x0001e20000100a00 */
[----:B------:R-:W2:Y:S02]  /*27ff0*/  LDL.LU R20, [R1+0x350] ;  /* 0x0003500001147983 */ /* 0x000ea40000300800 */
[----:B------:R-:W2:Y:S01]  /*28000*/  LDL.LU R21, [R1+0x354] ;  /* 0x0003540001157983 */ /* 0x000ea20000300800 */
[----:B0-----:R-:W2:Y:S01]  /*28010*/  LDL.LU R22, [R1+0x358] ;  /* 0x0003580001167983 */ /* 0x001ea20000300800 */
[----:B----4-:R-:W-:-:S02]  /*28020*/  IMAD.MOV.U32 R23, RZ, RZ, R3 ;  /* 0x000000ffff177224 */ /* 0x010fc400078e0003 */
[----:B------:R-:W4:Y:S01]  /*28030*/  LDL.LU R3, [R1+0x16c8] ;  /* 0x0016c80001037983 */ /* 0x000f220000300800 */
[C---:B---3--:R-:W-:Y:S01]  /*28040*/  HMMA.16816.F32.BF16 R16, R8.reuse, R18, R4 ;  /* 0x000000120810723c */ /* 0x048fe20000041804 */
[----:B------:R-:W3:Y:S01]  /*28050*/  LDL.LU.64 R6, [R1+0x16c0] ;  /* 0x0016c00001067983 */ /* 0x000ee20000300a00 */
[----:B------:R-:W3:Y:S11]  /*28060*/  LDL.LU.64 R4, [R1+0x16b8] ;  /* 0x0016b80001047983 */ /* 0x000ef60000300a00 */
[----:B------:R-:W-:Y:S10]  /*28070*/  @!UPT UIADD3 URZ, URZ, URZ, URZ ;  /* 0x0000003f3f3ff290 */ /* 0x000ff4000fffe03f */
        /* <DEDUP_REMOVED lines=12> */
[----:B------:R-:W2:Y:S11]  /*28140*/  LDL.LU.64 R4, [R1+0x1688] ;  /* 0x0016880001047983 */ /* 0x000eb60000300a00 */
[----:B------:R-:W-:Y:S09]  /*28150*/  @!UPT UIADD3 URZ, URZ, URZ, URZ ;  /* 0x0000003f3f3ff290 */ /* 0x000ff2000fffe03f */
[----:B------:R-:W-:Y:S01]  /*28160*/  STL.64 [R1+0xb0], R16 ;  /* 0x0000b01001007387 */ /* 0x000fe20000100a00 */
[----:B------:R0:W-:Y:S03]  /*28170*/  STL.64 [R1+0xb8], R18 ;  /* 0x0000b81201007387 */ /* 0x0001e60000100a00 */
[----:B0-----:R-:W2:Y:S02]  /*28180*/  LDL.LU.64 R18, [R1+0x1680] ;  /* 0x0016800001127983 */ /* 0x001ea40000300a00 */
[----:B--2---:R-:W-:Y:S02]  /*28190*/  HMMA.16816.F32.BF16 R16, R8, R18, R24 ;  /* 0x000000120810723c */ /* 0x004fe40000041818 */
[----:B------:R-:W0:Y:S04]  /*281a0*/  LDSM.16.MT88.4 R24, [R2+0x18000] ;  /* 0x018000000218783b */ /* 0x000e280000004200 */
[----:B0-----:R0:W-:Y:S02]  /*281b0*/  STL.64 [R1+0x1650], R26 ;  /* 0x0016501a01007387 */ /* 0x0011e40000100a00 */
[----:B0-----:R-:W-:-:S02]  /*281c0*/  IMAD.MOV.U32 R26, RZ, RZ, R5 ;  /* 0x000000ffff1a7224 */ /* 0x001fc400078e0005 */
[----:B------:R-:W-:Y:S02]  /*281d0*/  IMAD.MOV.U32 R27, RZ, RZ, R4 ;  /* 0x000000ffff1b7224 */ /* 0x000fe400078e0004 */
[C---:B---3--:R-:W-:Y:S11]  /*281e0*/  HMMA.16816.F32.BF16 R4, R8.reuse, R6, R12 ;  /* 0x000000060804723c */ /* 0x048ff6000004180c */
[----:B------:R-:W-:Y:S01]  /*281f0*/  STL.64 [R1+0xa0], R16 ;  /* 0x0000a01001007387 */ /* 0x000fe20000100a00 */
[----:B------:R-:W-:Y:S02]  /*28200*/  STL.64 [R1+0xa8], R18 ;  /* 0x0000a81201007387 */ /* 0x000fe40000100a00 */
[----:B------:R0:W-:Y:S02]  /*28210*/  STL.64 [R1+0x1648], R24 ;  /* 0x0016481801007387 */ /* 0x0001e40000100a00 */
[----:B----4-:R-:W-:Y:S01]  /*28220*/  LDSM.16.M88.4 R16, [R3+0x20080] ;  /* 0x020080000310783b */ /* 0x010fe20000000200 */
[----:B0-----:R-:W2:Y:S03]  /*28230*/  LDL.LU R24, [R1+0x330] ;  /* 0x0003300001187983 */ /* 0x001ea60000300800 */
[----:B------:R-:W3:Y:S02]  /*28240*/  LDL.LU.64 R14, [R1+0x1678] ;  /* 0x00167800010e7983 */ /* 0x000ee40000300a00 */
[----:B------:R-:W3:Y:S01]  /*28250*/  LDL.LU.64 R12, [R1+0x1670] ;  /* 0x00167000010c7983 */ /* 0x000ee20000300a00 */
[----:B------:R-:W-:Y:S01]  /*28260*/  STL.64 [R1+0x90], R4 ;  /* 0x0000900401007387 */ /* 0x000fe20000100a00 */
[----:B------:R-:W-:Y:S02]  /*28270*/  STL.64 [R1+0x98], R6 ;  /* 0x0000980601007387 */ /* 0x000fe40000100a00 */
[----:B------:R-:W0:Y:S02]  /*28280*/  LDSM.16.M88.4 R4, [R3+0x22080] ;  /* 0x022080000304783b */ /* 0x000e240000000200 */
[----:B0-----:R-:W-:Y:S02]  /*28290*/  STL.64 [R1+0x50], R4 ;  /* 0x0000500401007387 */ /* 0x001fe40000100a00 */
[----:B------:R0:W-:Y:S02]  /*282a0*/  STL.64 [R1+0x58], R6 ;  /* 0x0000580601007387 */ /* 0x0001e40000100a00 */
[----:B0-----:R-:W3:Y:S01]  /*282b0*/  LDL.LU.64 R6, [R1+0x1668] ;  /* 0x0016680001067983 */ /* 0x001ee20000300a00 */
[----:B------:R-:W-:Y:S02]  /*282c0*/  STL.64 [R1+0x60], R16 ;  /* 0x0000601001007387 */ /* 0x000fe40000100a00 */
[----:B------:R-:W-:Y:S01]  /*282d0*/  STL.64 [R1+0x68], R18 ;  /* 0x0000681201007387 */ /* 0x000fe20000100a00 */
[----:B---3--:R-:W-:Y:S01]  /*282e0*/  HMMA.16816.F32.BF16 R4, R8, R6, R12 ;  /* 0x000000060804723c */ /* 0x008fe2000004180c */
[----:B------:R-:W-:Y:S11]  /*282f0*/  LDSM.16.M88.4 R12, [R3+0x26080] ;  /* 0x02608000030c783b */ /* 0x000ff60000000200 */
[----:B------:R-:W-:Y:S11]  /*28300*/  @!UPT UIADD3 URZ, URZ, URZ, URZ ;  /* 0x0000003f3f3ff290 */ /* 0x000ff6000fffe03f */
[----:B------:R-:W-:Y:S01]  /*28310*/  STL.64 [R1+0x470], R4 ;  /* 0x0004700401007387 */ /* 0x000fe20000100a00 */
[----:B------:R-:W-:Y:S02]  /*28320*/  STL.64 [R1+0x478], R6 ;  /* 0x0004780601007387 */ /* 0x000fe40000100a00 */
[----:B------:R-:W0:Y:S02]  /*28330*/  LDSM.16.M88.4 R4, [R3+0x24080] ;  /* 0x024080000304783b */ /* 0x000e240000000200 */
[----:B0-----:R-:W-:Y:S02]  /*28340*/  STL.64 [R1+0x40], R4 ;  /* 0x0000400401007387 */ /* 0x001fe40000100a00 */
[----:B------:R-:W-:Y:S02]  /*28350*/  STL.64 [R1+0x48], R6 ;  /* 0x0000480601007387 */ /* 0x000fe40000100a00 */
[----:B------:R-:W-:Y:S02]  /*28360*/  STL.64 [R1+0x30], R12 ;  /* 0x0000300c01007387 */ /* 0x000fe40000100a00 */
[----:B------:R0:W-:Y:S02]  /*28370*/  STL.64 [R1+0x38], R14 ;  /* 0x0000380e01007387 */ /* 0x0001e40000100a00 */
[----:B0-----:R-:W3:Y:S01]  /*28380*/  LDL.LU.64 R14, [R1+0x1660] ;  /* 0x00166000010e7983 */ /* 0x001ee20000300a00 */
[----:B------:R-:W-:-:S02]  /*28390*/  IMAD.MOV.U32 R7, RZ, RZ, R12 ;  /* 0x000000ffff077224 */ /* 0x000fc400078e000c */
[----:B------:R-:W-:Y:S02]  /*283a0*/  IMAD.MOV.U32 R6, RZ, RZ, R13 ;  /* 0x000000ffff067224 */ /* 0x000fe400078e000d */
[----:B------:R-:W-:Y:S01]  /*283b0*/  IMAD.MOV.U32 R25, RZ, RZ, R28 ;  /* 0x000000ffff197224 */ /* 0x000fe200078e001c */
[C---:B---3--:R-:W-:Y:S01]  /*283c0*/  HMMA.16816.F32.BF16 R12, R8.reuse, R14, R20 ;  /* 0x0000000e080c723c */ /* 0x048fe20000041814 */
[----:B------:R-:W2:Y:S11]  /*283d0*/  LDL.LU.64 R22, [R1+0x1658] ;  /* 0x0016580001167983 */ /* 0x000eb60000300a00 */
[----:B------:R-:W-:Y:S11]  /*283e0*/  @!UPT UIADD3 URZ, URZ, URZ, URZ ;  /* 0x0000003f3f3ff290 */ /* 0x000ff6000fffe03f */
[----:B------:R-:W-:Y:S01]  /*283f0*/  @!UPT UIADD3 URZ, URZ, URZ, URZ ;  /* 0x0000003f3f3ff290 */ /* 0x000fe2000fffe03f */
[----:B------:R-:W-:Y:S01]  /*28400*/  IMAD.MOV.U32 R28, RZ, RZ, R15 ;  /* 0x000000ffff1c7224 */ /* 0x000fe200078e000f */
[----:B------:R-:W-:Y:S01]  /*28410*/  STL.64 [R1+0x350], R12 ;  /* 0x0003500c01007387 */ /* 0x000fe20000100a00 */
[----:B------:R-:W-:Y:S02]  /*28420*/  STL [R1+0x358], R14 ;  /* 0x0003580e01007387 */ /* 0x000fe40000100800 */
[----:B------:R-:W-:Y:S01]  /*28430*/  LDSM.16.M88.4 R12, [R3+0x28080] ;  /* 0x02808000030c783b */ /* 0x000fe20000000200 */
[----:B------:R-:W-:Y:S01]  /*28440*/  STL [R1+0x12e8], R28 ;  /* 0x0012e81c01007387 */ /* 0x000fe20000100800 */
[----:B--2---:R-:W-:Y:S03]  /*28450*/  HMMA.16816.F32.BF16 R8, R8, R22, R24 ;  /* 0x000000160808723c */ /* 0x004fe60000041818 */
[----:B------:R-:W2:Y:S01]  /*28460*/  LDL.LU.64 R26, [R1+0x1650] ;  /* 0x00165000011a7983 */ /* 0x000ea20000300a00 */
[----:B------:R-:W2:Y:S02]  /*28470*/  LDL.LU.64 R24, [R1+0x1648] ;  /* 0x0016480001187983 */ /* 0x000ea40000300a00 */
[----:B------:R-:W2:Y:S02]  /*28480*/  LDL.LU.64 R22, [R1+0x1640] ;  /* 0x0016400001167983 */ /* 0x000ea40000300a00 */
[----:B------:R-:W2:Y:S11]  /*28490*/  LDL.LU.64 R20, [R1+0x1638] ;  /* 0x0016380001147983 */ /* 0x000eb60000300a00 */
[----:B------:R-:W-:Y:S04]  /*284a0*/  @!UPT UIADD3 URZ, URZ, URZ, URZ ;  /* 0x0000003f3f3ff290 */ /* 0x000fe8000fffe03f */
[----:B------:R-:W-:Y:S01]  /*284b0*/  STL.64 [R1+0x70], R8 ;  /* 0x0000700801007387 */ /* 0x000fe20000100a00 */
[----:B------:R-:W-:Y:S02]  /*284c0*/  STL.64 [R1+0x78], R10 ;  /* 0x0000780a01007387 */ /* 0x000fe40000100a00 */
[----:B------:R-:W0:Y:S02]  /*284d0*/  LDSM.16.M88.4 R8, [R3+0x2a080] ;  /* 0x02a080000308783b */ /* 0x000e240000000200 */
[----:B0-----:R-:W-:Y:S02]  /*284e0*/  STL.64 [R1+0x10], R8 ;  /* 0x0000100801007387 */ /* 0x001fe40000100a00 */
[----:B------:R2:W-:Y:S02]  /*284f0*/  STL.64 [R1+0x18], R10 ;  /* 0x0000180a01007387 */ /* 0x0005e40000100a00 */
[----:B------:R-:W3:Y:S01]  /*28500*/  LDL.64 R4, [R1+0x50] ;  /* 0x0000500001047983 */ /* 0x000ee20000100a00 */
[----:B--2---:R-:W-:Y:S01]  /*28510*/  HMMA.16816.F32.BF16 R8, R24, R16, R20 ;  /* 0x000000101808723c */ /* 0x004fe20000041814 */
[----:B------:R-:W-:Y:S01]  /*28520*/  IMAD.MOV.U32 R0, RZ, RZ, R17 ;  /* 0x000000ffff007224 */ /* 0x000fe200078e0011 */
[----:B------:R-:W0:Y:S11]  /*28530*/  LDSM.16.M88.4 R20, [R3+0x2c080] ;  /* 0x02c080000314783b */ /* 0x000e360000000200 */
[----:B------:R-:W-:Y:S10]  /*28540*/  @!UPT UIADD3 URZ, URZ, URZ, URZ ;  /* 0x0000003f3f3ff290 */ /* 0x000ff4000fffe03f */
[----:B------:R1:W-:Y:S01]  /*28550*/  STL.64 [R1+0x340], R8 ;  /* 0x0003400801007387 */ /* 0x0003e20000100a00 */
[----:B------:R-:W-:Y:S02]  /*28560*/  STL.64 [R1+0x348], R10 ;  /* 0x0003480a01007387 */ /* 0x000fe40000100a00 */
[----:B-1----:R-:W-:Y:S02]  /*28570*/  IMAD.MOV.U32 R8, RZ, RZ, R7 ;  /* 0x000000ffff087224 */ /* 0x002fe400078e0007 */
[----:B------:R-:W-:-:S05]  /*28580*/  IMAD.MOV.U32 R9, RZ, RZ, R6 ;  /* 0x000000ffff097224 */ /* 0x000fca00078e0006 */
[----:B------:R1:W-:Y:S04]  /*28590*/  STL.64 [R1+0x1618], R8 ;  /* 0x0016180801007387 */ /* 0x0003e80000100a00 */
[----:B-1----:R-:W2:Y:S04]  /*285a0*/  LDL.64 R8, [R1+0x40] ;  /* 0x0000400001087983 */ /* 0x002ea80000100a00 */
[----:B--2---:R1:W-:Y:S04]  /*285b0*/  STL.64 [R1+0x1630], R8 ;  /* 0x0016300801007387 */ /* 0x0043e80000100a00 */
[----:B-1----:R-:W3:Y:S01]  /*285c0*/  LDL.LU R8, [R1+0x310] ;  /* 0x0003100001087983 */ /* 0x002ee20000300800 */
[----:B------:R-:W3:Y:S02]  /*285d0*/  LDL.LU R9, [R1+0x314] ;  /* 0x0003140001097983 */ /* 0x000ee40000300800 */
[----:B------:R-:W3:Y:S02]  /*285e0*/  LDL.LU R10, [R1+0x318] ;  /* 0x00031800010a7983 */ /* 0x000ee40000300800 */
[----:B------:R-:W3:Y:S01]  /*285f0*/  LDL.LU R11, [R1+0x31c] ;  /* 0x00031c00010b7983 */ /* 0x000ee20000300800 */
[----:B------:R-:W-:Y:S01]  /*28600*/  STL.64 [R1+0x20], R12 ;  /* 0x0000200c01007387 */ /* 0x000fe20000100a00 */
[----:B------:R-:W-:Y:S02]  /*28610*/  STL.64 [R1+0x28], R14 ;  /* 0x0000280e01007387 */ /* 0x000fe40000100a00 */
[----:B------:R1:W-:Y:S02]  /*28620*/  STL.64 [R1+0x1610], R12 ;  /* 0x0016100c01007387 */ /* 0x0003e40000100a00 */
[----:B-1----:R-:W2:Y:S01]  /*28630*/  LDL.LU R12, [R1+0x2f0] ;  /* 0x0002f000010c7983 */ /* 0x002ea20000300800 */
[----:B------:R-:W2:Y:S02]  /*28640*/  LDL.LU R13, [R1+0x2f4] ;  /* 0x0002f400010d7983 */ /* 0x000ea40000300800 */
[----:B------:R-:W4:Y:S02]  /*28650*/  LDL.LU R14, [R1+0x2f8] ;  /* 0x0002f800010e7983 */ /* 0x000f240000300800 */
[----:B------:R-:W4:Y:S02]  /*28660*/  LDL.LU R15, [R1+0x2fc] ;  /* 0x0002fc00010f7983 */ /* 0x000f240000300800 */
[----:B----4-:R-:W-:Y:S01]  /*28670*/  STL.64 [R1+0x1628], R14 ;  /* 0x0016280e01007387 */ /* 0x010fe20000100a00 */
[----:B--2---:R1:W-:Y:S03]  /*28680*/  STL.64 [R1+0x1620], R12 ;  /* 0x0016200c01007387 */ /* 0x0043e60000100a00 */
[----:B-1----:R-:W2:Y:S01]  /*28690*/  LDL.LU R12, [R1+0x300] ;  /* 0x00030000010c7983 */ /* 0x002ea20000300800 */
[----:B------:R-:W2:Y:S02]  /*286a0*/  LDL.LU R13, [R1+0x304] ;  /* 0x00030400010d7983 */ /* 0x000ea40000300800 */
[----:B------:R-:W2:Y:S02]  /*286b0*/  LDL.LU R14, [R1+0x308] ;  /* 0x00030800010e7983 */ /* 0x000ea40000300800 */
[----:B------:R-:W2:Y:S01]  /*286c0*/  LDL.LU R15, [R1+0x30c] ;  /* 0x00030c00010f7983 */ /* 0x000ea20000300800 */
[----:B------:R-:W4:Y:S01]  /*286d0*/  LDL.LU R16, [R1+0x2d0] ;  /* 0x0002d00001107983 */ /* 0x000f220000300800 */
[----:B------:R-:W4:Y:S02]  /*286e0*/  LDL.LU R17, [R1+0x2d4] ;  /* 0x0002d40001117983 */ /* 0x000f240000300800 */
[----:B------:R-:W2:Y:S02]  /*286f0*/  LDL.LU R18, [R1+0x2d8] ;  /* 0x0002d80001127983 */ /* 0x000ea40000300800 */
[----:B------:R-:W2:Y:S01]  /*28700*/  LDL.LU R19, [R1+0x2dc] ;  /* 0x0002dc0001137983 */ /* 0x000ea20000300800 */
[----:B---3--:R-:W-:Y:S01]  /*28710*/  HMMA.16816.F32.BF16 R8, R24, R4, R8 ;  /* 0x000000041808723c */ /* 0x008fe20000041808 */
[----:B0-----:R-:W-:Y:S01]  /*28720*/  IMAD.MOV.U32 R28, RZ, RZ, R23 ;  /* 0x000000ffff1c7224 */ /* 0x001fe200078e0017 */
[----:B--2---:R-:W-:Y:S01]  /*28730*/  STL.64 [R1+0x1608], R18 ;  /* 0x0016081201007387 */ /* 0x004fe20000100a00 */
[----:B----4-:R0:W-:Y:S03]  /*28740*/  STL.64 [R1+0x1600], R16 ;  /* 0x0016001001007387 */ /* 0x0101e60000100a00 */
[----:B0-----:R-:W2:Y:S01]  /*28750*/  LDL.LU R16, [R1+0x2e0] ;  /* 0x0002e00001107983 */ /* 0x001ea20000300800 */
[----:B------:R-:W2:Y:S02]  /*28760*/  LDL.LU R17, [R1+0x2e4] ;  /* 0x0002e40001117983 */ /* 0x000ea40000300800 */
[----:B------:R-:W2:Y:S02]  /*28770*/  LDL.LU R18, [R1+0x2e8] ;  /* 0x0002e80001127983 */ /* 0x000ea40000300800 */
[----:B------:R-:W-:Y:S01]  /*28780*/  STL [R1+0x15ec], R0 ;  /* 0x0015ec0001007387 */ /* 0x000fe20000100800 */
[----:B------:R-:W-:Y:S11]  /*28790*/  STL [R1+0x1358], R28 ;  /* 0x0013581c01007387 */ /* 0x000ff60000100800 */
[----:B------:R0:W-:Y:S02]  /*287a0*/  STL.64 [R1+0x330], R8 ;  /* 0x0003300801007387 */ /* 0x0001e40000100a00 */
[----:B------:R-:W-:Y:S01]  /*287b0*/  STL.64 [R1+0x338], R10 ;  /* 0x0003380a01007387 */ /* 0x000fe20000100a00 */
[----:B0-----:R-:W3:Y:S01]  /*287c0*/  LDL.LU.64 R8, [R1+0x1630] ;  /* 0x0016300001087983 */ /* 0x001ee20000300a00 */
[----:B------:R-:W-:-:S02]  /*287d0*/  IMAD.MOV.U32 R0, RZ, RZ, R4 ;  /* 0x000000ffff007224 */ /* 0x000fc400078e0004 */
[----:B------:R-:W-:Y:S02]  /*287e0*/  IMAD.MOV.U32 R28, RZ, RZ, R5 ;  /* 0x000000ffff1c7224 */ /* 0x000fe400078e0005 */
[----:B------:R-:W0:Y:S01]  /*287f0*/  LDSM.16.M88.4 R4, [R3+0x2e080] ;  /* 0x02e080000304783b */ /* 0x000e220000000200 */
[----:B------:R-:W-:Y:S02]  /*28800*/  STL.64 [R1], R20 ;  /* 0x0000001401007387 */ /* 0x000fe40000100a00 */
[----:B------:R-:W-:Y:S02]  /*28810*/  STL.64 [R1+0x8], R22 ;  /* 0x0000081601007387 */ /* 0x000fe40000100a00 */
[----:B------:R-:W-:Y:S01]  /*28820*/  STL [R1+0x15f4], R28 ;  /* 0x0015f41c01007387 */ /* 0x000fe20000100800 */
[----:B------:R-:W-:Y:S04]  /*28830*/  STL [R1+0x15f0], R0 ;  /* 0x0015f00001007387 */ /* 0x000fe80000100800 */
[----:B0-----:R-:W-:Y:S01]  /*28840*/  STL [R1+0x1264], R6 ;  /* 0x0012640601007387 */ /* 0x001fe20000100800 */
[----:B------:R-:W-:Y:S02]  /*28850*/  STL [R1+0x1260], R7 ;  /* 0x0012600701007387 */ /* 0x000fe40000100800 */
[----:B------:R0:W-:Y:S02]  /*28860*/  STL.64 [R1+0x15f8], R4 ;  /* 0x0015f80401007387 */ /* 0x0001e40000100a00 */
[----:B0-----:R-:W4:Y:S01]  /*28870*/  LDL.64 R4, [R1+0x10] ;  /* 0x0000100001047983 */ /* 0x001f220000100a00 */
        /* <DEDUP_REMOVED lines=9> */
[----:B------:R-:W-:Y:S01]  /*28910*/  IMAD.MOV.U32 R19, RZ, RZ, R29 ;  /* 0x000000ffff137224 */ /* 0x000fe200078e001d */
[C---:B---3--:R-:W-:Y:S01]  /*28920*/  HMMA.16816.F32.BF16 R8, R24.reuse, R8, R12 ;  /* 0x000000081808723c */ /* 0x048fe2000004180c */
[----:B------:R-:W2:Y:S11]  /*28930*/  LDL.LU.64 R12, [R1+0x1610] ;  /* 0x00161000010c7983 */ /* 0x000eb60000300a00 */
[----:B------:R-:W-:Y:S11]  /*28940*/  @!UPT UIADD3 URZ, URZ, URZ, URZ ;  /* 0x0000003f3f3ff290 */ /* 0x000ff6000fffe03f */
[----:B------:R-:W-:Y:S01]  /*28950*/  @!UPT UIADD3 URZ, URZ, URZ, URZ ;  /* 0x0000003f3f3ff290 */ /* 0x000fe2000fffe03f */
[----:B------:R-:W-:Y:S02]  /*28960*/  IMAD.MOV.U32 R3, RZ, RZ, R11 ;  /* 0x000000ffff037224 */ /* 0x000fe400078e000b */
[----:B------:R-:W-:Y:S01]  /*28970*/  IMAD.MOV.U32 R29, RZ, RZ, R10 ;  /* 0x000000ffff1d7224 */ /* 0x000fe200078e000a */
[----:B------:R-:W-:Y:S02]  /*28980*/  STL.64 [R1+0x310], R8 ;  /* 0x0003100801007387 */ /* 0x000fe40000100a00 */
[----:B------:R-:W-:Y:S02]  /*28990*/  STL [R1+0x126c], R3 ;  /* 0x00126c0301007387 */ /* 0x000fe40000100800 */
[----:B----4-:R-:W-:Y:S02]  /*289a0*/  IMAD.MOV.U32 R28, RZ, RZ, R4 ;  /* 0x000000ffff1c7224 */ /* 0x010fe400078e0004 */
[----:B------:R-:W-:Y:S01]  /*289b0*/  IMAD.MOV.U32 R0, RZ, RZ, R5 ;  /* 0x000000ffff007224 */ /* 0x000fe200078e0005 */
[----:B------:R-:W-:Y:S04]  /*289c0*/  STL [R1+0x1268], R29 ;  /* 0x0012681d01007387 */ /* 0x000fe80000100800 */
[----:B------:R-:W-:Y:S01]  /*289d0*/  LDSM.16.MT88.4 R8, [R2+0x18080] ;  /* 0x018080000208783b */ /* 0x000fe20000004200 */
[C---:B--2---:R-:W-:Y:S03]  /*289e0*/  HMMA.16816.F32.BF16 R12, R24.reuse, R12, R16 ;  /* 0x0000000c180c723c */ /* 0x044fe60000041810 */
[----:B------:R-:W2:Y:S01]  /*289f0*/  LDL.LU.64 R18, [R1+0x1608] ;  /* 0x0016080001127983 */ /* 0x000ea20000300a00 */
[----:B------:R-:W2:Y:S11]  /*28a00*/  LDL.LU.64 R16, [R1+0x1600] ;  /* 0x0016000001107983 */ /* 0x000eb60000300a00 */
[----:B------:R-:W-:Y:S08]  /*28a10*/  @!UPT UIADD3 URZ, URZ, URZ, URZ ;  /* 0x0000003f3f3ff290 */ /* 0x000ff0000fffe03f */
[----:B------:R-:W-:Y:S01]  /*28a20*/  STL.64 [R1+0x300], R12 ;  /* 0x0003000c01007387 */ /* 0x000fe20000100a00 */
[----:B------:R-:W-:Y:S02]  /*28a30*/  STL.64 [R1+0x308], R14 ;  /* 0x0003080e01007387 */ /* 0x000fe40000100a00 */
[----:B------:R-:W0:Y:S02]  /*28a40*/  LDSM.16.MT88.4 R12, [R2+0x18100] ;  /* 0x01810000020c783b */ /* 0x000e240000004200 */
[----:B0-----:R-:W-:Y:S02]  /*28a50*/  STL.64 [R1+0x1568], R14 ;  /* 0x0015680e01007387 */ /* 0x001fe40000100a00 */
[----:B------:R0:W-:Y:S02]  /*28a60*/  STL.64 [R1+0x1560], R12 ;  /* 0x0015600c01007387 */ /* 0x0001e40000100a00 */
[----:B0-----:R-:W3:Y:S01]  /*28a70*/  LDL.LU R12, [R1+0x210] ;  /* 0x00021000010c7983 */ /* 0x001ee20000300800 */
[----:B------:R-:W3:Y:S02]  /*28a80*/  LDL.LU R13, [R1+0x214] ;  /* 0x00021400010d7983 */ /* 0x000ee40000300800 */
[----:B------:R-:W3:Y:S02]  /*28a90*/  LDL.LU R14, [R1+0x218] ;  /* 0x00021800010e7983 */ /* 0x000ee40000300800 */
[----:B------:R-:W3:Y:S01]  /*28aa0*/  LDL.LU R15, [R1+0x21c] ;  /* 0x00021c00010f7983 */ /* 0x000ee20000300800 */
[----:B--2---:R-:W-:Y:S01]  /*28ab0*/  HMMA.16816.F32.BF16 R16, R24, R4, R16 ;  /* 0x000000041810723c */ /* 0x004fe20000041810 */
[----:B------:R-:W3:Y:S11]  /*28ac0*/  LDL.LU.64 R4, [R1+0x15f8] ;  /* 0x0015f80001047983 */ /* 0x000ef60000300a00 */
[----:B------:R-:W-:Y:S11]  /*28ad0*/  @!UPT UIADD3 URZ, URZ, URZ, URZ ;  /* 0x0000003f3f3ff290 */ /* 0x000ff6000fffe03f */
[----:B------:R-:W-:Y:S01]  /*28ae0*/  @!UPT UIADD3 URZ, URZ, URZ, URZ ;  /* 0x0000003f3f3ff290 */ /* 0x000fe2000fffe03f */
[----:B------:R-:W-:Y:S02]  /*28af0*/  IMAD.MOV.U32 R3, RZ, RZ, R16 ;  /* 0x000000ffff037224 */ /* 0x000fe400078e0010 */
[----:B------:R-:W-:Y:S02]  /*28b00*/  IMAD.MOV.U32 R29, RZ, RZ, R17 ;  /* 0x000000ffff1d7224 */ /* 0x000fe400078e0011 */
[----:B------:R-:W-:Y:S02]  /*28b10*/  IMAD.MOV.U32 R6, RZ, RZ, R18 ;  /* 0x000000ffff067224 */ /* 0x000fe400078e0012 */
[----:B------:R-:W-:Y:S02]  /*28b20*/  IMAD.MOV.U32 R7, RZ, RZ, R19 ;  /* 0x000000ffff077224 */ /* 0x000fe400078e0013 */
[----:B------:R-:W0:Y:S04]  /*28b30*/  LDSM.16.MT88.4 R16, [R2+0x18180] ;  /* 0x018180000210783b */ /* 0x000e280000004200 */
[----:B------:R-:W-:Y:S01]  /*28b40*/  STL [R1+0x127c], R7 ;  /* 0x00127c0701007387 */ /* 0x000fe20000100800 */
[----:B------:R-:W-:Y:S02]  /*28b50*/  STL [R1+0x1278], R6 ;  /* 0x0012780601007387 */ /* 0x000fe40000100800 */
[----:B------:R-:W-:Y:S02]  /*28b60*/  STL [R1+0x1274], R29 ;  /* 0x0012741d01007387 */ /* 0x000fe40000100800 */
[----:B------:R-:W-:Y:S01]  /*28b70*/  STL [R1+0x1270], R3 ;  /* 0x0012700301007387 */ /* 0x000fe20000100800 */
[----:B0-----:R-:W-:Y:S01]  /*28b80*/  STL.64 [R1+0x14f0], R18 ;  /* 0x0014f01201007387 */ /* 0x001fe20000100a00 */
[----:B------:R0:W-:Y:S02]  /*28b90*/  STL.64 [R1+0x14e8], R16 ;  /* 0x0014e81001007387 */ /* 0x0001e40000100a00 */
[----:B0-----:R-:W-:-:S02]  /*28ba0*/  IMAD.MOV.U32 R16, RZ, RZ, R23 ;  /* 0x000000ffff107224 */ /* 0x001fc400078e0017 */
[----:B------:R-:W-:-:S05]  /*28bb0*/  IMAD.MOV.U32 R17, RZ, RZ, R22 ;  /* 0x000000ffff117224 */ /* 0x000fca00078e0016 */
[----:B------:R0:W-:Y:S04]  /*28bc0*/  STL.64 [R1+0x15c8], R16 ;  /* 0x0015c81001007387 */ /* 0x0001e80000100a00 */
[----:B0-----:R-:W2:Y:S01]  /*28bd0*/  LDL.LU R16, [R1+0x500] ;  /* 0x0005000001107983 */ /* 0x001ea20000300800 */
[----:B------:R-:W2:Y:S02]  /*28be0*/  LDL.LU R17, [R1+0x504] ;  /* 0x0005040001117983 */ /* 0x000ea40000300800 */
[----:B------:R-:W2:Y:S02]  /*28bf0*/  LDL.LU R18, [R1+0x508] ;  /* 0x0005080001127983 */ /* 0x000ea40000300800 */
[----:B------:R-:W2:Y:S01]  /*28c00*/  LDL.LU R19, [R1+0x50c] ;  /* 0x00050c0001137983 */ /* 0x000ea20000300800 */
[C---:B---3--:R-:W-:Y:S08]  /*28c10*/  HMMA.16816.F32.BF16 R12, R24.reuse, R4, R12 ;  /* 0x00000004180c723c */ /* 0x048ff0000004180c */
[----:B--2---:R-:W-:Y:S01]  /*28c20*/  HMMA.16816.F32.BF16 R16, R24, R20, R16 ;  /* 0x000000141810723c */ /* 0x004fe20000041810 */
[----:B------:R-:W0:Y:S04]  /*28c30*/  LDSM.16.MT88.4 R20, [R2+0x18200] ;  /* 0x018200000214783b */ /* 0x000e280000004200 */
[----:B------:R-:W1:Y:S04]  /*28c40*/  LDSM.16.MT88.4 R24, [R2+0x18280] ;  /* 0x018280000218783b */ /* 0x000e680000004200 */
[----:B0-----:R-:W-:Y:S11]  /*28c50*/  STL.64 [R1+0x1458], R22 ;  /* 0x0014581601007387 */ /* 0x001ff60000100a00 */
[----:B------:R-:W-:Y:S03]  /*28c60*/  @!UPT UIADD3 URZ, URZ, URZ, URZ ;  /* 0x0000003f3f3ff290 */ /* 0x000fe6000fffe03f */
[----:B------:R-:W-:Y:S02]  /*28c70*/  STL.64 [R1+0x2e0], R16 ;  /* 0x0002e01001007387 */ /* 0x000fe40000100a00 */
[----:B------:R-:W-:Y:S02]  /*28c80*/  STL.64 [R1+0x2e8], R18 ;  /* 0x0002e81201007387 */ /* 0x000fe40000100a00 */
[----:B------:R-:W-:Y:S01]  /*28c90*/  STL.64 [R1+0x1450], R20 ;  /* 0x0014501401007387 */ /* 0x000fe20000100a00 */
[----:B------:R-:W-:Y:S01]  /*28ca0*/  STL.64 [R1+0x15c0], R4 ;  /* 0x0015c00401007387 */ /* 0x000fe20000100a00 */
[----:B------:R-:W-:Y:S02]  /*28cb0*/  STL.64 [R1+0x240], R12 ;  /* 0x0002400c01007387 */ /* 0x000fe40000100a00 */
[----:B------:R-:W-:Y:S02]  /*28cc0*/  STL.64 [R1+0x248], R14 ;  /* 0x0002480e01007387 */ /* 0x000fe40000100a00 */
[----:B-1----:R-:W-:Y:S01]  /*28cd0*/  STL.64 [R1+0x13d8], R26 ;  /* 0x0013d81a01007387 */ /* 0x002fe20000100a00 */
[----:B------:R0:W-:Y:S04]  /*28ce0*/  STL.64 [R1+0x13d0], R24 ;  /* 0x0013d01801007387 */ /* 0x0001e80000100a00 */
        /* <DEDUP_REMOVED lines=10> */
[----:B0-----:R-:W2:Y:S04]  /*28d90*/  LDL.64 R12, [R1] ;  /* 0x00000000010c7983 */ /* 0x001ea80000100a00 */
[----:B--2---:R0:W-:Y:S02]  /*28da0*/  STL.64 [R1+0x1588], R12 ;  /* 0x0015880c01007387 */ /* 0x0041e40000100a00 */
[----:B0-----:R-:W-:-:S02]  /*28db0*/  IMAD.MOV.U32 R12, RZ, RZ, R28 ;  /* 0x000000ffff0c7224 */ /* 0x001fc400078e001c */
[----:B------:R-:W-:Y:S01]  /*28dc0*/  IMAD.MOV.U32 R13, RZ, RZ, R0 ;  /* 0x000000ffff0d7224 */ /* 0x000fe200078e0000 */
[----:B------:R-:W2:Y:S01]  /*28dd0*/  LDL.LU R28, [R1+0x15f4] ;  /* 0x0015f400011c7983 */ /* 0x000ea20000300800 */
[----:B------:R-:W4:Y:S03]  /*28de0*/  LDL.LU R0, [R1+0x15f0] ;  /* 0x0015f00001007983 */ /* 0x000f260000300800 */
[----:B------:R-:W-:Y:S01]  /*28df0*/  STL.64 [R1+0x15a0], R12 ;  /* 0x0015a00c01007387 */ /* 0x000fe20000100a00 */
[----:B---3--:R-:W-:Y:S02]  /*28e00*/  STL.64 [R1+0x1540], R26 ;  /* 0x0015401a01007387 */ /* 0x008fe40000100a00 */
[----:B------:R0:W-:Y:S02]  /*28e10*/  STL.64 [R1+0x1538], R24 ;  /* 0x0015381801007387 */ /* 0x0001e40000100a00 */
[----:B0-----:R-:W3:Y:S01]  /*28e20*/  LDL.LU R24, [R1+0x4d0] ;  /* 0x0004d00001187983 */ /* 0x001ee20000300800 */
[----:B------:R-:W3:Y:S02]  /*28e30*/  LDL.LU R25, [R1+0x4d4] ;  /* 0x0004d40001197983 */ /* 0x000ee40000300800 */
[----:B------:R-:W3:Y:S02]  /*28e40*/  LDL.LU R26, [R1+0x4d8] ;  /* 0x0004d800011a7983 */ /* 0x000ee40000300800 */
[----:B------:R-:W3:Y:S02]  /*28e50*/  LDL.LU R27, [R1+0x4dc] ;  /* 0x0004dc00011b7983 */ /* 0x000ee40000300800 */
[----:B--2---:R-:W-:-:S02]  /*28e60*/  IMAD.MOV.U32 R17, RZ, RZ, R28 ;  /* 0x000000ffff117224 */ /* 0x004fc400078e001c */
[----:B----4-:R-:W-:Y:S02]  /*28e70*/  IMAD.MOV.U32 R16, RZ, RZ, R0 ;  /* 0x000000ffff107224 */ /* 0x010fe400078e0000 */
[----:B------:R-:W2:Y:S03]  /*28e80*/  LDL.LU R0, [R1+0x15ec] ;  /* 0x0015ec0001007983 */ /* 0x000ea60000300800 */
[----:B------:R0:W-:Y:S02]  /*28e90*/  STL.64 [R1+0x15e0], R16 ;  /* 0x0015e01001007387 */ /* 0x0001e40000100a00 */
[----:B0-----:R-:W4:Y:S01]  /*28ea0*/  LDL.LU R16, [R1+0x560] ;  /* 0x0005600001107983 */ /* 0x001f220000300800 */
[----:B------:R-:W4:Y:S02]  /*28eb0*/  LDL.LU R17, [R1+0x564] ;  /* 0x0005640001117983 */ /* 0x000f240000300800 */
        /* <DEDUP_REMOVED lines=12> */
[----:B------:R-:W2:Y:S04]  /*28f80*/  LDL.64 R12, [R1+0x20] ;  /* 0x00002000010c7983 */ /* 0x000ea80000100a00 */
[----:B------:R-:W3:Y:S04]  /*28f90*/  LDL.64 R4, [R1+0x30] ;  /* 0x0000300001047983 */ /* 0x000ee80000100a00 */
[----:B--2---:R0:W-:Y:S04]  /*28fa0*/  STL.64 [R1+0x15b8], R12 ;  /* 0x0015b80c01007387 */ /* 0x0041e80000100a00 */
[----:B0-----:R-:W2:Y:S01]  /*28fb0*/  LDL.LU R12, [R1+0x540] ;  /* 0x00054000010c7983 */ /* 0x001ea20000300800 */
[----:B------:R-:W2:Y:S02]  /*28fc0*/  LDL.LU R13, [R1+0x544] ;  /* 0x00054400010d7983 */ /* 0x000ea40000300800 */
[----:B------:R-:W2:Y:S02]  /*28fd0*/  LDL.LU R14, [R1+0x548] ;  /* 0x00054800010e7983 */ /* 0x000ea40000300800 */
[----:B------:R-:W2:Y:S01]  /*28fe0*/  LDL.LU R15, [R1+0x54c] ;  /* 0x00054c00010f7983 */ /* 0x000ea20000300800 */
[----:B---3--:R-:W-:Y:S01]  /*28ff0*/  STL.64 [R1+0x1550], R26 ;  /* 0x0015501a01007387 */ /* 0x008fe20000100a00 */
[----:B------:R0:W-:Y:S03]  /*29000*/  STL.64 [R1+0x1548], R24 ;  /* 0x0015481801007387 */ /* 0x0001e60000100a00 */
[----:B0-----:R-:W4:Y:S01]  /*29010*/  LDL R24, [R1+0x60] ;  /* 0x0000600001187983 */ /* 0x001f220000100800 */
[----:B------:R-:W-:-:S02]  /*29020*/  IMAD.MOV.U32 R25, RZ, RZ, R0 ;  /* 0x000000ffff197224 */ /* 0x000fc400078e0000 */
[----:B------:R-:W3:Y:S05]  /*29030*/  LDL.LU R0, [R1+0x15e8] ;  /* 0x0015e80001007983 */ /* 0x000eea0000300800 */
[C---:B----4-:R-:W-:Y:S11]  /*29040*/  HMMA.16816.F32.BF16 R16, R8.reuse, R24, R16 ;  /* 0x000000180810723c */ /* 0x050ff60000041810 */
[----:B------:R-:W-:Y:S11]  /*29050*/  @!UPT UIADD3 URZ, URZ, URZ, URZ ;  /* 0x0000003f3f3ff290 */ /* 0x000ff6000fffe03f */
[----:B------:R-:W-:Y:S01]  /*29060*/  @!UPT UIADD3 URZ, URZ, URZ, URZ ;  /* 0x0000003f3f3ff290 */ /* 0x000fe2000fffe03f */
[----:B------:R0:W-:Y:S01]  /*29070*/  STL.64 [R1+0x230], R16 ;  /* 0x0002301001007387 */ /* 0x0001e20000100a00 */
[----:B------:R-:W-:Y:S03]  /*29080*/  STL.64 [R1+0x238], R18 ;  /* 0x0002381201007387 */ /* 0x000fe60000100a00 */
[----:B0-----:R-:W4:Y:S01]  /*29090*/  LDL.LU.64 R16, [R1+0x15e0] ;  /* 0x0015e00001107983 */ /* 0x001f220000300a00 */
        /* <DEDUP_REMOVED lines=17> */
[----:B------:R-:W2:Y:S01]  /*291b0*/  LDL.LU R27, [R1+0x1fc] ;  /* 0x0001fc00011b7983 */ /* 0x000ea20000300800 */
[----:B------:R-:W4:Y:S01]  /*291c0*/  LDL.LU.64 R22, [R1+0x15d8] ;  /* 0x0015d80001167983 */ /* 0x000f220000300a00 */
[----:B------:R-:W4:Y:S11]  /*291d0*/  LDL.LU.64 R20, [R1+0x15d0] ;  /* 0x0015d00001147983 */ /* 0x000f360000300a00 */
[----:B------:R0:W-:Y:S02]  /*291e0*/  STL.64 [R1+0x220], R16 ;  /* 0x0002201001007387 */ /* 0x0001e40000100a00 */
[----:B------:R-:W-:Y:S01]  /*291f0*/  STL.64 [R1+0x228], R18 ;  /* 0x0002281201007387 */ /* 0x000fe20000100a00 */
[----:B0-----:R-:W2:Y:S02]  /*29200*/  LDL.LU.64 R16, [R1+0x15c8] ;  /* 0x0015c80001107983 */ /* 0x001ea40000300a00 */
[C---:B--2---:R-:W-:Y:S02]  /*29210*/  HMMA.16816.F32.BF16 R12, R8.reuse, R16, R12 ;  /* 0x00000010080c723c */ /* 0x044fe4000004180c */
[----:B------:R0:W-:Y:S04]  /*29220*/  STL.64 [R1+0x1558], R16 ;  /* 0x0015581001007387 */ /* 0x0001e80000100a00 */
[----:B0-----:R-:W2:Y:S11]  /*29230*/  LDL.LU R16, [R1+0x4e0] ;  /* 0x0004e00001107983 */ /* 0x001eb60000300800 */
[----:B------:R-:W-:Y:S06]  /*29240*/  @!UPT UIADD3 URZ, URZ, URZ, URZ ;  /* 0x0000003f3f3ff290 */ /* 0x000fec000fffe03f */
[----:B------:R-:W-:Y:S01]  /*29250*/  STL.64 [R1+0x210], R12 ;  /* 0x0002100c01007387 */ /* 0x000fe20000100a00 */
[----:B------:R4:W-:Y:S02]  /*29260*/  STL.64 [R1+0x218], R14 ;  /* 0x0002180e01007387 */ /* 0x0009e40000100a00 */
[----:B------:R-:W2:Y:S02]  /*29270*/  LDL.LU R17, [R1+0x4e4] ;  /* 0x0004e40001117983 */ /* 0x000ea40000300800 */
[----:B------:R-:W2:Y:S01]  /*29280*/  LDL.LU R18, [R1+0x4e8] ;  /* 0x0004e80001127983 */ /* 0x000ea20000300800 */
[----:B------:R-:W2:Y:S01]  /*29290*/  LDL.LU R19, [R1+0x4ec] ;  /* 0x0004ec0001137983 */ /* 0x000ea20000300800 */
[----:B----4-:R-:W-:Y:S07]  /*292a0*/  HMMA.16816.F32.BF16 R12, R8, R4, R20 ;  /* 0x00000004080c723c */ /* 0x010fee0000041814 */
[----:B------:R-:W-:-:S02]  /*292b0*/  IMAD.MOV.U32 R23, RZ, RZ, R4 ;  /* 0x000000ffff177224 */ /* 0x000fc400078e0004 */
[----:B------:R-:W-:Y:S02]  /*292c0*/  IMAD.MOV.U32 R22, RZ, RZ, R5 ;  /* 0x000000ffff167224 */ /* 0x000fe400078e0005 */
[----:B------:R-:W4:Y:S11]  /*292d0*/  LDL.LU.64 R4, [R1+0x15c0] ;  /* 0x0015c00001047983 */ /* 0x000f360000300a00 */
[----:B------:R-:W-:Y:S02]  /*292e0*/  @!UPT UIADD3 URZ, URZ, URZ, URZ ;  /* 0x0000003f3f3ff290 */ /* 0x000fe4000fffe03f */
[----:B------:R-:W-:Y:S02]  /*292f0*/  IMAD.MOV.U32 R7, RZ, RZ, R12 ;  /* 0x000000ffff077224 */ /* 0x000fe400078e000c */
[----:B------:R-:W-:Y:S02]  /*29300*/  IMAD.MOV.U32 R6, RZ, RZ, R13 ;  /* 0x000000ffff067224 */ /* 0x000fe400078e000d */
[----:B------:R-:W2:Y:S01]  /*29310*/  LDL.LU.64 R12, [R1+0x15b8] ;  /* 0x0015b800010c7983 */ /* 0x000ea20000300a00 */
[----:B------:R-:W-:Y:S02]  /*29320*/  IMAD.MOV.U32 R3, RZ, RZ, R15 ;  /* 0x000000ffff037224 */ /* 0x000fe400078e000f */
[----:B------:R-:W-:-:S03]  /*29330*/  IMAD.MOV.U32 R29, RZ, RZ, R14 ;  /* 0x000000ffff1d7224 */ /* 0x000fc600078e000e */
[----:B------:R-:W-:Y:S02]  /*29340*/  STL [R1+0x1370], R3 ;  /* 0x0013700301007387 */ /* 0x000fe40000100800 */
[----:B------:R-:W-:Y:S01]  /*29350*/  STL [R1+0x135c], R29 ;  /* 0x00135c1d01007387 */ /* 0x000fe20000100800 */
        /* <DEDUP_REMOVED lines=21> */
[----:B------:R-:W-:Y:S03]  /*294b0*/  STL.64 [R1+0x1d8], R26 ;  /* 0x0001d81a01007387 */ /* 0x000fe60000100a00 */
[----:B0-----:R-:W2:Y:S01]  /*294c0*/  LDL.LU.64 R24, [R1+0x1580] ;  /* 0x0015800001187983 */ /* 0x001ea20000300a00 */
[----:B------:R-:W4:Y:S02]  /*294d0*/  LDL.LU.64 R14, [R1+0x1578] ;  /* 0x00157800010e7983 */ /* 0x000f240000300a00 */
[----:B------:R-:W4:Y:S02]  /*294e0*/  LDL.LU.64 R12, [R1+0x1570] ;  /* 0x00157000010c7983 */ /* 0x000f240000300a00 */
[----:B----4-:R-:W-:Y:S01]  /*294f0*/  HMMA.16816.F32.BF16 R8, R8, R4, R12 ;  /* 0x000000040808723c */ /* 0x010fe2000004180c */
[----:B------:R-:W2:Y:S01]  /*29500*/  LDL.LU.64 R14, [R1+0x1568] ;  /* 0x00156800010e7983 */ /* 0x000ea20000300a00 */
[----:B------:R-:W2:Y:S02]  /*29510*/  LDL.LU.64 R12, [R1+0x1560] ;  /* 0x00156000010c7983 */ /* 0x000ea40000300a00 */
[----:B------:R-:W-:Y:S02]  /*29520*/  STL.64 [R1+0x1500], R6 ;  /* 0x0015000601007387 */ /* 0x000fe40000100a00 */
[----:B------:R0:W-:Y:S11]  /*29530*/  STL.64 [R1+0x14f8], R4 ;  /* 0x0014f80401007387 */ /* 0x0001f60000100a00 */
[----:B------:R-:W-:Y:S06]  /*29540*/  @!UPT UIADD3 URZ, URZ, URZ, URZ ;  /* 0x0000003f3f3ff290 */ /* 0x000fec000fffe03f */
[----:B------:R-:W-:Y:S01]  /*29550*/  STL.64 [R1+0x130], R8 ;  /* 0x0001300801007387 */ /* 0x000fe20000100a00 */
[----:B------:R-:W-:Y:S02]  /*29560*/  STL.64 [R1+0x138], R10 ;  /* 0x0001380a01007387 */ /* 0x000fe40000100a00 */
[----:B0-----:R-:W4:Y:S01]  /*29570*/  LDL.64 R4, [R1+0x50] ;  /* 0x0000500001047983 */ /* 0x001f220000100a00 */
[C---:B--2---:R-:W-:Y:S01]  /*29580*/  HMMA.16816.F32.BF16 R24, R12.reuse, R24, R16 ;  /* 0x000000180c18723c */ /* 0x044fe20000041810 */
[----:B------:R-:W2:Y:S11]  /*29590*/  LDL.LU.64 R16, [R1+0x1558] ;  /* 0x0015580001107983 */ /* 0x000eb60000300a00 */
[----:B------:R-:W-:Y:S11]  /*295a0*/  @!UPT UIADD3 URZ, URZ, URZ, URZ ;  /* 0x0000003f3f3ff290 */ /* 0x000ff6000fffe03f */
[----:B------:R-:W-:Y:S01]  /*295b0*/  STL.64 [R1+0x120], R24 ;  /* 0x0001201801007387 */ /* 0x000fe20000100a00 */
[----:B------:R0:W-:Y:S03]  /*295c0*/  STL.64 [R1+0x128], R26 ;  /* 0x0001281a01007387 */ /* 0x0001e60000100a00 */
[----:B0-----:R-:W2:Y:S01]  /*295d0*/  LDL.LU.64 R26, [R1+0x1550] ;  /* 0x00155000011a7983 */ /* 0x001ea20000300a00 */
[----:B------:R-:W2:Y:S02]  /*295e0*/  LDL.LU.64 R24, [R1+0x1548] ;  /* 0x0015480001187983 */ /* 0x000ea40000300a00 */
[----:B----4-:R-:W-:Y:S02]  /*295f0*/  IMAD.MOV.U32 R10, RZ, RZ, R4 ;  /* 0x000000ffff0a7224 */ /* 0x010fe400078e0004 */
        /* <DEDUP_REMOVED lines=8> */
[----:B------:R-:W4:Y:S01]  /*29680*/  LDL.64 R4, [R1+0x10] ;  /* 0x0000100001047983 */ /* 0x000f220000100a00 */
[----:B--2---:R-:W-:Y:S01]  /*29690*/  HMMA.16816.F32.BF16 R16, R12, R16, R24 ;  /* 0x000000100c10723c */ /* 0x004fe20000041818 */
[----:B----4-:R-:W-:Y:S11]  /*296a0*/  STL.64 [R1+0x1518], R4 ;  /* 0x0015180401007387 */ /* 0x010ff60000100a00 */
[----:B------:R-:W-:Y:S11]  /*296b0*/  @!UPT UIADD3 URZ, URZ, URZ, URZ ;  /* 0x0000003f3f3ff290 */ /* 0x000ff6000fffe03f */
[----:B------:R0:W-:Y:S01]  /*296c0*/  STL.64 [R1+0x100], R16 ;  /* 0x0001001001007387 */ /* 0x0001e20000100a00 */
[----:B------:R1:W-:Y:S03]  /*296d0*/  STL.64 [R1+0x108], R18 ;  /* 0x0001081201007387 */ /* 0x0003e60000100a00 */
[----:B0-----:R-:W2:Y:S01]  /*296e0*/  LDL.LU R16, [R1+0x3f0] ;  /* 0x0003f00001107983 */ /* 0x001ea20000300800 */
[----:B------:R-:W2:Y:S02]  /*296f0*/  LDL.LU R17, [R1+0x3f4] ;  /* 0x0003f40001117983 */ /* 0x000ea40000300800 */
[----:B-1----:R-:W4:Y:S02]  /*29700*/  LDL.LU R18, [R1+0x3f8] ;  /* 0x0003f80001127983 */ /* 0x002f240000300800 */
[----:B------:R-:W4:Y:S02]  /*29710*/  LDL.LU R19, [R1+0x3fc] ;  /* 0x0003fc0001137983 */ /* 0x000f240000300800 */
[----:B------:R-:W-:-:S02]  /*29720*/  IMAD.MOV.U32 R4, RZ, RZ, R21 ;  /* 0x000000ffff047224 */ /* 0x000fc400078e0015 */
[----:B------:R-:W-:-:S05]  /*29730*/  IMAD.MOV.U32 R5, RZ, RZ, R20 ;  /* 0x000000ffff057224 */ /* 0x000fca00078e0014 */
[----:B------:R-:W-:Y:S04]  /*29740*/  STL.64 [R1+0x1530], R4 ;  /* 0x0015300401007387 */ /* 0x000fe80000100a00 */
        /* <DEDUP_REMOVED lines=14> */
[----:B------:R-:W2:Y:S02]  /*29830*/  LDL.LU R18, [R1+0x1c8] ;  /* 0x0001c80001127983 */ /* 0x000ea40000300800 */
[----:B------:R-:W2:Y:S01]  /*29840*/  LDL.LU R19, [R1+0x1cc] ;  /* 0x0001cc0001137983 */ /* 0x000ea20000300800 */
[----:B------:R-:W4:Y:S01]  /*29850*/  LDL.LU R24, [R1+0x380] ;  /* 0x0003800001187983 */ /* 0x000f220000300800 */
[----:B------:R-:W4:Y:S02]  /*29860*/  LDL.LU R25, [R1+0x384] ;  /* 0x0003840001197983 */ /* 0x000f240000300800 */
[----:B------:R-:W2:Y:S02]  /*29870*/  LDL.LU R26, [R1+0x388] ;  /* 0x00038800011a7983 */ /* 0x000ea40000300800 */
[----:B------:R-:W2:Y:S02]  /*29880*/  LDL.LU R27, [R1+0x38c] ;  /* 0x00038c00011b7983 */ /* 0x000ea40000300800 */
[----:B------:R-:W-:-:S02]  /*29890*/  IMAD.MOV.U32 R9, RZ, RZ, R22 ;  /* 0x000000ffff097224 */ /* 0x000fc400078e0016 */
[----:B------:R-:W-:Y:S01]  /*298a0*/  IMAD.MOV.U32 R8, RZ, RZ, R23 ;  /* 0x000000ffff087224 */ /* 0x000fe200078e0017 */
[----:B--2---:R-:W-:Y:S01]  /*298b0*/  STL.64 [R1+0x1410], R26 ;  /* 0x0014101a01007387 */ /* 0x004fe20000100a00 */
[----:B----4-:R0:W-:Y:S03]  /*298c0*/  STL.64 [R1+0x1408], R24 ;  /* 0x0014081801007387 */ /* 0x0101e60000100a00 */
[----:B0-----:R-:W2:Y:S01]  /*298d0*/  LDL.LU R24, [R1+0x390] ;  /* 0x0003900001187983 */ /* 0x001ea20000300800 */
[----:B------:R-:W2:Y:S02]  /*298e0*/  LDL.LU R25, [R1+0x394] ;  /* 0x0003940001197983 */ /* 0x000ea40000300800 */
[----:B------:R-:W4:Y:S02]  /*298f0*/  LDL.LU R26, [R1+0x398] ;  /* 0x00039800011a7983 */ /* 0x000f240000300800 */
[----:B------:R-:W4:Y:S01]  /*29900*/  LDL.LU R27, [R1+0x39c] ;  /* 0x00039c00011b7983 */ /* 0x000f220000300800 */
[----:B------:R-:W2:Y:S01]  /*29910*/  LDL.LU R20, [R1+0x3d0] ;  /* 0x0003d00001147983 */ /* 0x000ea20000300800 */
[----:B------:R-:W2:Y:S02]  /*29920*/  LDL.LU R21, [R1+0x3d4] ;  /* 0x0003d40001157983 */ /* 0x000ea40000300800 */
[----:B------:R-:W2:Y:S02]  /*29930*/  LDL.LU R22, [R1+0x3d8] ;  /* 0x0003d80001167983 */ /* 0x000ea40000300800 */
[----:B------:R-:W2:Y:S01]  /*29940*/  LDL.LU R23, [R1+0x3dc] ;  /* 0x0003dc0001177983 */ /* 0x000ea20000300800 */
[C---:B---3--:R-:W-:Y:S01]  /*29950*/  HMMA.16816.F32.BF16 R4, R12.reuse, R8, R4 ;  /* 0x000000080c04723c */ /* 0x048fe20000041804 */
[----:B--2---:R-:W-:Y:S01]  /*29960*/  STL.64 [R1+0x1468], R22 ;  /* 0x0014681601007387 */ /* 0x004fe20000100a00 */
[----:B------:R-:W-:Y:S02]  /*29970*/  STL.64 [R1+0x1460], R20 ;  /* 0x0014601401007387 */ /* 0x000fe40000100a00 */
[----:B----4-:R-:W-:Y:S02]  /*29980*/  STL.64 [R1+0x1420], R26 ;  /* 0x0014201a01007387 */ /* 0x010fe40000100a00 */
[----:B------:R0:W-:Y:S02]  /*29990*/  STL.64 [R1+0x1418], R24 ;  /* 0x0014181801007387 */ /* 0x0001e40000100a00 */
[----:B0-----:R-:W2:Y:S04]  /*299a0*/  LDL.64 R24, [R1+0x40] ;  /* 0x0000400001187983 */ /* 0x001ea80000100a00 */
[----:B--2---:R0:W-:Y:S04]  /*299b0*/  STL.64 [R1+0x14c0], R24 ;  /* 0x0014c01801007387 */ /* 0x0041e80000100a00 */
[----:B0-----:R-:W2:Y:S01]  /*299c0*/  LDL.LU R24, [R1+0x3e0] ;  /* 0x0003e00001187983 */ /* 0x001ea20000300800 */
[----:B------:R-:W2:Y:S02]  /*299d0*/  LDL.LU R25, [R1+0x3e4] ;  /* 0x0003e40001197983 */ /* 0x000ea40000300800 */
[----:B------:R-:W2:Y:S02]  /*299e0*/  LDL.LU R26, [R1+0x3e8] ;  /* 0x0003e800011a7983 */ /* 0x000ea40000300800 */
[----:B------:R-:W2:Y:S02]  /*299f0*/  LDL.LU R27, [R1+0x3ec] ;  /* 0x0003ec00011b7983 */ /* 0x000ea40000300800 */
[----:B------:R0:W-:Y:S01]  /*29a00*/  STL.64 [R1+0xf0], R4 ;  /* 0x0000f00401007387 */ /* 0x0001e20000100a00 */
[----:B------:R1:W-:Y:S03]  /*29a10*/  STL.64 [R1+0xf8], R6 ;  /* 0x0000f80601007387 */ /* 0x0003e60000100a00 */
[----:B0-----:R-:W1:Y:S01]  /*29a20*/  LDL.LU.64 R4, [R1+0x1530] ;  /* 0x0015300001047983 */ /* 0x001e620000300a00 */
[----:B------:R-:W-:Y:S01]  /*29a30*/  STL.64 [R1+0x14e0], R8 ;  /* 0x0014e00801007387 */ /* 0x000fe20000100a00 */
[C---:B-1----:R-:W-:Y:S02]  /*29a40*/  HMMA.16816.F32.BF16 R4, R12.reuse, R4, R16 ;  /* 0x000000040c04723c */ /* 0x042fe40000041810 */
[----:B------:R-:W3:Y:S01]  /*29a50*/  LDL.LU.64 R18, [R1+0x1528] ;  /* 0x0015280001127983 */ /* 0x000ee20000300a00 */
[----:B------:R-:W3:Y:S11]  /*29a60*/  LDL.LU.64 R16, [R1+0x1520] ;  /* 0x0015200001107983 */ /* 0x000ef60000300a00 */
[----:B------:R-:W-:Y:S09]  /*29a70*/  @!UPT UIADD3 URZ, URZ, URZ, URZ ;  /* 0x0000003f3f3ff290 */ /* 0x000ff2000fffe03f */
[----:B------:R0:W-:Y:S01]  /*29a80*/  STL.64 [R1+0x1c0], R4 ;  /* 0x0001c00401007387 */ /* 0x0001e20000100a00 */
[----:B------:R-:W-:Y:S03]  /*29a90*/  STL.64 [R1+0x1c8], R6 ;  /* 0x0001c80601007387 */ /* 0x000fe60000100a00 */
[----:B0-----:R-:W3:Y:S02]  /*29aa0*/  LDL.LU.64 R4, [R1+0x1518] ;  /* 0x0015180001047983 */ /* 0x001ee40000300a00 */
[----:B---3--:R-:W-:Y:S01]  /*29ab0*/  HMMA.16816.F32.BF16 R16, R12, R4, R16 ;  /* 0x000000040c10723c */ /* 0x008fe20000041810 */
        /* <DEDUP_REMOVED lines=8> */
[----:B------:R-:W2:Y:S02]  /*29b40*/  LDL.LU.64 R4, [R1+0x14f8] ;  /* 0x0014f80001047983 */ /* 0x000ea40000300a00 */
[----:B------:R-:W-:-:S02]  /*29b50*/  IMAD.MOV.U32 R20, RZ, RZ, R29 ;  /* 0x000000ffff147224 */ /* 0x000fc400078e001d */
[----:B------:R-:W-:-:S07]  /*29b60*/  IMAD.MOV.U32 R21, RZ, RZ, R28 ;  /* 0x000000ffff157224 */ /* 0x000fce00078e001c */
[C---:B---3--:R-:W-:Y:S08]  /*29b70*/  HMMA.16816.F32.BF16 R16, R12.reuse, R20, R16 ;  /* 0x000000140c10723c */ /* 0x048ff00000041810 */
[----:B--2---:R-:W-:Y:S07]  /*29b80*/  HMMA.16816.F32.BF16 R12, R12, R4, R24 ;  /* 0x000000040c0c723c */ /* 0x004fee0000041818 */
[----:B------:R-:W-:-:S02]  /*29b90*/  IMAD.MOV.U32 R24, RZ, RZ, R10 ;  /* 0x000000ffff187224 */ /* 0x000fc400078e000a */
[----:B------:R-:W-:-:S06]  /*29ba0*/  IMAD.MOV.U32 R25, RZ, RZ, R3 ;  /* 0x000000ffff197224 */ /* 0x000fcc00078e0003 */
[----:B------:R-:W-:Y:S01]  /*29bb0*/  STL.64 [R1+0x3f0], R16 ;  /* 0x0003f01001007387 */ /* 0x000fe20000100a00 */
[----:B------:R0:W-:Y:S03]  /*29bc0*/  STL.64 [R1+0x3f8], R18 ;  /* 0x0003f81201007387 */ /* 0x0001e60000100a00 */
[----:B0-----:R-:W2:Y:S01]  /*29bd0*/  LDL.LU.64 R18, [R1+0x14f0] ;  /* 0x0014f00001127983 */ /* 0x001ea20000300a00 */
[----:B------:R-:W2:Y:S02]  /*29be0*/  LDL.LU.64 R16, [R1+0x14e8] ;  /* 0x0014e80001107983 */ /* 0x000ea40000300a00 */
[----:B------:R0:W-:Y:S02]  /*29bf0*/  STL.64 [R1+0x1480], R20 ;  /* 0x0014801401007387 */ /* 0x0001e40000100a00 */
[----:B0-----:R-:W-:Y:S02]  /*29c00*/  IMAD.MOV.U32 R20, RZ, RZ, R9 ;  /* 0x000000ffff147224 */ /* 0x001fe400078e0009 */
[----:B------:R-:W-:-:S05]  /*29c10*/  IMAD.MOV.U32 R21, RZ, RZ, R8 ;  /* 0x000000ffff157224 */ /* 0x000fca00078e0008 */
[----:B------:R0:W-:Y:S01]  /*29c20*/  STL.64 [R1+0x1498], R20 ;  /* 0x0014981401007387 */ /* 0x0001e20000100a00 */
[----:B------:R-:W-:Y:S02]  /*29c30*/  STL.64 [R1+0x3e0], R12 ;  /* 0x0003e00c01007387 */ /* 0x000fe40000100a00 */
[----:B------:R-:W-:Y:S02]  /*29c40*/  STL.64 [R1+0x3e8], R14 ;  /* 0x0003e80e01007387 */ /* 0x000fe40000100a00 */
[----:B------:R1:W-:Y:S01]  /*29c50*/  STL.64 [R1+0x14d8], R24 ;  /* 0x0014d81801007387 */ /* 0x0003e20000100a00 */
[----:B0-----:R-:W3:Y:S01]  /*29c60*/  LDL.LU R20, [R1+0x420] ;  /* 0x0004200001147983 */ /* 0x001ee20000300800 */
[----:B------:R-:W3:Y:S02]  /*29c70*/  LDL.LU R21, [R1+0x424] ;  /* 0x0004240001157983 */ /* 0x000ee40000300800 */
[----:B------:R-:W2:Y:S02]  /*29c80*/  LDL.LU R22, [R1+0x428] ;  /* 0x0004280001167983 */ /* 0x000ea40000300800 */
[----:B------:R-:W2:Y:S01]  /*29c90*/  LDL.LU R23, [R1+0x42c] ;  /* 0x00042c0001177983 */ /* 0x000ea20000300800 */
[----:B------:R-:W3:Y:S01]  /*29ca0*/  LDL.LU R8, [R1+0x460] ;  /* 0x0004600001087983 */ /* 0x000ee20000300800 */
[----:B------:R-:W4:Y:S02]  /*29cb0*/  LDL.LU R9, [R1+0x464] ;  /* 0x0004640001097983 */ /* 0x000f240000300800 */
[----:B------:R-:W4:Y:S02]  /*29cc0*/  LDL.LU R10, [R1+0x468] ;  /* 0x00046800010a7983 */ /* 0x000f240000300800 */
[----:B------:R-:W4:Y:S01]  /*29cd0*/  LDL.LU R11, [R1+0x46c] ;  /* 0x00046c00010b7983 */ /* 0x000f220000300800 */
[----:B-1----:R-:W4:Y:S04]  /*29ce0*/  LDL.64 R24, [R1+0x60] ;  /* 0x0000600001187983 */ /* 0x002f280000100a00 */
        /* <DEDUP_REMOVED lines=12> */
[----:B----4-:R-:W-:Y:S01]  /*29db0*/  HMMA.16816.F32.BF16 R8, R16, R24, R8 ;  /* 0x000000181008723c */ /* 0x010fe20000041808 */
[----:B---3--:R-:W-:Y:S01]  /*29dc0*/  STL.64 [R1+0x14d0], R22 ;  /* 0x0014d01601007387 */ /* 0x008fe20000100a00 */
[----:B--2---:R0:W-:Y:S03]  /*29dd0*/  STL.64 [R1+0x14c8], R20 ;  /* 0x0014c81401007387 */ /* 0x0041e60000100a00 */
[----:B0-----:R-:W2:Y:S01]  /*29de0*/  LDL.LU R20, [R1+0x450] ;  /* 0x0004500001147983 */ /* 0x001ea20000300800 */
[----:B------:R-:W2:Y:S02]  /*29df0*/  LDL.LU R21, [R1+0x454] ;  /* 0x0004540001157983 */ /* 0x000ea40000300800 */
[----:B------:R-:W2:Y:S02]  /*29e00*/  LDL.LU R22, [R1+0x458] ;  /* 0x0004580001167983 */ /* 0x000ea40000300800 */
[----:B------:R-:W2:Y:S01]  /*29e10*/  LDL.LU R23, [R1+0x45c] ;  /* 0x00045c0001177983 */ /* 0x000ea20000300800 */
[----:B------:R-:W-:Y:S01]  /*29e20*/  STL.64 [R1+0x1478], R6 ;  /* 0x0014780601007387 */ /* 0x000fe20000100a00 */
[----:B------:R0:W-:Y:S03]  /*29e30*/  STL.64 [R1+0x1470], R4 ;  /* 0x0014700401007387 */ /* 0x0001e60000100a00 */
[----:B0-----:R-:W3:Y:S01]  /*29e40*/  LDL.LU R4, [R1+0x400] ;  /* 0x0004000001047983 */ /* 0x001ee20000300800 */
[----:B------:R-:W3:Y:S02]  /*29e50*/  LDL.LU R5, [R1+0x404] ;  /* 0x0004040001057983 */ /* 0x000ee40000300800 */
[----:B------:R-:W4:Y:S02]  /*29e60*/  LDL.LU R6, [R1+0x408] ;  /* 0x0004080001067983 */ /* 0x000f240000300800 */
[----:B------:R-:W4:Y:S02]  /*29e70*/  LDL.LU R7, [R1+0x40c] ;  /* 0x00040c0001077983 */ /* 0x000f240000300800 */
[----:B------:R-:W-:Y:S01]  /*29e80*/  IMAD.MOV.U32 R3, RZ, RZ, R25 ;  /* 0x000000ffff037224 */ /* 0x000fe200078e0019 */
[----:B----4-:R-:W-:Y:S01]  /*29e90*/  STL.64 [R1+0x1490], R6 ;  /* 0x0014900601007387 */ /* 0x010fe20000100a00 */
[----:B---3--:R0:W-:Y:S03]  /*29ea0*/  STL.64 [R1+0x1488], R4 ;  /* 0x0014880401007387 */ /* 0x0081e60000100a00 */
[----:B0-----:R-:W3:Y:S01]  /*29eb0*/  LDL.LU R4, [R1+0x410] ;  /* 0x0004100001047983 */ /* 0x001ee20000300800 */
[----:B------:R-:W3:Y:S02]  /*29ec0*/  LDL.LU R5, [R1+0x414] ;  /* 0x0004140001057983 */ /* 0x000ee40000300800 */
[----:B------:R-:W3:Y:S02]  /*29ed0*/  LDL.LU R6, [R1+0x418] ;  /* 0x0004180001067983 */ /* 0x000ee40000300800 */
[----:B------:R-:W3:Y:S01]  /*29ee0*/  LDL.LU R7, [R1+0x41c] ;  /* 0x00041c0001077983 */ /* 0x000ee20000300800 */
[----:B------:R-:W4:Y:S01]  /*29ef0*/  LDL.LU.64 R12, [R1+0x20] ;  /* 0x00002000010c7983 */ /* 0x000f220000300a00 */
[----:B------:R0:W-:Y:S02]  /*29f00*/  STL.64 [R1+0x460], R8 ;  /* 0x0004600801007387 */ /* 0x0001e40000100a00 */
[----:B------:R1:W-:Y:S01]  /*29f10*/  STL.64 [R1+0x468], R10 ;  /* 0x0004680a01007387 */ /* 0x0003e20000100a00 */
[----:B0-----:R-:W2:Y:S01]  /*29f20*/  LDL.LU.64 R8, [R1+0x14e0] ;  /* 0x0014e00001087983 */ /* 0x001ea20000300a00 */
[----:B-1----:R-:W-:-:S02]  /*29f30*/  IMAD.MOV.U32 R10, RZ, RZ, R24 ;  /* 0x000000ffff0a7224 */ /* 0x002fc400078e0018 */
        /* <DEDUP_REMOVED lines=16> */
[----:B0-----:R-:W3:Y:S01]  /*2a040*/  LDL.64 R24, [R1+0x50] ;  /* 0x0000500001187983 */ /* 0x001ee20000100a00 */
[C---:B--2---:R-:W-:Y:S03]  /*2a050*/  HMMA.16816.F32.BF16 R20, R16.reuse, R8, R20 ;  /* 0x000000081014723c */ /* 0x044fe60000041814 */
[----:B---3--:R-:W-:Y:S11]  /*2a060*/  STL.64 [R1+0x1438], R24 ;  /* 0x0014381801007387 */ /* 0x008ff60000100a00 */
[----:B------:R-:W-:Y:S09]  /*2a070*/  @!UPT UIADD3 URZ, URZ, URZ, URZ ;  /* 0x0000003f3f3ff290 */ /* 0x000ff2000fffe03f */
[----:B------:R-:W-:Y:S01]  /*2a080*/  STL.64 [R1+0x430], R20 ;  /* 0x0004301401007387 */ /* 0x000fe20000100a00 */
[----:B------:R0:W-:Y:S03]  /*2a090*/  STL.64 [R1+0x438], R22 ;  /* 0x0004381601007387 */ /* 0x0001e60000100a00 */
[----:B0-----:R-:W4:Y:S01]  /*2a0a0*/  LDL.LU.64 R22, [R1+0x14a8] ;  /* 0x0014a80001167983 */ /* 0x001f220000300a00 */
[----:B------:R-:W4:Y:S02]  /*2a0b0*/  LDL.LU.64 R20, [R1+0x14a0] ;  /* 0x0014a00001147983 */ /* 0x000f240000300a00 */
[----:B------:R0:W-:Y:S02]  /*2a0c0*/  STL.64 [R1+0x1428], R8 ;  /* 0x0014280801007387 */ /* 0x0001e40000100a00 */
[----:B------:R-:W-:Y:S01]  /*2a0d0*/  IMAD.MOV.U32 R24, RZ, RZ, R10 ;  /* 0x000000ffff187224 */ /* 0x000fe200078e000a */
        /* <DEDUP_REMOVED lines=10> */
[----:B------:R-:W2:Y:S11]  /*2a180*/  LDL.LU R11, [R1+0x3cc] ;  /* 0x0003cc00010b7983 */ /* 0x000eb60000300800 */
[----:B------:R-:W-:Y:S02]  /*2a190*/  @!UPT UIADD3 URZ, URZ, URZ, URZ ;  /* 0x0000003f3f3ff290 */ /* 0x000fe4000fffe03f */
        /* <DEDUP_REMOVED lines=10> */
[C---:B---3--:R-:W-:Y:S02]  /*2a240*/  HMMA.16816.F32.BF16 R20, R16.reuse, R20, R4 ;  /* 0x000000141014723c */ /* 0x048fe40000041804 */
[----:B------:R-:W3:Y:S01]  /*2a250*/  LDL.LU.64 R6, [R1+0x1478] ;  /* 0x0014780001067983 */ /* 0x000ee20000300a00 */
[----:B------:R-:W4:Y:S11]  /*2a260*/  LDL.LU.64 R4, [R1+0x1470] ;  /* 0x0014700001047983 */ /* 0x000f360000300a00 */
[----:B------:R-:W-:Y:S09]  /*2a270*/  @!UPT UIADD3 URZ, URZ, URZ, URZ ;  /* 0x0000003f3f3ff290 */ /* 0x000ff2000fffe03f */
[----:B------:R-:W-:Y:S01]  /*2a280*/  STL.64 [R1+0x400], R20 ;  /* 0x0004001401007387 */ /* 0x000fe20000100a00 */
[----:B------:R0:W-:Y:S03]  /*2a290*/  STL.64 [R1+0x408], R22 ;  /* 0x0004081601007387 */ /* 0x0001e60000100a00 */
[----:B0-----:R-:W4:Y:S01]  /*2a2a0*/  LDL.LU.64 R22, [R1+0x1468] ;  /* 0x0014680001167983 */ /* 0x001f220000300a00 */
[----:B------:R-:W4:Y:S02]  /*2a2b0*/  LDL.LU.64 R20, [R1+0x1460] ;  /* 0x0014600001147983 */ /* 0x000f240000300a00 */
[----:B------:R-:W-:Y:S01]  /*2a2c0*/  IMAD.MOV.U32 R25, RZ, RZ, R3 ;  /* 0x000000ffff197224 */ /* 0x000fe200078e0003 */
[----:B----4-:R-:W-:Y:S01]  /*2a2d0*/  HMMA.16816.F32.BF16 R16, R16, R4, R20 ;  /* 0x000000041010723c */ /* 0x010fe20000041814 */
[----:B------:R-:W2:Y:S01]  /*2a2e0*/  LDL.LU.64 R22, [R1+0x1458] ;  /* 0x0014580001167983 */ /* 0x000ea20000300a00 */
[----:B------:R-:W2:Y:S02]  /*2a2f0*/  LDL.LU.64 R20, [R1+0x1450] ;  /* 0x0014500001147983 */ /* 0x000ea40000300a00 */
[----:B---3--:R-:W-:Y:S02]  /*2a300*/  STL.64 [R1+0x13e8], R6 ;  /* 0x0013e80601007387 */ /* 0x008fe40000100a00 */
[----:B------:R0:W-:Y:S11]  /*2a310*/  STL.64 [R1+0x13e0], R4 ;  /* 0x0013e00401007387 */ /* 0x0001f60000100a00 */
[----:B------:R-:W-:Y:S06]  /*2a320*/  @!UPT UIADD3 URZ, URZ, URZ, URZ ;  /* 0x0000003f3f3ff290 */ /* 0x000fec000fffe03f */
[----:B------:R1:W-:Y:S01]  /*2a330*/  STL.64 [R1+0x3d0], R16 ;  /* 0x0003d01001007387 */ /* 0x0003e20000100a00 */
[----:B------:R-:W-:Y:S02]  /*2a340*/  STL.64 [R1+0x3d8], R18 ;  /* 0x0003d81201007387 */ /* 0x000fe40000100a00 */
[----:B0-----:R-:W3:Y:S02]  /*2a350*/  LDL.LU R4, [R1+0x3b0] ;  /* 0x0003b00001047983 */ /* 0x001ee40000300800 */
[----:B------:R-:W3:Y:S01]  /*2a360*/  LDL.LU R5, [R1+0x3b4] ;  /* 0x0003b40001057983 */ /* 0x000ee20000300800 */
[----:B------:R-:W3:Y:S01]  /*2a370*/  LDL.LU R6, [R1+0x3b8] ;  /* 0x0003b80001067983 */ /* 0x000ee20000300800 */
[----:B------:R-:W3:Y:S03]  /*2a380*/  LDL.LU R7, [R1+0x3bc] ;  /* 0x0003bc0001077983 */ /* 0x000ee60000300800 */
[----:B-1----:R-:W4:Y:S01]  /*2a390*/  LDL.LU.64 R16, [R1+0x10] ;  /* 0x0000100001107983 */ /* 0x002f220000300a00 */
[C---:B--2---:R-:W-:Y:S03]  /*2a3a0*/  HMMA.16816.F32.BF16 R24, R20.reuse, R24, R8 ;  /* 0x000000181418723c */ /* 0x044fe60000041808 */
[----:B------:R-:W2:Y:S01]  /*2a3b0*/  LDL.LU.64 R10, [R1+0x1448] ;  /* 0x00144800010a7983 */ /* 0x000ea20000300a00 */
[----:B------:R-:W2:Y:S11]  /*2a3c0*/  LDL.LU.64 R8, [R1+0x1440] ;  /* 0x0014400001087983 */ /* 0x000eb60000300a00 */
[----:B------:R-:W-:Y:S08]  /*2a3d0*/  @!UPT UIADD3 URZ, URZ, URZ, URZ ;  /* 0x0000003f3f3ff290 */ /* 0x000ff0000fffe03f */
[----:B------:R0:W-:Y:S01]  /*2a3e0*/  STL.64 [R1+0x3c0], R24 ;  /* 0x0003c01801007387 */ /* 0x0001e20000100a00 */
[----:B------:R-:W-:Y:S03]  /*2a3f0*/  STL.64 [R1+0x3c8], R26 ;  /* 0x0003c81a01007387 */ /* 0x000fe60000100a00 */
[----:B0-----:R-:W3:Y:S02]  /*2a400*/  LDL.LU.64 R24, [R1+0x1438] ;  /* 0x0014380001187983 */ /* 0x001ee40000300a00 */
[C---:B---3--:R-:W-:Y:S01]  /*2a410*/  HMMA.16816.F32.BF16 R4, R20.reuse, R24, R4 ;  /* 0x000000181404723c */ /* 0x048fe20000041804 */
[----:B------:R-:W-:Y:S11]  /*2a420*/  IMAD.MOV.U32 R3, RZ, RZ, R25 ;  /* 0x000000ffff037224 */ /* 0x000ff600078e0019 */
[----:B------:R-:W-:Y:S11]  /*2a430*/  @!UPT UIADD3 URZ, URZ, URZ, URZ ;  /* 0x0000003f3f3ff290 */ /* 0x000ff6000fffe03f */
[----:B------:R0:W-:Y:S01]  /*2a440*/  STL.64 [R1+0x3b0], R4 ;  /* 0x0003b00401007387 */ /* 0x0001e20000100a00 */
[----:B------:R1:W-:Y:S02]  /*2a450*/  STL.64 [R1+0x3b8], R6 ;  /* 0x0003b80601007387 */ /* 0x0003e40000100a00 */
[----:B0-----:R-:W-:Y:S02]  /*2a460*/  IMAD.MOV.U32 R4, RZ, RZ, R24 ;  /* 0x000000ffff047224 */ /* 0x001fe400078e0018 */
[----:B------:R-:W2:Y:S02]  /*2a470*/  LDL.LU.64 R24, [R1+0x1430] ;  /* 0x0014300001187983 */ /* 0x000ea40000300a00 */
[C---:B--2---:R-:W-:Y:S01]  /*2a480*/  HMMA.16816.F32.BF16 R8, R20.reuse, R24, R8 ;  /* 0x000000181408723c */ /* 0x044fe20000041808 */
[----:B-1----:R-:W-:Y:S02]  /*2a490*/  IMAD.MOV.U32 R6, RZ, RZ, R24 ;  /* 0x000000ffff067224 */ /* 0x002fe400078e0018 */
[----:B------:R-:W-:Y:S11]  /*2a4a0*/  IMAD.MOV.U32 R5, RZ, RZ, R25 ;  /* 0x000000ffff057224 */ /* 0x000ff600078e0019 */
[----:B------:R-:W-:Y:S09]  /*2a4b0*/  @!UPT UIADD3 URZ, URZ, URZ, URZ ;  /* 0x0000003f3f3ff290 */ /* 0x000ff2000fffe03f */
[----:B------:R0:W-:Y:S01]  /*2a4c0*/  STL.64 [R1+0x3a0], R8 ;  /* 0x0003a00801007387 */ /* 0x0001e20000100a00 */
[----:B------:R-:W-:Y:S03]  /*2a4d0*/  STL.64 [R1+0x3a8], R10 ;  /* 0x0003a80a01007387 */ /* 0x000fe60000100a00 */
[----:B0-----:R-:W2:Y:S01]  /*2a4e0*/  LDL.LU.64 R8, [R1+0x1428] ;  /* 0x0014280001087983 */ /* 0x001ea20000300a00 */
[----:B------:R-:W2:Y:S02]  /*2a4f0*/  LDL.LU.64 R26, [R1+0x1420] ;  /* 0x00142000011a7983 */ /* 0x000ea40000300a00 */
        /* <DEDUP_REMOVED lines=16> */
[C---:B--2---:R-:W-:Y:S03]  /*2a600*/  HMMA.16816.F32.BF16 R4, R20.reuse, R12, R24 ;  /* 0x0000000c1404723c */ /* 0x044fe60000041818 */
[----:B---3--:R0:W-:Y:S04]  /*2a610*/  STL.64 [R1+0x13f0], R8 ;  /* 0x0013f00801007387 */ /* 0x0081e80000100a00 */
[----:B0-----:R-:W2:Y:S11]  /*2a620*/  LDL.LU R8, [R1+0x2b0] ;  /* 0x0002b00001087983 */ /* 0x001eb60000300800 */
[----:B------:R-:W-:Y:S05]  /*2a630*/  @!UPT UIADD3 URZ, URZ, URZ, URZ ;  /* 0x0000003f3f3ff290 */ /* 0x000fea000fffe03f */
[----:B------:R-:W-:Y:S02]  /*2a640*/  STL.64 [R1+0x380], R4 ;  /* 0x0003800401007387 */ /* 0x000fe40000100a00 */
[----:B------:R-:W-:Y:S02]  /*2a650*/  STL.64 [R1+0x388], R6 ;  /* 0x0003880601007387 */ /* 0x000fe40000100a00 */
[----:B------:R-:W2:Y:S01]  /*2a660*/  LDL.LU R9, [R1+0x2b4] ;  /* 0x0002b40001097983 */ /* 0x000ea20000300800 */
[----:B------:R-:W3:Y:S01]  /*2a670*/  LDL.LU R10, [R1+0x2b8] ;  /* 0x0002b800010a7983 */ /* 0x000ee20000300800 */
[----:B------:R-:W3:Y:S03]  /*2a680*/  LDL.LU R11, [R1+0x2bc] ;  /* 0x0002bc00010b7983 */ /* 0x000ee60000300800 */
[----:B---3--:R-:W-:Y:S01]  /*2a690*/  STL.64 [R1+0x1400], R10 ;  /* 0x0014000a01007387 */ /* 0x008fe20000100a00 */
[----:B--2---:R0:W-:Y:S03]  /*2a6a0*/  STL.64 [R1+0x13f8], R8 ;  /* 0x0013f80801007387 */ /* 0x0041e60000100a00 */
[----:B0-----:R-:W4:Y:S01]  /*2a6b0*/  LDL.LU R8, [R1+0x2c0] ;  /* 0x0002c00001087983 */ /* 0x001f220000300800 */
[----:B------:R-:W4:Y:S02]  /*2a6c0*/  LDL.LU R9, [R1+0x2c4] ;  /* 0x0002c40001097983 */ /* 0x000f240000300800 */
[----:B------:R-:W4:Y:S02]  /*2a6d0*/  LDL.LU R10, [R1+0x2c8] ;  /* 0x0002c800010a7983 */ /* 0x000f240000300800 */
[----:B------:R-:W4:Y:S01]  /*2a6e0*/  LDL.LU R11, [R1+0x2cc] ;  /* 0x0002cc00010b7983 */ /* 0x000f220000300800 */
[----:B------:R-:W2:Y:S01]  /*2a6f0*/  LDL.64 R4, [R1] ;  /* 0x0000000001047983 */ /* 0x000ea20000100a00 */
[----:B------:R-:W3:Y:S02]  /*2a700*/  LDL.LU R24, [R1+0x1a0] ;  /* 0x0001a00001187983 */ /* 0x000ee40000300800 */
[----:B------:R-:W3:Y:S02]  /*2a710*/  LDL.LU R25, [R1+0x1a4] ;  /* 0x0001a40001197983 */ /* 0x000ee40000300800 */
[----:B------:R-:W3:Y:S01]  /*2a720*/  LDL.LU R26, [R1+0x1a8] ;  /* 0x0001a800011a7983 */ /* 0x000ee20000300800 */
[----:B------:R-:W3:Y:S01]  /*2a730*/  LDL.LU R27, [R1+0x1ac] ;  /* 0x0001ac00011b7983 */ /* 0x000ee20000300800 */
        /* <DEDUP_REMOVED lines=11> */
[----:B----4-:R-:W-:Y:S01]  /*2a7f0*/  HMMA.16816.F32.BF16 R8, R20, R16, R8 ;  /* 0x000000101408723c */ /* 0x010fe20000041808 */
[----:B--2---:R-:W-:Y:S01]  /*2a800*/  STL.64 [R1+0x13b0], R14 ;  /* 0x0013b00e01007387 */ /* 0x004fe20000100a00 */
[----:B------:R0:W-:Y:S03]  /*2a810*/  STL.64 [R1+0x13a8], R12 ;  /* 0x0013a80c01007387 */ /* 0x0001e60000100a00 */
        /* <DEDUP_REMOVED lines=8> */
[----:B------:R-:W2:Y:S02]  /*2a8a0*/  LDL.LU R14, [R1+0x198] ;  /* 0x00019800010e7983 */ /* 0x000ea40000300800 */
[----:B------:R-:W2:Y:S02]  /*2a8b0*/  LDL.LU R15, [R1+0x19c] ;  /* 0x00019c00010f7983 */ /* 0x000ea40000300800 */
[----:B------:R-:W-:Y:S01]  /*2a8c0*/  STL.64 [R1+0x370], R8 ;  /* 0x0003700801007387 */ /* 0x000fe20000100a00 */
[----:B------:R0:W-:Y:S03]  /*2a8d0*/  STL.64 [R1+0x378], R10 ;  /* 0x0003780a01007387 */ /* 0x0001e60000100a00 */
[----:B0-----:R-:W4:Y:S01]  /*2a8e0*/  LDL.LU.64 R10, [R1+0x1400] ;  /* 0x00140000010a7983 */ /* 0x001f220000300a00 */
[----:B------:R-:W4:Y:S02]  /*2a8f0*/  LDL.LU.64 R8, [R1+0x13f8] ;  /* 0x0013f80001087983 */ /* 0x000f240000300a00 */
[----:B------:R0:W-:Y:S02]  /*2a900*/  STL.64 [R1+0x1378], R16 ;  /* 0x0013781001007387 */ /* 0x0001e40000100a00 */
[----:B------:R-:W-:-:S02]  /*2a910*/  IMAD.MOV.U32 R19, RZ, RZ, R0 ;  /* 0x000000ffff137224 */ /* 0x000fc400078e0000 */
[----:B------:R-:W-:Y:S02]  /*2a920*/  IMAD.MOV.U32 R3, RZ, RZ, R4 ;  /* 0x000000ffff037224 */ /* 0x000fe400078e0004 */
[----:B------:R-:W-:Y:S01]  /*2a930*/  IMAD.MOV.U32 R0, RZ, RZ, R5 ;  /* 0x000000ffff007224 */ /* 0x000fe200078e0005 */
[----:B0-----:R-:W2:Y:S01]  /*2a940*/  LDL.LU R16, [R1+0x1b0] ;  /* 0x0001b00001107983 */ /* 0x001ea20000300800 */
        /* <DEDUP_REMOVED lines=8> */
[----:B------:R-:W2:Y:S02]  /*2a9d0*/  LDL.LU.64 R6, [R1+0x13e8] ;  /* 0x0013e80001067983 */ /* 0x000ea40000300a00 */
[----:B------:R-:W3:Y:S02]  /*2a9e0*/  LDL.LU.64 R4, [R1+0x13e0] ;  /* 0x0013e00001047983 */ /* 0x000ee40000300a00 */
[----:B---3--:R-:W-:Y:S01]  /*2a9f0*/  HMMA.16816.F32.BF16 R20, R20, R4, R24 ;  /* 0x000000041414723c */ /* 0x008fe20000041818 */
[----:B------:R-:W2:Y:S01]  /*2aa00*/  LDL.LU.64 R26, [R1+0x13d8] ;  /* 0x0013d800011a7983 */ /* 0x000ea20000300a00 */
[----:B------:R-:W2:Y:S11]  /*2aa10*/  LDL.LU.64 R24, [R1+0x13d0] ;  /* 0x0013d00001187983 */ /* 0x000eb60000300a00 */
[----:B------:R-:W-:Y:S10]  /*2aa20*/  @!UPT UIADD3 URZ, URZ, URZ, URZ ;  /* 0x0000003f3f3ff290 */ /* 0x000ff4000fffe03f */
[----:B------:R0:W-:Y:S01]  /*2aa30*/  STL.64 [R1+0x2c0], R20 ;  /* 0x0002c01401007387 */ /* 0x0001e20000100a00 */
[----:B------:R-:W-:Y:S02]  /*2aa40*/  STL.64 [R1+0x2c8], R22 ;  /* 0x0002c81601007387 */ /* 0x000fe40000100a00 */
[----:B0-----:R-:W-:Y:S02]  /*2aa50*/  IMAD.MOV.U32 R20, RZ, RZ, R3 ;  /* 0x000000ffff147224 */ /* 0x001fe400078e0003 */
[----:B------:R-:W-:Y:S02]  /*2aa60*/  IMAD.MOV.U32 R21, RZ, RZ, R0 ;  /* 0x000000ffff157224 */ /* 0x000fe400078e0000 */
        /* <DEDUP_REMOVED lines=37> */
[----:B------:R-:W-:-:S02]  /*2acc0*/  IMAD.MOV.U32 R29, RZ, RZ, R12 ;  /* 0x000000ffff1d7224 */ /* 0x000fc400078e000c */
[----:B------:R-:W-:Y:S02]  /*2acd0*/  IMAD.MOV.U32 R28, RZ, RZ, R13 ;  /* 0x000000ffff1c7224 */ /* 0x000fe400078e000d */
[----:B------:R-:W0:Y:S11]  /*2ace0*/  LDSM.16.MT88.4 R12, [R2+0x18380] ;  /* 0x01838000020c783b */ /* 0x000e360000004200 */
[----:B------:R-:W-:Y:S07]  /*2acf0*/  @!UPT UIADD3 URZ, URZ, URZ, URZ ;  /* 0x0000003f3f3ff290 */ /* 0x000fee000fffe03f */
[----:B------:R1:W-:Y:S01]  /*2ad00*/  STL.64 [R1+0x270], R16 ;  /* 0x0002701001007387 */ /* 0x0003e20000100a00 */
[----:B------:R-:W-:Y:S03]  /*2ad10*/  STL.64 [R1+0x278], R18 ;  /* 0x0002781201007387 */ /* 0x000fe60000100a00 */
[----:B-1----:R-:W3:Y:S04]  /*2ad20*/  LDL.LU.64 R16, [R1+0x1378] ;  /* 0x0013780001107983 */ /* 0x002ee80000300a00 */
[----:B0-----:R-:W-:Y:S01]  /*2ad30*/  STL.64 [R1+0x12f8], R14 ;  /* 0x0012f80e01007387 */ /* 0x001fe20000100a00 */
[----:B------:R0:W-:Y:S03]  /*2ad40*/  STL.64 [R1+0x12f0], R12 ;  /* 0x0012f00c01007387 */ /* 0x0001e60000100a00 */
[----:B0-----:R-:W2:Y:S01]  /*2ad50*/  LDL.LU R12, [R1+0x4b0] ;  /* 0x0004b000010c7983 */ /* 0x001ea20000300800 */
[----:B------:R-:W2:Y:S02]  /*2ad60*/  LDL.LU R13, [R1+0x4b4] ;  /* 0x0004b400010d7983 */ /* 0x000ea40000300800 */
[----:B------:R-:W2:Y:S02]  /*2ad70*/  LDL.LU R14, [R1+0x4b8] ;  /* 0x0004b800010e7983 */ /* 0x000ea40000300800 */
[----:B------:R-:W2:Y:S01]  /*2ad80*/  LDL.LU R15, [R1+0x4bc] ;  /* 0x0004bc00010f7983 */ /* 0x000ea20000300800 */
[----:B---3--:R-:W-:Y:S01]  /*2ad90*/  HMMA.16816.F32.BF16 R8, R24, R16, R8 ;  /* 0x000000101808723c */ /* 0x008fe20000041808 */
[----:B------:R-:W-:-:S02]  /*2ada0*/  IMAD.MOV.U32 R23, RZ, RZ, R16 ;  /* 0x000000ffff177224 */ /* 0x000fc400078e0010 */
[----:B------:R-:W-:Y:S02]  /*2adb0*/  IMAD.MOV.U32 R22, RZ, RZ, R17 ;  /* 0x000000ffff167224 */ /* 0x000fe400078e0011 */
[----:B------:R-:W0:Y:S11]  /*2adc0*/  LDSM.16.MT88.4 R16, [R2+0x1c000] ;  /* 0x01c000000210783b */ /* 0x000e360000004200 */
[----:B------:R-:W-:Y:S07]  /*2add0*/  @!UPT UIADD3 URZ, URZ, URZ, URZ ;  /* 0x0000003f3f3ff290 */ /* 0x000fee000fffe03f */
[----:B------:R1:W-:Y:S01]  /*2ade0*/  STL.64 [R1+0x260], R8 ;  /* 0x0002600801007387 */ /* 0x0003e20000100a00 */
[----:B------:R3:W-:Y:S03]  /*2adf0*/  STL.64 [R1+0x268], R10 ;  /* 0x0002680a01007387 */ /* 0x0007e60000100a00 */
[----:B-1----:R-:W4:Y:S01]  /*2ae00*/  LDL.LU R8, [R1+0x180] ;  /* 0x0001800001087983 */ /* 0x002f220000300800 */
[----:B------:R-:W4:Y:S02]  /*2ae10*/  LDL.LU R9, [R1+0x184] ;  /* 0x0001840001097983 */ /* 0x000f240000300800 */
[----:B---3--:R-:W4:Y:S02]  /*2ae20*/  LDL.LU R10, [R1+0x188] ;  /* 0x00018800010a7983 */ /* 0x008f240000300800 */
[----:B------:R-:W4:Y:S01]  /*2ae30*/  LDL.LU R11, [R1+0x18c] ;  /* 0x00018c00010b7983 */ /* 0x000f220000300800 */
[----:B0-----:R-:W-:Y:S01]  /*2ae40*/  STL.64 [R1+0x1258], R18 ;  /* 0x0012581201007387 */ /* 0x001fe20000100a00 */
[----:B------:R0:W-:Y:S02]  /*2ae50*/  STL.64 [R1+0x1250], R16 ;  /* 0x0012501001007387 */ /* 0x0001e40000100a00 */
[----:B0-----:R-:W-:-:S02]  /*2ae60*/  IMAD.MOV.U32 R16, RZ, RZ, R23 ;  /* 0x000000ffff107224 */ /* 0x001fc400078e0017 */
[----:B------:R-:W-:-:S05]  /*2ae70*/  IMAD.MOV.U32 R17, RZ, RZ, R22 ;  /* 0x000000ffff117224 */ /* 0x000fca00078e0016 */
[----:B------:R2:W-:Y:S02]  /*2ae80*/  STL.64 [R1+0x1328], R16 ;  /* 0x0013281001007387 */ /* 0x0005e40000100a00 */
[C---:B--2---:R-:W-:Y:S02]  /*2ae90*/  HMMA.16816.F32.BF16 R16, R24.reuse, R20, R12 ;  /* 0x000000141810723c */ /* 0x044fe4000004180c */
[----:B------:R-:W2:Y:S04]  /*2aea0*/  LDL.LU R12, [R1+0x170] ;  /* 0x00017000010c7983 */ /* 0x000ea80000300800 */
[----:B------:R-:W0:Y:S11]  /*2aeb0*/  LDSM.16.MT88.4 R20, [R2+0x1c080] ;  /* 0x01c080000214783b */ /* 0x000e360000004200 */
[----:B------:R-:W-:Y:S06]  /*2aec0*/  @!UPT UIADD3 URZ, URZ, URZ, URZ ;  /* 0x0000003f3f3ff290 */ /* 0x000fec000fffe03f */
[----:B------:R-:W-:Y:S01]  /*2aed0*/  STL.64 [R1+0x250], R16 ;  /* 0x0002501001007387 */ /* 0x000fe20000100a00 */
[----:B------:R-:W-:Y:S02]  /*2aee0*/  STL.64 [R1+0x258], R18 ;  /* 0x0002581201007387 */ /* 0x000fe40000100a00 */
[----:B------:R-:W2:Y:S02]  /*2aef0*/  LDL.LU R13, [R1+0x174] ;  /* 0x00017400010d7983 */ /* 0x000ea40000300800 */
[----:B------:R-:W3:Y:S01]  /*2af00*/  LDL.LU R14, [R1+0x178] ;  /* 0x00017800010e7983 */ /* 0x000ee20000300800 */
[----:B------:R-:W3:Y:S04]  /*2af10*/  LDL.LU R15, [R1+0x17c] ;  /* 0x00017c00010f7983 */ /* 0x000ee80000300800 */
[----:B---3--:R-:W-:Y:S01]  /*2af20*/  STL.64 [R1+0x1338], R14 ;  /* 0x0013380e01007387 */ /* 0x008fe20000100a00 */
[----:B--2---:R1:W-:Y:S03]  /*2af30*/  STL.64 [R1+0x1330], R12 ;  /* 0x0013300c01007387 */ /* 0x0043e60000100a00 */
[----:B-1----:R-:W2:Y:S04]  /*2af40*/  LDL.LU.64 R12, [R1+0x40] ;  /* 0x00004000010c7983 */ /* 0x002ea80000300a00 */
[----:B--2---:R1:W-:Y:S04]  /*2af50*/  STL.64 [R1+0x1348], R12 ;  /* 0x0013480c01007387 */ /* 0x0043e80000100a00 */
[----:B-1----:R-:W2:Y:S01]  /*2af60*/  LDL.LU.64 R12, [R1+0x50] ;  /* 0x00005000010c7983 */ /* 0x002ea20000300a00 */
[----:B----4-:R-:W-:Y:S03]  /*2af70*/  HMMA.16816.F32.BF16 R24, R24, R4, R8 ;  /* 0x000000041818723c */ /* 0x010fe60000041808 */
[----:B--2---:R1:W-:Y:S04]  /*2af80*/  STL.64 [R1+0x1350], R12 ;  /* 0x0013500c01007387 */ /* 0x0043e80000100a00 */
[----:B-1----:R-:W2:Y:S01]  /*2af90*/  LDL.LU R12, [R1+0x530] ;  /* 0x00053000010c7983 */ /* 0x002ea20000300800 */
[----:B------:R-:W2:Y:S02]  /*2afa0*/  LDL.LU R13, [R1+0x534] ;  /* 0x00053400010d7983 */ /* 0x000ea40000300800 */
[----:B------:R-:W2:Y:S02]  /*2afb0*/  LDL.LU R14, [R1+0x538] ;  /* 0x00053800010e7983 */ /* 0x000ea40000300800 */
[----:B------:R-:W2:Y:S01]  /*2afc0*/  LDL.LU R15, [R1+0x53c] ;  /* 0x00053c00010f7983 */ /* 0x000ea20000300800 */
[----:B------:R-:W3:Y:S04]  /*2afd0*/  LDL.LU.64 R16, [R1+0x30] ;  /* 0x0000300001107983 */ /* 0x000ee80000300a00 */
[----:B---3--:R1:W-:Y:S04]  /*2afe0*/  STL.64 [R1+0x1340], R16 ;  /* 0x0013401001007387 */ /* 0x0083e80000100a00 */
[----:B-1----:R-:W3:Y:S01]  /*2aff0*/  LDL.LU R16, [R1+0x510] ;  /* 0x0005100001107983 */ /* 0x002ee20000300800 */
[----:B------:R-:W3:Y:S02]  /*2b000*/  LDL.LU R17, [R1+0x514] ;  /* 0x0005140001117983 */ /* 0x000ee40000300800 */
[----:B------:R-:W3:Y:S02]  /*2b010*/  LDL.LU R18, [R1+0x518] ;  /* 0x0005180001127983 */ /* 0x000ee40000300800 */
[----:B------:R-:W3:Y:S01]  /*2b020*/  LDL.LU R19, [R1+0x51c] ;  /* 0x00051c0001137983 */ /* 0x000ee20000300800 */
[----:B0-----:R-:W-:Y:S01]  /*2b030*/  STL.64 [R1+0x11e0], R22 ;  /* 0x0011e01601007387 */ /* 0x001fe20000100a00 */
[----:B------:R0:W-:Y:S02]  /*2b040*/  STL.64 [R1+0x11d8], R20 ;  /* 0x0011d81401007387 */ /* 0x0001e40000100a00 */
[----:B0-----:R-:W-:-:S02]  /*2b050*/  IMAD.MOV.U32 R20, RZ, RZ, R3 ;  /* 0x000000ffff147224 */ /* 0x001fc400078e0003 */
[----:B------:R-:W4:Y:S01]  /*2b060*/  LDL.LU R3, [R1+0x1370] ;  /* 0x0013700001037983 */ /* 0x000f220000300800 */
[----:B------:R-:W2:Y:S02]  /*2b070*/  LDL.LU.64 R10, [R1+0x1368] ;  /* 0x00136800010a7983 */ /* 0x000ea40000300a00 */
[----:B------:R-:W2:Y:S02]  /*2b080*/  LDL.LU.64 R8, [R1+0x1360] ;  /* 0x0013600001087983 */ /* 0x000ea40000300a00 */
[----:B------:R-:W-:Y:S01]  /*2b090*/  IMAD.MOV.U32 R21, RZ, RZ, R0 ;  /* 0x000000ffff157224 */ /* 0x000fe200078e0000 */
[----:B------:R-:W-:Y:S01]  /*2b0a0*/  STL.64 [R1+0x1b0], R24 ;  /* 0x0001b01801007387 */ /* 0x000fe20000100a00 */
[----:B------:R-:W-:Y:S02]  /*2b0b0*/  STL [R1+0x1b8], R26 ;  /* 0x0001b81a01007387 */ /* 0x000fe40000100800 */
[----:B------:R-:W-:Y:S02]  /*2b0c0*/  IMAD.MOV.U32 R0, RZ, RZ, R27 ;  /* 0x000000ffff007224 */ /* 0x000fe400078e001b */
[----:B------:R-:W0:Y:S01]  /*2b0d0*/  LDSM.16.MT88.4 R24, [R2+0x1c100] ;  /* 0x01c100000218783b */ /* 0x000e220000004200 */
[----:B------:R-:W-:Y:S02]  /*2b0e0*/  STL.64 [R1+0x1308], R6 ;  /* 0x0013080601007387 */ /* 0x000fe40000100a00 */
[----:B------:R1:W-:Y:S02]  /*2b0f0*/  STL.64 [R1+0x1300], R4 ;  /* 0x0013000401007387 */ /* 0x0003e40000100a00 */
[----:B-1----:R-:W3:Y:S01]  /*2b100*/  LDL.LU R4, [R1+0x520] ;  /* 0x0005200001047983 */ /* 0x002ee20000300800 */
[----:B------:R-:W3:Y:S02]  /*2b110*/  LDL.LU R5, [R1+0x524] ;  /* 0x0005240001057983 */ /* 0x000ee40000300800 */
[----:B------:R-:W3:Y:S02]  /*2b120*/  LDL.LU R6, [R1+0x528] ;  /* 0x0005280001067983 */ /* 0x000ee40000300800 */
[----:B------:R-:W3:Y:S01]  /*2b130*/  LDL.LU R7, [R1+0x52c] ;  /* 0x00052c0001077983 */ /* 0x000ee20000300800 */
[----:B------:R-:W-:Y:S04]  /*2b140*/  STL [R1+0x10e8], R0 ;  /* 0x0010e80001007387 */ /* 0x000fe80000100800 */
[----:B0-----:R-:W-:Y:S01]  /*2b150*/  STL.64 [R1+0x1168], R26 ;  /* 0x0011681a01007387 */ /* 0x001fe20000100a00 */
[----:B------:R0:W-:Y:S03]  /*2b160*/  STL.64 [R1+0x1160], R24 ;  /* 0x0011601801007387 */ /* 0x0001e60000100a00 */
[----:B0-----:R-:W3:Y:S01]  /*2b170*/  LDL.LU R24, [R1+0x470] ;  /* 0x0004700001187983 */ /* 0x001ee20000300800 */
[----:B------:R-:W3:Y:S02]  /*2b180*/  LDL.LU R25, [R1+0x474] ;  /* 0x0004740001197983 */ /* 0x000ee40000300800 */
[----:B------:R-:W3:Y:S02]  /*2b190*/  LDL.LU R26, [R1+0x478] ;  /* 0x00047800011a7983 */ /* 0x000ee40000300800 */
[----:B------:R-:W3:Y:S01]  /*2b1a0*/  LDL.LU R27, [R1+0x47c] ;  /* 0x00047c00011b7983 */ /* 0x000ee20000300800 */
[----:B--2---:R-:W-:Y:S01]  /*2b1b0*/  HMMA.16816.F32.BF16 R12, R8, R20, R12 ;  /* 0x00000014080c723c */ /* 0x004fe2000004180c */
[----:B---3--:R-:W-:Y:S01]  /*2b1c0*/  STL.64 [R1+0x1288], R26 ;  /* 0x0012881a01007387 */ /* 0x008fe20000100a00 */
[----:B------:R0:W-:Y:S02]  /*2b1d0*/  STL.64 [R1+0x1280], R24 ;  /* 0x0012801801007387 */ /* 0x0001e40000100a00 */
[----:B0-----:R-:W-:-:S02]  /*2b1e0*/  IMAD.MOV.U32 R24, RZ, RZ, R29 ;  /* 0x000000ffff187224 */ /* 0x001fc400078e001d */
[----:B------:R-:W-:Y:S01]  /*2b1f0*/  IMAD.MOV.U32 R25, RZ, RZ, R28 ;  /* 0x000000ffff197224 */ /* 0x000fe200078e001c */
[----:B------:R-:W2:Y:S01]  /*2b200*/  LDL.LU R29, [R1+0x135c] ;  /* 0x00135c00011d7983 */ /* 0x000ea20000300800 */
[----:B------:R-:W3:Y:S11]  /*2b210*/  LDL.LU R28, [R1+0x1358] ;  /* 0x00135800011c7983 */ /* 0x000ef60000300800 */
[----:B------:R-:W-:Y:S04]  /*2b220*/  @!UPT UIADD3 URZ, URZ, URZ, URZ ;  /* 0x0000003f3f3ff290 */ /* 0x000fe8000fffe03f */
[----:B------:R0:W-:Y:S02]  /*2b230*/  STL.64 [R1+0x1a0], R12 ;  /* 0x0001a00c01007387 */ /* 0x0001e40000100a00 */
[----:B------:R-:W-:Y:S01]  /*2b240*/  STL.64 [R1+0x1a8], R14 ;  /* 0x0001a80e01007387 */ /* 0x000fe20000100a00 */
[----:B0-----:R-:W2:Y:S01]  /*2b250*/  LDL.LU.64 R12, [R1+0x1350] ;  /* 0x00135000010c7983 */ /* 0x001ea20000300a00 */
[----:B------:R0:W-:Y:S03]  /*2b260*/  STL.64 [R1+0x1310], R20 ;  /* 0x0013101401007387 */ /* 0x0001e60000100a00 */
[----:B0-----:R-:W3:Y:S01]  /*2b270*/  LDL.LU R20, [R1+0x160] ;  /* 0x0001600001147983 */ /* 0x001ee20000300800 */
[----:B------:R-:W3:Y:S02]  /*2b280*/  LDL.LU R21, [R1+0x164] ;  /* 0x0001640001157983 */ /* 0x000ee40000300800 */
[----:B------:R-:W3:Y:S02]  /*2b290*/  LDL.LU R22, [R1+0x168] ;  /* 0x0001680001167983 */ /* 0x000ee40000300800 */
[----:B------:R-:W3:Y:S01]  /*2b2a0*/  LDL.LU R23, [R1+0x16c] ;  /* 0x00016c0001177983 */ /* 0x000ee20000300800 */
[C---:B--2---:R-:W-:Y:S01]  /*2b2b0*/  HMMA.16816.F32.BF16 R4, R8.reuse, R12, R4 ;  /* 0x0000000c0804723c */ /* 0x044fe20000041804 */
        /* <DEDUP_REMOVED lines=14> */
[----:B------:R-:W2:Y:S01]  /*2b3a0*/  LDL.LU.64 R12, [R1+0x1330] ;  /* 0x00133000010c7983 */ /* 0x000ea20000300a00 */
[C---:B---3--:R-:W-:Y:S08]  /*2b3b0*/  HMMA.16816.F32.BF16 R20, R8.reuse, R24, R20 ;  /* 0x000000180814723c */ /* 0x048ff00000041814 */
[----:B--2---:R-:W-:Y:S01]  /*2b3c0*/  HMMA.16816.F32.BF16 R12, R8, R16, R12 ;  /* 0x00000010080c723c */ /* 0x004fe2000004180c */
[----:B------:R-:W-:Y:S11]  /*2b3d0*/  IMAD.MOV.U32 R7, RZ, RZ, R17 ;  /* 0x000000ffff077224 */ /* 0x000ff600078e0011 */
[----:B------:R-:W-:Y:S11]  /*2b3e0*/  @!UPT UIADD3 URZ, URZ, URZ, URZ ;  /* 0x0000003f3f3ff290 */ /* 0x000ff6000fffe03f */
[----:B------:R0:W-:Y:S01]  /*2b3f0*/  STL.64 [R1+0x170], R12 ;  /* 0x0001700c01007387 */ /* 0x0001e20000100a00 */
[----:B------:R-:W-:Y:S02]  /*2b400*/  STL.64 [R1+0x178], R14 ;  /* 0x0001780e01007387 */ /* 0x000fe40000100a00 */
[----:B0-----:R-:W-:Y:S02]  /*2b410*/  IMAD.MOV.U32 R12, RZ, RZ, R16 ;  /* 0x000000ffff0c7224 */ /* 0x001fe400078e0010 */
[----:B------:R-:W2:Y:S01]  /*2b420*/  LDL.LU.64 R16, [R1+0x1328] ;  /* 0x0013280001107983 */ /* 0x000ea20000300a00 */
[----:B------:R0:W-:Y:S02]  /*2b430*/  STL.64 [R1+0x1298], R24 ;  /* 0x0012981801007387 */ /* 0x0001e40000100a00 */
[----:B------:R-:W-:Y:S02]  /*2b440*/  STL.64 [R1+0x160], R20 ;  /* 0x0001601401007387 */ /* 0x000fe40000100a00 */
[----:B------:R-:W-:Y:S02]  /*2b450*/  STL.64 [R1+0x168], R22 ;  /* 0x0001681601007387 */ /* 0x000fe40000100a00 */
[----:B0-----:R-:W-:-:S02]  /*2b460*/  IMAD.MOV.U32 R24, RZ, RZ, R12 ;  /* 0x000000ffff187224 */ /* 0x001fc400078e000c */
[----:B------:R-:W-:-:S05]  /*2b470*/  IMAD.MOV.U32 R25, RZ, RZ, R7 ;  /* 0x000000ffff197224 */ /* 0x000fca00078e0007 */
[----:B------:R0:W-:Y:S02]  /*2b480*/  STL.64 [R1+0x12b0], R24 ;  /* 0x0012b01801007387 */ /* 0x0001e40000100a00 */
[----:B0-----:R-:W-:Y:S02]  /*2b490*/  IMAD.MOV.U32 R24, RZ, RZ, R6 ;  /* 0x000000ffff187224 */ /* 0x001fe400078e0006 */
[----:B------:R-:W-:-:S05]  /*2b4a0*/  IMAD.MOV.U32 R25, RZ, RZ, R5 ;  /* 0x000000ffff197224 */ /* 0x000fca00078e0005 */
[----:B------:R-:W-:Y:S01]  /*2b4b0*/  STL.64 [R1+0x12c8], R24 ;  /* 0x0012c81801007387 */ /* 0x000fe20000100a00 */
        /* <DEDUP_REMOVED lines=9> */
[----:B------:R-:W2:Y:S02]  /*2b550*/  LDL.LU R23, [R1+0x15c] ;  /* 0x00015c0001177983 */ /* 0x000ea40000300800 */
[----:B------:R-:W-:-:S02]  /*2b560*/  IMAD.MOV.U32 R24, RZ, RZ, R4 ;  /* 0x000000ffff187224 */ /* 0x000fc400078e0004 */
[----:B------:R-:W-:Y:S01]  /*2b570*/  IMAD.MOV.U32 R25, RZ, RZ, R0 ;  /* 0x000000ffff197224 */ /* 0x000fe200078e0000 */
[----:B------:R-:W3:Y:S01]  /*2b580*/  LDL.LU.64 R4, [R1] ;  /* 0x0000000001047983 */ /* 0x000ee20000300a00 */
[----:B------:R-:W3:Y:S02]  /*2b590*/  LDL.LU R12, [R1+0x4a0] ;  /* 0x0004a000010c7983 */ /* 0x000ee40000300800 */
[----:B------:R-:W3:Y:S02]  /*2b5a0*/  LDL.LU R13, [R1+0x4a4] ;  /* 0x0004a400010d7983 */ /* 0x000ee40000300800 */
[----:B------:R-:W3:Y:S01]  /*2b5b0*/  LDL.LU R14, [R1+0x4a8] ;  /* 0x0004a800010e7983 */ /* 0x000ee20000300800 */
[----:B------:R-:W3:Y:S01]  /*2b5c0*/  LDL.LU R15, [R1+0x4ac] ;  /* 0x0004ac00010f7983 */ /* 0x000ee20000300800 */
        /* <DEDUP_REMOVED lines=23> */
[----:B---3--:R-:W-:Y:S01]  /*2b740*/  HMMA.16816.F32.BF16 R20, R8, R4, R20 ;  /* 0x000000040814723c */ /* 0x008fe20000041814 */
[----:B--2---:R-:W-:Y:S01]  /*2b750*/  STL.64 [R1+0x12c0], R18 ;  /* 0x0012c01201007387 */ /* 0x004fe20000100a00 */
[----:B------:R0:W-:Y:S03]  /*2b760*/  STL.64 [R1+0x12b8], R16 ;  /* 0x0012b81001007387 */ /* 0x0001e60000100a00 */
[----:B0-----:R-:W2:Y:S01]  /*2b770*/  LDL.LU R16, [R1+0xb0] ;  /* 0x0000b00001107983 */ /* 0x001ea20000300800 */
[----:B------:R-:W2:Y:S02]  /*2b780*/  LDL.LU R17, [R1+0xb4] ;  /* 0x0000b40001117983 */ /* 0x000ea40000300800 */
[----:B------:R-:W3:Y:S02]  /*2b790*/  LDL.LU R18, [R1+0xb8] ;  /* 0x0000b80001127983 */ /* 0x000ee40000300800 */
[----:B------:R-:W3:Y:S02]  /*2b7a0*/  LDL.LU R19, [R1+0xbc] ;  /* 0x0000bc0001137983 */ /* 0x000ee40000300800 */
[----:B------:R-:W-:Y:S01]  /*2b7b0*/  IMAD.MOV.U32 R0, RZ, RZ, R5 ;  /* 0x000000ffff007224 */ /* 0x000fe200078e0005 */
        /* <DEDUP_REMOVED lines=8> */
[----:B0-----:R-:W3:Y:S01]  /*2b840*/  LDL.LU.64 R20, [R1+0x1310] ;  /* 0x0013100001147983 */ /* 0x001ee20000300a00 */
[----:B-1----:R-:W-:-:S02]  /*2b850*/  IMAD.MOV.U32 R22, RZ, RZ, R4 ;  /* 0x000000ffff167224 */ /* 0x002fc400078e0004 */
[----:B------:R-:W2:Y:S02]  /*2b860*/  LDL.LU.64 R6, [R1+0x1308] ;  /* 0x0013080001067983 */ /* 0x000ea40000300a00 */
[----:B------:R-:W2:Y:S02]  /*2b870*/  LDL.LU.64 R4, [R1+0x1300] ;  /* 0x0013000001047983 */ /* 0x000ea40000300a00 */
[----:B--2---:R-:W-:Y:S01]  /*2b880*/  HMMA.16816.F32.BF16 R8, R8, R4, R12 ;  /* 0x000000040808723c */ /* 0x004fe2000004180c */
[----:B------:R-:W3:Y:S01]  /*2b890*/  LDL.LU.64 R14, [R1+0x12f8] ;  /* 0x0012f800010e7983 */ /* 0x000ee20000300a00 */
[----:B------:R-:W3:Y:S11]  /*2b8a0*/  LDL.LU.64 R12, [R1+0x12f0] ;  /* 0x0012f000010c7983 */ /* 0x000ef60000300a00 */
[----:B------:R-:W-:Y:S10]  /*2b8b0*/  @!UPT UIADD3 URZ, URZ, URZ, URZ ;  /* 0x0000003f3f3ff290 */ /* 0x000ff4000fffe03f */
[----:B------:R0:W-:Y:S01]  /*2b8c0*/  STL.64 [R1+0xe0], R8 ;  /* 0x0000e00801007387 */ /* 0x0001e20000100a00 */
[----:B------:R1:W-:Y:S02]  /*2b8d0*/  STL.64 [R1+0xe8], R10 ;  /* 0x0000e80a01007387 */ /* 0x0003e40000100a00 */
[----:B0-----:R-:W-:Y:S01]  /*2b8e0*/  IMAD.MOV.U32 R8, RZ, RZ, R22 ;  /* 0x000000ffff087224 */ /* 0x001fe200078e0016 */
[----:B-1----:R-:W2:Y:S01]  /*2b8f0*/  LDL R10, [R1+0x8] ;  /* 0x00000800010a7983 */ /* 0x002ea20000100800 */
[----:B------:R-:W-:Y:S02]  /*2b900*/  IMAD.MOV.U32 R11, RZ, RZ, R28 ;  /* 0x000000ffff0b7224 */ /* 0x000fe400078e001c */
[----:B------:R-:W2:Y:S01]  /*2b910*/  LDL.LU R28, [R1+0x12e8] ;  /* 0x0012e800011c7983 */ /* 0x000ea20000300800 */
[C---:B---3--:R-:W-:Y:S01]  /*2b920*/  HMMA.16816.F32.BF16 R20, R12.reuse, R20, R24 ;  /* 0x000000140c14723c */ /* 0x048fe20000041818 */
[----:B------:R-:W3:Y:S11]  /*2b930*/  LDL.LU.64 R24, [R1+0x12e0] ;  /* 0x0012e00001187983 */ /* 0x000ef60000300a00 */
[----:B------:R-:W-:Y:S11]  /*2b940*/  @!UPT UIADD3 URZ, URZ, URZ, URZ ;  /* 0x0000003f3f3ff290 */ /* 0x000ff6000fffe03f */
[----:B------:R0:W-:Y:S01]  /*2b950*/  STL.64 [R1+0xd0], R20 ;  /* 0x0000d01401007387 */ /* 0x0001e20000100a00 */
[----:B------:R1:W-:Y:S03]  /*2b960*/  STL.64 [R1+0xd8], R22 ;  /* 0x0000d81601007387 */ /* 0x0003e60000100a00 */
[----:B0-----:R-:W2:Y:S01]  /*2b970*/  LDL.LU R20, [R1+0x350] ;  /* 0x0003500001147983 */ /* 0x001ea20000300800 */
[----:B------:R-:W2:Y:S02]  /*2b980*/  LDL.LU R21, [R1+0x354] ;  /* 0x0003540001157983 */ /* 0x000ea40000300800 */
[----:B-1----:R-:W2:Y:S01]  /*2b990*/  LDL.LU R22, [R1+0x358] ;  /* 0x0003580001167983 */ /* 0x002ea20000300800 */
[----:B---3--:R-:W-:Y:S01]  /*2b9a0*/  HMMA.16816.F32.BF16 R24, R12, R24, R16 ;  /* 0x000000180c18723c */ /* 0x008fe20000041810 */
[----:B------:R-:W3:Y:S01]  /*2b9b0*/  LDL.LU.64 R18, [R1+0x12d8] ;  /* 0x0012d80001127983 */ /* 0x000ee20000300a00 */
[----:B------:R-:W3:Y:S11]  /*2b9c0*/  LDL.LU.64 R16, [R1+0x12d0] ;  /* 0x0012d00001107983 */ /* 0x000ef60000300a00 */
[----:B------:R-:W-:Y:S10]  /*2b9d0*/  @!UPT UIADD3 URZ, URZ, URZ, URZ ;  /* 0x0000003f3f3ff290 */ /* 0x000ff4000fffe03f */
[----:B------:R0:W-:Y:S01]  /*2b9e0*/  STL.64 [R1+0xc0], R24 ;  /* 0x0000c01801007387 */ /* 0x0001e20000100a00 */
[----:B------:R3:W-:Y:S03]  /*2b9f0*/  STL [R1+0xc8], R26 ;  /* 0x0000c81a01007387 */ /* 0x0007e60000100800 */
[----:B0-----:R-:W3:Y:S01]  /*2ba00*/  LDL.LU.64 R24, [R1+0x12c8] ;  /* 0x0012c80001187983 */ /* 0x001ee20000300a00 */
[----:B--2---:R-:W-:Y:S02]  /*2ba10*/  IMAD.MOV.U32 R23, RZ, RZ, R28 ;  /* 0x000000ffff177224 */ /* 0x004fe400078e001c */
[----:B------:R-:W-:-:S05]  /*2ba20*/  IMAD.MOV.U32 R28, RZ, RZ, R27 ;  /* 0x000000ffff1c7224 */ /* 0x000fca00078e001b */
[----:B------:R-:W-:Y:S01]  /*2ba30*/  STL [R1+0xf18], R28 ;  /* 0x000f181c01007387 */ /* 0x000fe20000100800 */
[C---:B---3--:R-:W-:Y:S03]  /*2ba40*/  HMMA.16816.F32.BF16 R24, R12.reuse, R24, R16 ;  /* 0x000000180c18723c */ /* 0x048fe60000041810 */
[----:B------:R-:W2:Y:S01]  /*2ba50*/  LDL.LU.64 R18, [R1+0x12c0] ;  /* 0x0012c00001127983 */ /* 0x000ea20000300a00 */
[----:B------:R-:W2:Y:S11]  /*2ba60*/  LDL.LU.64 R16, [R1+0x12b8] ;  /* 0x0012b80001107983 */ /* 0x000eb60000300a00 */
[----:B------:R-:W-:Y:S08]  /*2ba70*/  @!UPT UIADD3 URZ, URZ, URZ, URZ ;  /* 0x0000003f3f3ff290 */ /* 0x000ff0000fffe03f */
[----:B------:R0:W-:Y:S01]  /*2ba80*/  STL.64 [R1+0xb0], R24 ;  /* 0x0000b01801007387 */ /* 0x0001e20000100a00 */
[----:B------:R2:W-:Y:S03]  /*2ba90*/  STL.64 [R1+0xb8], R26 ;  /* 0x0000b81a01007387 */ /* 0x0005e60000100a00 */
[----:B0-----:R-:W2:Y:S02]  /*2baa0*/  LDL.LU.64 R24, [R1+0x12b0] ;  /* 0x0012b00001187983 */ /* 0x001ea40000300a00 */
[----:B--2---:R-:W-:Y:S02]  /*2bab0*/  HMMA.16816.F32.BF16 R24, R12, R24, R16 ;  /* 0x000000180c18723c */ /* 0x004fe40000041810 */
[----:B------:R-:W2:Y:S01]  /*2bac0*/  LDL.LU.64 R18, [R1+0x12a8] ;  /* 0x0012a80001127983 */ /* 0x000ea20000300a00 */
[----:B------:R-:W2:Y:S11]  /*2bad0*/  LDL.LU.64 R16, [R1+0x12a0] ;  /* 0x0012a00001107983 */ /* 0x000eb60000300a00 */
[----:B------:R-:W-:Y:S09]  /*2bae0*/  @!UPT UIADD3 URZ, URZ, URZ, URZ ;  /* 0x0000003f3f3ff290 */ /* 0x000ff2000fffe03f */
[----:B------:R0:W-:Y:S01]  /*2baf0*/  STL.64 [R1+0xa0], R24 ;  /* 0x0000a01801007387 */ /* 0x0001e20000100a00 */
[----:B------:R2:W-:Y:S03]  /*2bb00*/  STL [R1+0xa8], R26 ;  /* 0x0000a81a01007387 */ /* 0x0005e60000100800 */
[----:B0-----:R-:W2:Y:S01]  /*2bb10*/  LDL.LU.64 R24, [R1+0x1298] ;  /* 0x0012980001187983 */ /* 0x001ea20000300a00 */
[----:B------:R-:W-:-:S05]  /*2bb20*/  IMAD.MOV.U32 R28, RZ, RZ, R27 ;  /* 0x000000ffff1c7224 */ /* 0x000fca00078e001b */
[----:B------:R-:W-:Y:S01]  /*2bb30*/  STL [R1+0xf1c], R28 ;  /* 0x000f1c1c01007387 */ /* 0x000fe20000100800 */
[C---:B--2---:R-:W-:Y:S03]  /*2bb40*/  HMMA.16816.F32.BF16 R24, R12.reuse, R24, R16 ;  /* 0x000000180c18723c */ /* 0x044fe60000041810 */
[----:B------:R-:W2:Y:S11]  /*2bb50*/  LDL.LU.64 R16, [R1+0x1290] ;  /* 0x0012900001107983 */ /* 0x000eb60000300a00 */
        /* <DEDUP_REMOVED lines=9> */
[----:B------:R-:W-:Y:S02]  /*2bbf0*/  STL [R1+0x88], R18 ;  /* 0x0000881201007387 */ /* 0x000fe40000100800 */
[----:B------:R-:W2:Y:S02]  /*2bc00*/  LDL.LU R24, [R1+0x1f0] ;  /* 0x0001f00001187983 */ /* 0x000ea40000300800 */
[----:B------:R-:W2:Y:S01]  /*2bc10*/  LDL.LU R25, [R1+0x1f4] ;  /* 0x0001f40001197983 */ /* 0x000ea20000300800 */
[----:B------:R-:W3:Y:S01]  /*2bc20*/  LDL.LU R26, [R1+0x1f8] ;  /* 0x0001f800011a7983 */ /* 0x000ee20000300800 */
[----:B------:R-:W3:Y:S03]  /*2bc30*/  LDL.LU R27, [R1+0x1fc] ;  /* 0x0001fc00011b7983 */ /* 0x000ee60000300800 */
[----:B---3--:R0:W-:Y:S01]  /*2bc40*/  STL.64 [R1+0x1188], R26 ;  /* 0x0011881a01007387 */ /* 0x0081e20000100a00 */
[----:B--2---:R1:W-:Y:S02]  /*2bc50*/  STL.64 [R1+0x1180], R24 ;  /* 0x0011801801007387 */ /* 0x0043e40000100a00 */
[----:B0-----:R-:W-:-:S02]  /*2bc60*/  IMAD.MOV.U32 R26, RZ, RZ, R29 ;  /* 0x000000ffff1a7224 */ /* 0x001fc400078e001d */
[----:B-1----:R-:W-:Y:S02]  /*2bc70*/  IMAD.MOV.U32 R24, RZ, RZ, R7 ;  /* 0x000000ffff187224 */ /* 0x002fe400078e0007 */
[----:B----4-:R-:W-:Y:S01]  /*2bc80*/  IMAD.MOV.U32 R27, RZ, RZ, R3 ;  /* 0x000000ffff1b7224 */ /* 0x010fe200078e0003 */
[----:B------:R-:W2:Y:S01]  /*2bc90*/  LDL.LU R7, [R1+0x127c] ;  /* 0x00127c0001077983 */ /* 0x000ea20000300800 */
[----:B------:R-:W-:Y:S02]  /*2bca0*/  IMAD.MOV.U32 R25, RZ, RZ, R6 ;  /* 0x000000ffff197224 */ /* 0x000fe400078e0006 */
[----:B------:R-:W3:Y:S02]  /*2bcb0*/  LDL.LU R6, [R1+0x1278] ;  /* 0x0012780001067983 */ /* 0x000ee40000300800 */
[----:B------:R-:W4:Y:S01]  /*2bcc0*/  LDL.LU R29, [R1+0x1274] ;  /* 0x00127400011d7983 */ /* 0x000f220000300800 */
[----:B------:R-:W2:Y:S01]  /*2bcd0*/  LDL.LU R3, [R1+0x1270] ;  /* 0x0012700001037983 */ /* 0x000ea20000300800 */
[----:B------:R0:W-:Y:S02]  /*2bce0*/  STL.64 [R1+0x1198], R26 ;  /* 0x0011981a01007387 */ /* 0x0001e40000100a00 */
[----:B------:R-:W-:Y:S01]  /*2bcf0*/  STL.64 [R1+0x1190], R24 ;  /* 0x0011901801007387 */ /* 0x000fe20000100a00 */
[----:B0-----:R-:W2:Y:S04]  /*2bd00*/  LDL R26, [R1+0x48] ;  /* 0x00004800011a7983 */ /* 0x001ea80000100800 */
[----:B------:R-:W2:Y:S01]  /*2bd10*/  LDL R27, [R1+0x4c] ;  /* 0x00004c00011b7983 */ /* 0x000ea20000100800 */
[----:B------:R-:W-:-:S02]  /*2bd20*/  IMAD.MOV.U32 R9, RZ, RZ, R0 ;  /* 0x000000ffff097224 */ /* 0x000fc400078e0000 */
[----:B------:R-:W3:Y:S02]  /*2bd30*/  LDL.LU R16, [R1+0x70] ;  /* 0x0000700001107983 */ /* 0x000ee40000300800 */
[----:B------:R-:W3:Y:S02]  /*2bd40*/  LDL.LU R17, [R1+0x74] ;  /* 0x0000740001117983 */ /* 0x000ee40000300800 */
[----:B------:R-:W-:Y:S01]  /*2bd50*/  IMAD.MOV.U32 R28, RZ, RZ, R19 ;  /* 0x000000ffff1c7224 */ /* 0x000fe200078e0013 */
[----:B------:R-:W3:Y:S01]  /*2bd60*/  LDL.LU R18, [R1+0x78] ;  /* 0x0000780001127983 */ /* 0x000ee20000300800 */
[----:B------:R-:W3:Y:S03]  /*2bd70*/  LDL.LU R19, [R1+0x7c] ;  /* 0x00007c0001137983 */ /* 0x000ee60000300800 */
[----:B--2---:R0:W-:Y:S02]  /*2bd80*/  STL.64 [R1+0x1228], R26 ;  /* 0x0012281a01007387 */ /* 0x0041e40000100a00 */
[----:B0-----:R-:W-:Y:S02]  /*2bd90*/  HMMA.16816.F32.BF16 R24, R12, R8, R20 ;  /* 0x000000080c18723c */ /* 0x001fe40000041814 */
[----:B------:R-:W-:Y:S01]  /*2bda0*/  STL [R1+0xf68], R28 ;  /* 0x000f681c01007387 */ /* 0x000fe20000100800 */
[----:B------:R-:W2:Y:S11]  /*2bdb0*/  LDL.LU R20, [R1+0x320] ;  /* 0x0003200001147983 */ /* 0x000eb60000300800 */
[----:B------:R-:W-:Y:S09]  /*2bdc0*/  @!UPT UIADD3 URZ, URZ, URZ, URZ ;  /* 0x0000003f3f3ff290 */ /* 0x000ff2000fffe03f */
[----:B------:R-:W-:Y:S01]  /*2bdd0*/  STL.64 [R1+0x350], R24 ;  /* 0x0003501801007387 */ /* 0x000fe20000100a00 */
[----:B------:R-:W-:Y:S02]  /*2bde0*/  STL.64 [R1+0x358], R26 ;  /* 0x0003581a01007387 */ /* 0x000fe40000100a00 */
[----:B------:R-:W2:Y:S02]  /*2bdf0*/  LDL.LU R21, [R1+0x324] ;  /* 0x0003240001157983 */ /* 0x000ea40000300800 */
[----:B------:R-:W2:Y:S01]  /*2be00*/  LDL.LU R22, [R1+0x328] ;  /* 0x0003280001167983 */ /* 0x000ea20000300800 */
[----:B------:R-:W2:Y:S04]  /*2be10*/  LDL.LU R23, [R1+0x32c] ;  /* 0x00032c0001177983 */ /* 0x000ea80000300800 */
[----:B--2---:R0:W-:Y:S01]  /*2be20*/  STL.64 [R1+0x1238], R22 ;  /* 0x0012381601007387 */ /* 0x0041e20000100a00 */
[----:B------:R-:W-:Y:S03]  /*2be30*/  STL.64 [R1+0x1230], R20 ;  /* 0x0012301401007387 */ /* 0x000fe60000100a00 */
[----:B0-----:R-:W2:Y:S04]  /*2be40*/  LDL R22, [R1+0x68] ;  /* 0x0000680001167983 */ /* 0x001ea80000100800 */
[----:B------:R-:W2:Y:S01]  /*2be50*/  LDL R23, [R1+0x6c] ;  /* 0x00006c0001177983 */ /* 0x000ea20000100800 */
[----:B------:R-:W2:Y:S02]  /*2be60*/  LDL.LU R24, [R1+0x330] ;  /* 0x0003300001187983 */ /* 0x000ea40000300800 */
[----:B------:R-:W2:Y:S02]  /*2be70*/  LDL.LU R25, [R1+0x334] ;  /* 0x0003340001197983 */ /* 0x000ea40000300800 */
[----:B------:R-:W2:Y:S01]  /*2be80*/  LDL.LU R26, [R1+0x338] ;  /* 0x00033800011a7983 */ /* 0x000ea20000300800 */
[----:B------:R-:W2:Y:S01]  /*2be90*/  LDL.LU R27, [R1+0x33c] ;  /* 0x00033c00011b7983 */ /* 0x000ea20000300800 */
[----:B------:R-:W-:-:S02]  /*2bea0*/  IMAD.MOV.U32 R8, RZ, RZ, R3 ;  /* 0x000000ffff087224 */ /* 0x000fc400078e0003 */
[----:B----4-:R-:W-:Y:S01]  /*2beb0*/  IMAD.MOV.U32 R9, RZ, RZ, R29 ;  /* 0x000000ffff097224 */ /* 0x010fe200078e001d */
[----:B---3--:R-:W-:Y:S01]  /*2bec0*/  HMMA.16816.F32.BF16 R12, R12, R4, R16 ;  /* 0x000000040c0c723c */ /* 0x008fe20000041810 */
[----:B--2---:R-:W-:Y:S01]  /*2bed0*/  STL.64 [R1+0x1248], R26 ;  /* 0x0012481a01007387 */ /* 0x004fe20000100a00 */
[----:B------:R0:W-:Y:S03]  /*2bee0*/  STL.64 [R1+0x1240], R24 ;  /* 0x0012401801007387 */ /* 0x0001e60000100a00 */
[----:B0-----:R-:W2:Y:S01]  /*2bef0*/  LDL.LU R24, [R1+0x340] ;  /* 0x0003400001187983 */ /* 0x001ea20000300800 */
[----:B------:R-:W2:Y:S02]  /*2bf00*/  LDL.LU R25, [R1+0x344] ;  /* 0x0003440001197983 */ /* 0x000ea40000300800 */
[----:B------:R-:W2:Y:S02]  /*2bf10*/  LDL.LU R26, [R1+0x348] ;  /* 0x00034800011a7983 */ /* 0x000ea40000300800 */
[----:B------:R-:W2:Y:S01]  /*2bf20*/  LDL.LU R27, [R1+0x34c] ;  /* 0x00034c00011b7983 */ /* 0x000ea20000300800 */
[----:B------:R0:W-:Y:S01]  /*2bf30*/  STL.64 [R1+0x11f0], R10 ;  /* 0x0011f00a01007387 */ /* 0x0001e20000100a00 */
[----:B------:R-:W3:Y:S02]  /*2bf40*/  LDL.LU R3, [R1+0x126c] ;  /* 0x00126c0001037983 */ /* 0x000ee40000300800 */
[----:B------:R-:W4:Y:S02]  /*2bf50*/  LDL.LU R29, [R1+0x1268] ;  /* 0x00126800011d7983 */ /* 0x000f240000300800 */
[----:B0-----:R-:W-:-:S02]  /*2bf60*/  IMAD.MOV.U32 R10, RZ, RZ, R6 ;  /* 0x000000ffff0a7224 */ /* 0x001fc400078e0006 */
[----:B------:R-:W-:Y:S01]  /*2bf70*/  IMAD.MOV.U32 R11, RZ, RZ, R7 ;  /* 0x000000ffff0b7224 */ /* 0x000fe200078e0007 */
[----:B------:R-:W2:Y:S01]  /*2bf80*/  LDL.LU R6, [R1+0x1264] ;  /* 0x0012640001067983 */ /* 0x000ea20000300800 */
[----:B------:R-:W2:Y:S03]  /*2bf90*/  LDL.LU R7, [R1+0x1260] ;  /* 0x0012600001077983 */ /* 0x000ea60000300800 */
[----:B------:R0:W-:Y:S01]  /*2bfa0*/  STL.64 [R1+0x1200], R10 ;  /* 0x0012000a01007387 */ /* 0x0001e20000100a00 */
[----:B------:R-:W-:Y:S03]  /*2bfb0*/  STL.64 [R1+0x11f8], R8 ;  /* 0x0011f80801007387 */ /* 0x000fe60000100a00 */
[----:B0-----:R-:W2:Y:S04]  /*2bfc0*/  LDL R10, [R1+0x28] ;  /* 0x00002800010a7983 */ /* 0x001ea80000100800 */
[----:B------:R-:W2:Y:S04]  /*2bfd0*/  LDL R11, [R1+0x2c] ;  /* 0x00002c00010b7983 */ /* 0x000ea80000100800 */
[----:B--2---:R0:W-:Y:S04]  /*2bfe0*/  STL.64 [R1+0x1210], R10 ;  /* 0x0012100a01007387 */ /* 0x0041e80000100a00 */
[----:B0-----:R-:W2:Y:S01]  /*2bff0*/  LDL.64 R10, [R1+0x38] ;  /* 0x00003800010a7983 */ /* 0x001ea20000100a00 */
[----:B------:R-:W2:Y:S02]  /*2c000*/  LDL.LU.64 R18, [R1+0x1258] ;  /* 0x0012580001127983 */ /* 0x000ea40000300a00 */
[----:B------:R-:W2:Y:S02]  /*2c010*/  LDL.LU.64 R16, [R1+0x1250] ;  /* 0x0012500001107983 */ /* 0x000ea40000300a00 */
[----:B------:R0:W-:Y:S02]  /*2c020*/  STL.64 [R1+0x11e8], R6 ;  /* 0x0011e80601007387 */ /* 0x0001e40000100a00 */
[----:B0-----:R-:W2:Y:S01]  /*2c030*/  LDL.64 R6, [R1+0x58] ;  /* 0x0000580001067983 */ /* 0x001ea20000100a00 */
[----:B------:R-:W-:Y:S02]  /*2c040*/  STL.64 [R1+0x70], R12 ;  /* 0x0000700c01007387 */ /* 0x000fe40000100a00 */
[----:B------:R0:W-:Y:S02]  /*2c050*/  STL.64 [R1+0x78], R14 ;  /* 0x0000780e01007387 */ /* 0x0001e40000100a00 */
[----:B0-----:R-:W2:Y:S04]  /*2c060*/  LDL R14, [R1+0x18] ;  /* 0x00001800010e7983 */ /* 0x001ea80000100800 */
[----:B------:R-:W2:Y:S04]  /*2c070*/  LDL R15, [R1+0x1c] ;  /* 0x00001c00010f7983 */ /* 0x000ea80000100800 */
[----:B--2---:R0:W-:Y:S01]  /*2c080*/  STL.64 [R1+0x1208], R14 ;  /* 0x0012080e01007387 */ /* 0x0041e20000100a00 */
[----:B------:R-:W2:Y:S02]  /*2c090*/  LDL.LU R12, [R1+0x300] ;  /* 0x00030000010c7983 */ /* 0x000ea40000300800 */
[----:B------:R-:W2:Y:S01]  /*2c0a0*/  LDL.LU R13, [R1+0x304] ;  /* 0x00030400010d7983 */ /* 0x000ea20000300800 */
[----:B0-----:R-:W2:Y:S01]  /*2c0b0*/  LDL.LU R14, [R1+0x308] ;  /* 0x00030800010e7983 */ /* 0x001ea20000300800 */
[----:B------:R-:W2:Y:S01]  /*2c0c0*/  LDL.LU R15, [R1+0x30c] ;  /* 0x00030c00010f7983 */ /* 0x000ea20000300800 */
[----:B------:R-:W-:Y:S02]  /*2c0d0*/  HMMA.16816.F32.BF16 R20, R16, R22, R24 ;  /* 0x000000161014723c */ /* 0x000fe40000041818 */
[----:B--2---:R-:W-:Y:S01]  /*2c0e0*/  STL.64 [R1+0x1220], R14 ;  /* 0x0012200e01007387 */ /* 0x004fe20000100a00 */
[----:B------:R0:W-:Y:S03]  /*2c0f0*/  STL.64 [R1+0x1218], R12 ;  /* 0x0012180c01007387 */ /* 0x0001e60000100a00 */
[----:B0-----:R-:W2:Y:S01]  /*2c100*/  LDL.LU R12, [R1+0x310] ;  /* 0x00031000010c7983 */ /* 0x001ea20000300800 */
[----:B------:R-:W2:Y:S02]  /*2c110*/  LDL.LU R13, [R1+0x314] ;  /* 0x00031400010d7983 */ /* 0x000ea40000300800 */
[----:B------:R-:W2:Y:S02]  /*2c120*/  LDL.LU.64 R26, [R1+0x1248] ;  /* 0x00124800011a7983 */ /* 0x000ea40000300a00 */
[----:B------:R-:W2:Y:S02]  /*2c130*/  LDL.LU.64 R24, [R1+0x1240] ;  /* 0x0012400001187983 */ /* 0x000ea40000300a00 */
[----:B---3--:R-:W-:-:S02]  /*2c140*/  IMAD.MOV.U32 R15, RZ, RZ, R3 ;  /* 0x000000ffff0f7224 */ /* 0x008fc400078e0003 */
[----:B----4-:R-:W-:-:S09]  /*2c150*/  IMAD.MOV.U32 R14, RZ, RZ, R29 ;  /* 0x000000ffff0e7224 */ /* 0x010fd200078e001d */
[----:B------:R-:W-:Y:S02]  /*2c160*/  IMAD.MOV.U32 R3, RZ, RZ, R20 ;  /* 0x000000ffff037224 */ /* 0x000fe400078e0014 */
[----:B------:R-:W-:Y:S01]  /*2c170*/  IMAD.MOV.U32 R29, RZ, RZ, R21 ;  /* 0x000000ffff1d7224 */ /* 0x000fe200078e0015 */
[----:B------:R-:W-:Y:S01]  /*2c180*/  STL.64 [R1+0x340], R20 ;  /* 0x0003401401007387 */ /* 0x000fe20000100a00 */
[----:B------:R0:W-:Y:S03]  /*2c190*/  STL.64 [R1+0x348], R22 ;  /* 0x0003481601007387 */ /* 0x0001e60000100a00 */
[----:B0-----:R-:W3:Y:S01]  /*2c1a0*/  LDL.LU.64 R22, [R1+0x1238] ;  /* 0x0012380001167983 */ /* 0x001ee20000300a00 */
[----:B------:R-:W3:Y:S02]  /*2c1b0*/  LDL.LU.64 R20, [R1+0x1230] ;  /* 0x0012300001147983 */ /* 0x000ee40000300a00 */
[----:B------:R-:W-:Y:S02]  /*2c1c0*/  STL [R1+0xd78], R3 ;  /* 0x000d780301007387 */ /* 0x000fe40000100800 */
[----:B------:R-:W-:Y:S01]  /*2c1d0*/  STL [R1+0xd74], R29 ;  /* 0x000d741d01007387 */ /* 0x000fe20000100800 */
[C---:B--2---:R-:W-:Y:S11]  /*2c1e0*/  HMMA.16816.F32.BF16 R24, R16.reuse, R6, R24 ;  /* 0x000000061018723c */ /* 0x044ff60000041818 */
[----:B------:R-:W-:Y:S11]  /*2c1f0*/  @!UPT UIADD3 URZ, URZ, URZ, URZ ;  /* 0x0000003f3f3ff290 */ /* 0x000ff6000fffe03f */
[----:B------:R-:W-:Y:S01]  /*2c200*/  @!UPT UIADD3 URZ, URZ, URZ, URZ ;  /* 0x0000003f3f3ff290 */ /* 0x000fe2000fffe03f */
[----:B------:R-:W-:Y:S01]  /*2c210*/  STL.64 [R1+0x330], R24 ;  /* 0x0003301801007387 */ /* 0x000fe20000100a00 */
[----:B------:R0:W-:Y:S03]  /*2c220*/  STL.64 [R1+0x338], R26 ;  /* 0x0003381a01007387 */ /* 0x0001e60000100a00 */
[----:B0-----:R-:W3:Y:S01]  /*2c230*/  LDL.LU.64 R26, [R1+0x1228] ;  /* 0x00122800011a7983 */ /* 0x001ee20000300a00 */
[----:B------:R-:W-:Y:S01]  /*2c240*/  HMMA.16816.F32.BF16 R12, R16, R10, R12 ;  /* 0x0000000a100c723c */ /* 0x000fe2000004180c */
[----:B------:R-:W2:Y:S02]  /*2c250*/  LDL.LU R4, [R1+0x2e0] ;  /* 0x0002e00001047983 */ /* 0x000ea40000300800 */
[----:B------:R-:W-:Y:S02]  /*2c260*/  IMAD.MOV.U32 R3, RZ, RZ, R6 ;  /* 0x000000ffff037224 */ /* 0x000fe400078e0006 */
[----:B------:R-:W-:-:S03]  /*2c270*/  IMAD.MOV.U32 R0, RZ, RZ, R7 ;  /* 0x000000ffff007224 */ /* 0x000fc600078e0007 */
[----:B---3--:R-:W-:Y:S11]  /*2c280*/  HMMA.16816.F32.BF16 R20, R16, R26, R20 ;  /* 0x0000001a1014723c */ /* 0x008ff60000041814 */
[----:B------:R-:W-:Y:S11]  /*2c290*/  @!UPT UIADD3 URZ, URZ, URZ, URZ ;  /* 0x0000003f3f3ff290 */ /* 0x000ff6000fffe03f */
[----:B------:R-:W-:Y:S01]  /*2c2a0*/  @!UPT UIADD3 URZ, URZ, URZ, URZ ;  /* 0x0000003f3f3ff290 */ /* 0x000fe2000fffe03f */
[----:B------:R0:W-:Y:S01]  /*2c2b0*/  STL.64 [R1+0x600], R20 ;  /* 0x0006001401007387 */ /* 0x0001e20000100a00 */
[----:B------:R1:W-:Y:S02]  /*2c2c0*/  STL.64 [R1+0x608], R22 ;  /* 0x0006081601007387 */ /* 0x0003e40000100a00 */
[----:B------:R-:W2:Y:S02]  /*2c2d0*/  LDL.LU R5, [R1+0x2e4] ;  /* 0x0002e40001057983 */ /* 0x000ea40000300800 */
[----:B------:R-:W2:Y:S01]  /*2c2e0*/  LDL.LU R6, [R1+0x2e8] ;  /* 0x0002e80001067983 */ /* 0x000ea20000300800 */
[----:B------:R-:W2:Y:S01]  /*2c2f0*/  LDL.LU R7, [R1+0x2ec] ;  /* 0x0002ec0001077983 */ /* 0x000ea20000300800 */
[----:B------:R3:W-:Y:S03]  /*2c300*/  STL.64 [R1+0x11a8], R26 ;  /* 0x0011a81a01007387 */ /* 0x0007e60000100a00 */
[----:B0-----:R-:W4:Y:S01]  /*2c310*/  LDL.LU R20, [R1+0x240] ;  /* 0x0002400001147983 */ /* 0x001f220000300800 */
[----:B------:R-:W4:Y:S02]  /*2c320*/  LDL.LU R21, [R1+0x244] ;  /* 0x0002440001157983 */ /* 0x000f240000300800 */
[----:B-1----:R-:W4:Y:S02]  /*2c330*/  LDL.LU R22, [R1+0x248] ;  /* 0x0002480001167983 */ /* 0x002f240000300800 */
[----:B------:R-:W4:Y:S02]  /*2c340*/  LDL.LU R23, [R1+0x24c] ;  /* 0x00024c0001177983 */ /* 0x000f240000300800 */
[----:B---3--:R-:W-:-:S02]  /*2c350*/  IMAD.MOV.U32 R26, RZ, RZ, R3 ;  /* 0x000000ffff1a7224 */ /* 0x008fc400078e0003 */
[----:B------:R-:W-:-:S05]  /*2c360*/  IMAD.MOV.U32 R27, RZ, RZ, R0 ;  /* 0x000000ffff1b7224 */ /* 0x000fca00078e0000 */
[----:B------:R0:W-:Y:S01]  /*2c370*/  STL.64 [R1+0x11c0], R26 ;  /* 0x0011c01a01007387 */ /* 0x0001e20000100a00 */
[----:B------:R-:W-:Y:S02]  /*2c380*/  IMAD.MOV.U32 R3, RZ, RZ, R10 ;  /* 0x000000ffff037224 */ /* 0x000fe400078e000a */
[----:B------:R-:W-:Y:S01]  /*2c390*/  IMAD.MOV.U32 R0, RZ, RZ, R11 ;  /* 0x000000ffff007224 */ /* 0x000fe200078e000b */
[----:B0-----:R-:W3:Y:S01]  /*2c3a0*/  LDL.64 R26, [R1+0x68] ;  /* 0x00006800011a7983 */ /* 0x001ee20000100a00 */
[----:B------:R-:W-:Y:S02]  /*2c3b0*/  STL.64 [R1+0x320], R12 ;  /* 0x0003200c01007387 */ /* 0x000fe40000100a00 */
[----:B------:R0:W-:Y:S02]  /*2c3c0*/  STL.64 [R1+0x328], R14 ;  /* 0x0003280e01007387 */ /* 0x0001e40000100a00 */
        /* <DEDUP_REMOVED lines=27> */
[C---:B------:R-:W-:Y:S01]  /*2c580*/  HMMA.16816.F32.BF16 R4, R16.reuse, R10, R4 ;  /* 0x0000000a1004723c */ /* 0x040fe20000041804 */
        /* <DEDUP_REMOVED lines=15> */
[----:B----4-:R-:W-:Y:S02]  /*2c680*/  HMMA.16816.F32.BF16 R16, R16, R6, R20 ;  /* 0x000000061010723c */ /* 0x010fe40000041814 */
[----:B------:R-:W2:Y:S01]  /*2c690*/  LDL.LU.64 R22, [R1+0x11e0] ;  /* 0x0011e00001167983 */ /* 0x000ea20000300a00 */
[----:B------:R-:W2:Y:S02]  /*2c6a0*/  LDL.LU.64 R20, [R1+0x11d8] ;  /* 0x0011d80001147983 */ /* 0x000ea40000300a00 */
[----:B------:R0:W-:Y:S02]  /*2c6b0*/  STL.64 [R1+0x1170], R6 ;  /* 0x0011700601007387 */ /* 0x0001e40000100a00 */
[----:B0-----:R-:W-:-:S02]  /*2c6c0*/  IMAD.MOV.U32 R6, RZ, RZ, R3 ;  /* 0x000000ffff067224 */ /* 0x001fc400078e0003 */
[----:B------:R-:W-:Y:S02]  /*2c6d0*/  IMAD.MOV.U32 R7, RZ, RZ, R0 ;  /* 0x000000ffff077224 */ /* 0x000fe400078e0000 */
[----:B---3--:R-:W-:Y:S11]  /*2c6e0*/  IMAD.MOV.U32 R3, RZ, RZ, R26 ;  /* 0x000000ffff037224 */ /* 0x008ff600078e001a */
[----:B------:R-:W-:Y:S01]  /*2c6f0*/  @!UPT UIADD3 URZ, URZ, URZ, URZ ;  /* 0x0000003f3f3ff290 */ /* 0x000fe2000fffe03f */
[----:B------:R-:W-:Y:S01]  /*2c700*/  STL.64 [R1+0x500], R16 ;  /* 0x0005001001007387 */ /* 0x000fe20000100a00 */
[----:B------:R0:W-:Y:S02]  /*2c710*/  STL.64 [R1+0x508], R18 ;  /* 0x0005081201007387 */ /* 0x0001e40000100a00 */
[----:B------:R-:W-:Y:S01]  /*2c720*/  IMAD.MOV.U32 R0, RZ, RZ, R27 ;  /* 0x000000ffff007224 */ /* 0x000fe200078e001b */
[----:B0-----:R-:W3:Y:S01]  /*2c730*/  LDL.64 R18, [R1+0x28] ;  /* 0x0000280001127983 */ /* 0x001ee20000100a00 */
        /* <DEDUP_REMOVED lines=20> */
[----:B0-----:R-:W4:Y:S01]  /*2c880*/  LDL.LU.64 R26, [R1+0x1198] ;  /* 0x00119800011a7983 */ /* 0x001f220000300a00 */
[----:B------:R-:W4:Y:S02]  /*2c890*/  LDL.LU.64 R24, [R1+0x1190] ;  /* 0x0011900001187983 */ /* 0x000f240000300a00 */
[C---:B----4-:R-:W-:Y:S01]  /*2c8a0*/  HMMA.16816.F32.BF16 R4, R20.reuse, R6, R24 ;  /* 0x000000061404723c */ /* 0x050fe20000041818 */
[----:B------:R-:W4:Y:S01]  /*2c8b0*/  LDL.LU.64 R26, [R1+0x1188] ;  /* 0x00118800011a7983 */ /* 0x000f220000300a00 */
[----:B------:R-:W4:Y:S11]  /*2c8c0*/  LDL.LU.64 R24, [R1+0x1180] ;  /* 0x0011800001187983 */ /* 0x000f360000300a00 */
[----:B------:R-:W-:Y:S10]  /*2c8d0*/  @!UPT UIADD3 URZ, URZ, URZ, URZ ;  /* 0x0000003f3f3ff290 */ /* 0x000ff4000fffe03f */
[----:B------:R-:W-:Y:S01]  /*2c8e0*/  STL.64 [R1+0x610], R4 ;  /* 0x0006100401007387 */ /* 0x000fe20000100a00 */
[----:B------:R4:W-:Y:S02]  /*2c8f0*/  STL.64 [R1+0x618], R6 ;  /* 0x0006180601007387 */ /* 0x0009e40000100a00 */
[----:B---3--:R0:W-:Y:S02]  /*2c900*/  STL.64 [R1+0x1108], R18 ;  /* 0x0011081201007387 */ /* 0x0081e40000100a00 */
[----:B------:R-:W3:Y:S01]  /*2c910*/  LDL.LU R16, [R1+0xf0] ;  /* 0x0000f00001107983 */ /* 0x000ee20000300800 */
[C---:B----4-:R-:W-:Y:S11]  /*2c920*/  HMMA.16816.F32.BF16 R4, R20.reuse, R18, R24 ;  /* 0x000000121404723c */ /* 0x050ff60000041818 */
[----:B------:R-:W-:Y:S11]  /*2c930*/  @!UPT UIADD3 URZ, URZ, URZ, URZ ;  /* 0x0000003f3f3ff290 */ /* 0x000ff6000fffe03f */
[----:B------:R-:W-:Y:S01]  /*2c940*/  @!UPT UIADD3 URZ, URZ, URZ, URZ ;  /* 0x0000003f3f3ff290 */ /* 0x000fe2000fffe03f */
[----:B------:R1:W-:Y:S01]  /*2c950*/  STL.64 [R1+0x5a0], R4 ;  /* 0x0005a00401007387 */ /* 0x0003e20000100a00 */
[----:B------:R4:W-:Y:S02]  /*2c960*/  STL.64 [R1+0x5a8], R6 ;  /* 0x0005a80601007387 */ /* 0x0009e40000100a00 */
[----:B------:R-:W3:Y:S02]  /*2c970*/  LDL.LU R17, [R1+0xf4] ;  /* 0x0000f40001117983 */ /* 0x000ee40000300800 */
[----:B0-----:R-:W2:Y:S01]  /*2c980*/  LDL.LU R18, [R1+0xf8] ;  /* 0x0000f80001127983 */ /* 0x001ea20000300800 */
[----:B------:R-:W2:Y:S04]  /*2c990*/  LDL.LU R19, [R1+0xfc] ;  /* 0x0000fc0001137983 */ /* 0x000ea80000300800 */
[----:B-1----:R-:W3:Y:S01]  /*2c9a0*/  LDL.LU R4, [R1+0x1d0] ;  /* 0x0001d00001047983 */ /* 0x002ee20000300800 */
[----:B------:R-:W3:Y:S02]  /*2c9b0*/  LDL.LU R5, [R1+0x1d4] ;  /* 0x0001d40001057983 */ /* 0x000ee40000300800 */
[----:B----4-:R-:W4:Y:S02]  /*2c9c0*/  LDL.LU R6, [R1+0x1d8] ;  /* 0x0001d80001067983 */ /* 0x010f240000300800 */
[----:B------:R-:W4:Y:S01]  /*2c9d0*/  LDL.LU R7, [R1+0x1dc] ;  /* 0x0001dc0001077983 */ /* 0x000f220000300800 */
[----:B--2---:R0:W-:Y:S01]  /*2c9e0*/  STL.64 [R1+0x1118], R18 ;  /* 0x0011181201007387 */ /* 0x0041e20000100a00 */
[----:B---3--:R-:W-:Y:S03]  /*2c9f0*/  STL.64 [R1+0x1110], R16 ;  /* 0x0011101001007387 */ /* 0x008fe60000100a00 */
[----:B0-----:R-:W2:Y:S01]  /*2ca00*/  LDL.64 R18, [R1+0x48] ;  /* 0x0000480001127983 */ /* 0x001ea20000100a00 */
[C---:B------:R-:W-:Y:S03]  /*2ca10*/  HMMA.16816.F32.BF16 R8, R20.reuse, R14, R8 ;  /* 0x0000000e1408723c */ /* 0x040fe60000041808 */
[----:B--2---:R0:W-:Y:S04]  /*2ca20*/  STL.64 [R1+0x1130], R18 ;  /* 0x0011301201007387 */ /* 0x0041e80000100a00 */
[----:B0-----:R-:W2:Y:S04]  /*2ca30*/  LDL.64 R18, [R1+0x58] ;  /* 0x0000580001127983 */ /* 0x001ea80000100a00 */
[----:B--2---:R-:W-:Y:S01]  /*2ca40*/  STL.64 [R1+0x1148], R18 ;  /* 0x0011481201007387 */ /* 0x004fe20000100a00 */
[----:B------:R-:W2:Y:S02]  /*2ca50*/  LDL.LU R24, [R1+0x130] ;  /* 0x0001300001187983 */ /* 0x000ea40000300800 */
[----:B------:R-:W2:Y:S02]  /*2ca60*/  LDL.LU R25, [R1+0x134] ;  /* 0x0001340001197983 */ /* 0x000ea40000300800 */
[----:B------:R-:W2:Y:S01]  /*2ca70*/  LDL.LU R26, [R1+0x138] ;  /* 0x00013800011a7983 */ /* 0x000ea20000300800 */
[----:B------:R-:W2:Y:S06]  /*2ca80*/  LDL.LU R27, [R1+0x13c] ;  /* 0x00013c00011b7983 */ /* 0x000eac0000300800 */
[----:B------:R-:W-:Y:S02]  /*2ca90*/  STL.64 [R1+0x590], R8 ;  /* 0x0005900801007387 */ /* 0x000fe40000100a00 */
[----:B------:R0:W-:Y:S02]  /*2caa0*/  STL.64 [R1+0x598], R10 ;  /* 0x0005980a01007387 */ /* 0x0001e40000100a00 */
        /* <DEDUP_REMOVED lines=33> */
[----:B---3--:R-:W-:Y:S02]  /*2ccc0*/  HMMA.16816.F32.BF16 R20, R20, R6, R24 ;  /* 0x000000061414723c */ /* 0x008fe40000041818 */
[----:B------:R-:W2:Y:S01]  /*2ccd0*/  LDL.LU.64 R26, [R1+0x1168] ;  /* 0x00116800011a7983 */ /* 0x000ea20000300a00 */
[----:B------:R-:W2:Y:S02]  /*2cce0*/  LDL.LU.64 R24, [R1+0x1160] ;  /* 0x0011600001187983 */ /* 0x000ea40000300a00 */
[----:B------:R-:W-:-:S02]  /*2ccf0*/  IMAD.MOV.U32 R18, RZ, RZ, R3 ;  /* 0x000000ffff127224 */ /* 0x000fc400078e0003 */
[----:B------:R-:W-:Y:S11]  /*2cd00*/  IMAD.MOV.U32 R19, RZ, RZ, R0 ;  /* 0x000000ffff137224 */ /* 0x000ff600078e0000 */
[----:B------:R-:W-:Y:S05]  /*2cd10*/  @!UPT UIADD3 URZ, URZ, URZ, URZ ;  /* 0x0000003f3f3ff290 */ /* 0x000fea000fffe03f */
[----:B------:R-:W-:Y:S01]  /*2cd20*/  STL.64 [R1+0x4f0], R20 ;  /* 0x0004f01401007387 */ /* 0x000fe20000100a00 */
[----:B------:R0:W-:Y:S03]  /*2cd30*/  STL.64 [R1+0x4f8], R22 ;  /* 0x0004f81601007387 */ /* 0x0001e60000100a00 */
[----:B0-----:R-:W3:Y:S01]  /*2cd40*/  LDL.64 R22, [R1+0x38] ;  /* 0x0000380001167983 */ /* 0x001ee20000100a00 */
[C---:B--2---:R-:W-:Y:S03]  /*2cd50*/  HMMA.16816.F32.BF16 R16, R24.reuse, R18, R12 ;  /* 0x000000121810723c */ /* 0x044fe6000004180c */
[----:B------:R-:W2:Y:S01]  /*2cd60*/  LDL.LU.64 R14, [R1+0x1158] ;  /* 0x00115800010e7983 */ /* 0x000ea20000300a00 */
[----:B------:R-:W2:Y:S11]  /*2cd70*/  LDL.LU.64 R12, [R1+0x1150] ;  /* 0x00115000010c7983 */ /* 0x000eb60000300a00 */
[----:B------:R-:W-:Y:S08]  /*2cd80*/  @!UPT UIADD3 URZ, URZ, URZ, URZ ;  /* 0x0000003f3f3ff290 */ /* 0x000ff0000fffe03f */
        /* <DEDUP_REMOVED lines=12> */
[----:B------:R-:W-:Y:S01]  /*2ce50*/  STL [R1+0x10f0], R3 ;  /* 0x0010f00301007387 */ /* 0x000fe20000100800 */
[----:B------:R-:W-:Y:S01]  /*2ce60*/  STL [R1+0x10ec], R4 ;  /* 0x0010ec0401007387 */ /* 0x000fe20000100800 */
        /* <DEDUP_REMOVED lines=10> */
[C---:B---3--:R-:W-:Y:S11]  /*2cf10*/  HMMA.16816.F32.BF16 R16, R24.reuse, R22, R16 ;  /* 0x000000161810723c */ /* 0x048ff60000041810 */
[----:B------:R-:W-:Y:S11]  /*2cf20*/  @!UPT UIADD3 URZ, URZ, URZ, URZ ;  /* 0x0000003f3f3ff290 */ /* 0x000ff6000fffe03f */
[----:B------:R-:W-:Y:S01]  /*2cf30*/  @!UPT UIADD3 URZ, URZ, URZ, URZ ;  /* 0x0000003f3f3ff290 */ /* 0x000fe2000fffe03f */
        /* <DEDUP_REMOVED lines=8> */
[----:B0-----:R-:W4:Y:S01]  /*2cfc0*/  LDL.LU.64 R14, [R1+0x1100] ;  /* 0x00110000010e7983 */ /* 0x001f220000300a00 */
[----:B------:R-:W-:Y:S02]  /*2cfd0*/  IMAD.MOV.U32 R3, RZ, RZ, R18 ;  /* 0x000000ffff037224 */ /* 0x000fe400078e0012 */
[----:B------:R-:W-:Y:S02]  /*2cfe0*/  IMAD.MOV.U32 R4, RZ, RZ, R19 ;  /* 0x000000ffff047224 */ /* 0x000fe400078e0013 */
[----:B------:R-:W0:Y:S04]  /*2cff0*/  LDSM.16.MT88.4 R16, [R2+0x1c200] ;  /* 0x01c200000210783b */ /* 0x000e280000004200 */
[----:B0-----:R-:W-:Y:S01]  /*2d000*/  STL.64 [R1+0x1058], R18 ;  /* 0x0010581201007387 */ /* 0x001fe20000100a00 */
[----:B------:R0:W-:Y:S03]  /*2d010*/  STL.64 [R1+0x1050], R16 ;  /* 0x0010501001007387 */ /* 0x0001e60000100a00 */
[----:B0-----:R-:W2:Y:S01]  /*2d020*/  LDL.LU R16, [R1+0x3e0] ;  /* 0x0003e00001107983 */ /* 0x001ea20000300800 */
[----:B------:R-:W2:Y:S02]  /*2d030*/  LDL.LU R17, [R1+0x3e4] ;  /* 0x0003e40001117983 */ /* 0x000ea40000300800 */
[----:B------:R-:W2:Y:S02]  /*2d040*/  LDL.LU R18, [R1+0x3e8] ;  /* 0x0003e80001127983 */ /* 0x000ea40000300800 */
[----:B------:R-:W2:Y:S01]  /*2d050*/  LDL.LU R19, [R1+0x3ec] ;  /* 0x0003ec0001137983 */ /* 0x000ea20000300800 */
[C---:B----4-:R-:W-:Y:S01]  /*2d060*/  HMMA.16816.F32.BF16 R12, R24.reuse, R14, R8 ;  /* 0x0000000e180c723c */ /* 0x050fe20000041808 */
[----:B------:R-:W3:Y:S11]  /*2d070*/  LDL.LU.64 R10, [R1+0x10f8] ;  /* 0x0010f800010a7983 */ /* 0x000ef60000300a00 */
[----:B------:R-:W-:Y:S11]  /*2d080*/  @!UPT UIADD3 URZ, URZ, URZ, URZ ;  /* 0x0000003f3f3ff290 */ /* 0x000ff6000fffe03f */
        /* <DEDUP_REMOVED lines=8> */
[----:B------:R-:W3:Y:S02]  /*2d110*/  LDL.LU R15, [R1+0x3fc] ;  /* 0x0003fc00010f7983 */ /* 0x000ee40000300800 */
[C---:B---3--:R-:W-:Y:S01]  /*2d120*/  HMMA.16816.F32.BF16 R12, R24.reuse, R10, R12 ;  /* 0x0000000a180c723c */ /* 0x048fe2000004180c */
[----:B------:R-:W0:Y:S04]  /*2d130*/  LDSM.16.MT88.4 R8, [R2+0x1c300] ;  /* 0x01c300000208783b */ /* 0x000e280000004200 */
[----:B0-----:R0:W-:Y:S11]  /*2d140*/  STL.64 [R1+0xf88], R10 ;  /* 0x000f880a01007387 */ /* 0x0011f60000100a00 */
[----:B------:R-:W-:Y:S07]  /*2d150*/  @!UPT UIADD3 URZ, URZ, URZ, URZ ;  /* 0x0000003f3f3ff290 */ /* 0x000fee000fffe03f */
[----:B------:R-:W-:Y:S02]  /*2d160*/  STL.64 [R1+0x470], R12 ;  /* 0x0004700c01007387 */ /* 0x000fe40000100a00 */
[----:B------:R-:W-:Y:S02]  /*2d170*/  STL.64 [R1+0x478], R14 ;  /* 0x0004780e01007387 */ /* 0x000fe40000100a00 */
[----:B------:R-:W-:Y:S01]  /*2d180*/  STL.64 [R1+0xf80], R8 ;  /* 0x000f800801007387 */ /* 0x000fe20000100a00 */
[----:B0-----:R-:W3:Y:S04]  /*2d190*/  LDL.LU.64 R10, [R1+0x8] ;  /* 0x00000800010a7983 */ /* 0x001ee80000300a00 */
[----:B---3--:R2:W-:Y:S02]  /*2d1a0*/  STL.64 [R1+0x1070], R10 ;  /* 0x0010700a01007387 */ /* 0x0085e40000100a00 */
[----:B--2---:R-:W-:Y:S02]  /*2d1b0*/  HMMA.16816.F32.BF16 R8, R24, R6, R16 ;  /* 0x000000061808723c */ /* 0x004fe40000041810 */
[----:B------:R-:W-:Y:S01]  /*2d1c0*/  STL.64 [R1+0x10e0], R6 ;  /* 0x0010e00601007387 */ /* 0x000fe20000100a00 */
[----:B------:R-:W2:Y:S02]  /*2d1d0*/  LDL.LU R12, [R1+0x2c0] ;  /* 0x0002c000010c7983 */ /* 0x000ea40000300800 */
[----:B------:R-:W-:-:S02]  /*2d1e0*/  IMAD.MOV.U32 R0, RZ, RZ, R22 ;  /* 0x000000ffff007224 */ /* 0x000fc400078e0016 */
[----:B------:R-:W-:Y:S01]  /*2d1f0*/  IMAD.MOV.U32 R29, RZ, RZ, R23 ;  /* 0x000000ffff1d7224 */ /* 0x000fe200078e0017 */
[----:B------:R-:W0:Y:S04]  /*2d200*/  LDSM.16.MT88.4 R24, [R2+0x1c380] ;  /* 0x01c380000218783b */ /* 0x000e280000004200 */
[----:B------:R-:W1:Y:S11]  /*2d210*/  LDSM.16.MT88.4 R20, [R2+0x1c180] ;  /* 0x01c180000214783b */ /* 0x000e760000004200 */
[----:B------:R3:W-:Y:S01]  /*2d220*/  STL.64 [R1+0x3f0], R8 ;  /* 0x0003f00801007387 */ /* 0x0007e20000100a00 */
[----:B------:R4:W-:Y:S02]  /*2d230*/  STL.64 [R1+0x3f8], R10 ;  /* 0x0003f80a01007387 */ /* 0x0009e40000100a00 */
[----:B------:R-:W2:Y:S02]  /*2d240*/  LDL.LU R13, [R1+0x2c4] ;  /* 0x0002c400010d7983 */ /* 0x000ea40000300800 */
[----:B------:R-:W2:Y:S01]  /*2d250*/  LDL.LU R14, [R1+0x2c8] ;  /* 0x0002c800010e7983 */ /* 0x000ea20000300800 */
[----:B------:R-:W2:Y:S04]  /*2d260*/  LDL.LU R15, [R1+0x2cc] ;  /* 0x0002cc00010f7983 */ /* 0x000ea80000300800 */
[----:B---3--:R-:W3:Y:S01]  /*2d270*/  LDL.LU R8, [R1+0x410] ;  /* 0x0004100001087983 */ /* 0x008ee20000300800 */
[----:B------:R-:W3:Y:S02]  /*2d280*/  LDL.LU R9, [R1+0x414] ;  /* 0x0004140001097983 */ /* 0x000ee40000300800 */
[----:B----4-:R-:W4:Y:S02]  /*2d290*/  LDL.LU R10, [R1+0x418] ;  /* 0x00041800010a7983 */ /* 0x010f240000300800 */
[----:B------:R-:W4:Y:S02]  /*2d2a0*/  LDL.LU R11, [R1+0x41c] ;  /* 0x00041c00010b7983 */ /* 0x000f240000300800 */
[----:B----4-:R4:W-:Y:S01]  /*2d2b0*/  STL.64 [R1+0x1080], R10 ;  /* 0x0010800a01007387 */ /* 0x0109e20000100a00 */
[----:B---3--:R-:W-:Y:S02]  /*2d2c0*/  STL.64 [R1+0x1078], R8 ;  /* 0x0010780801007387 */ /* 0x008fe40000100a00 */
[----:B----4-:R-:W-:-:S02]  /*2d2d0*/  IMAD.MOV.U32 R10, RZ, RZ, R3 ;  /* 0x000000ffff0a7224 */ /* 0x010fc400078e0003 */
[----:B------:R-:W-:Y:S01]  /*2d2e0*/  IMAD.MOV.U32 R11, RZ, RZ, R4 ;  /* 0x000000ffff0b7224 */ /* 0x000fe200078e0004 */
[----:B------:R-:W3:Y:S01]  /*2d2f0*/  LDL.LU R3, [R1+0x10f0] ;  /* 0x0010f00001037983 */ /* 0x000ee20000300800 */
[----:B------:R-:W4:Y:S03]  /*2d300*/  LDL.LU R4, [R1+0x10ec] ;  /* 0x0010ec0001047983 */ /* 0x000f260000300800 */
[----:B------:R0:W-:Y:S01]  /*2d310*/  STL.64 [R1+0x1098], R10 ;  /* 0x0010980a01007387 */ /* 0x0001e20000100a00 */
[----:B--2---:R-:W-:Y:S02]  /*2d320*/  STL.64 [R1+0xfe0], R14 ;  /* 0x000fe00e01007387 */ /* 0x004fe40000100a00 */
[----:B------:R2:W-:Y:S02]  /*2d330*/  STL.64 [R1+0xfd8], R12 ;  /* 0x000fd80c01007387 */ /* 0x0005e40000100a00 */
[----:B0-----:R-:W-:-:S02]  /*2d340*/  IMAD.MOV.U32 R10, RZ, RZ, R0 ;  /* 0x000000ffff0a7224 */ /* 0x001fc400078e0000 */
[----:B------:R-:W-:Y:S01]  /*2d350*/  IMAD.MOV.U32 R11, RZ, RZ, R29 ;  /* 0x000000ffff0b7224 */ /* 0x000fe200078e001d */
[----:B--2---:R-:W2:Y:S01]  /*2d360*/  LDL.LU R12, [R1+0x360] ;  /* 0x00036000010c7983 */ /* 0x004ea20000300800 */
[----:B------:R-:W2:Y:S02]  /*2d370*/  LDL.LU R13, [R1+0x364] ;  /* 0x00036400010d7983 */ /* 0x000ea40000300800 */
[----:B------:R-:W2:Y:S02]  /*2d380*/  LDL.LU R14, [R1+0x368] ;  /* 0x00036800010e7983 */ /* 0x000ea40000300800 */
[----:B------:R-:W2:Y:S01]  /*2d390*/  LDL.LU R15, [R1+0x36c] ;  /* 0x00036c00010f7983 */ /* 0x000ea20000300800 */
[----:B------:R-:W2:Y:S01]  /*2d3a0*/  LDL.LU R0, [R1+0x10e8] ;  /* 0x0010e80001007983 */ /* 0x000ea20000300800 */
[----:B------:R0:W-:Y:S02]  /*2d3b0*/  STL.64 [R1+0x10b0], R10 ;  /* 0x0010b00a01007387 */ /* 0x0001e40000100a00 */
[----:B------:R-:W2:Y:S02]  /*2d3c0*/  LDL.LU R16, [R1+0x3d0] ;  /* 0x0003d00001107983 */ /* 0x000ea40000300800 */
[----:B------:R-:W2:Y:S01]  /*2d3d0*/  LDL.LU R17, [R1+0x3d4] ;  /* 0x0003d40001117983 */ /* 0x000ea20000300800 */
[----:B------:R-:W2:Y:S01]  /*2d3e0*/  LDL.LU R18, [R1+0x3d8] ;  /* 0x0003d80001127983 */ /* 0x000ea20000300800 */
[----:B------:R-:W2:Y:S02]  /*2d3f0*/  LDL.LU R19, [R1+0x3dc] ;  /* 0x0003dc0001137983 */ /* 0x000ea40000300800 */
[----:B0-----:R-:W-:-:S02]  /*2d400*/  IMAD.MOV.U32 R10, RZ, RZ, R28 ;  /* 0x000000ffff0a7224 */ /* 0x001fc400078e001c */
[----:B------:R-:W-:-:S05]  /*2d410*/  IMAD.MOV.U32 R11, RZ, RZ, R5 ;  /* 0x000000ffff0b7224 */ /* 0x000fca00078e0005 */
[----:B------:R-:W-:Y:S04]  /*2d420*/  STL.64 [R1+0x10c8], R10 ;  /* 0x0010c80a01007387 */ /* 0x000fe80000100a00 */
[----:B--2---:R-:W-:Y:S01]  /*2d430*/  STL.64 [R1+0x1068], R18 ;  /* 0x0010681201007387 */ /* 0x004fe20000100a00 */
[----:B------:R0:W-:Y:S03]  /*2d440*/  STL.64 [R1+0x1060], R16 ;  /* 0x0010601001007387 */ /* 0x0001e60000100a00 */
[----:B0-----:R-:W2:Y:S01]  /*2d450*/  LDL.LU R16, [R1+0x400] ;  /* 0x0004000001107983 */ /* 0x001ea20000300800 */
[----:B------:R-:W2:Y:S02]  /*2d460*/  LDL.LU R17, [R1+0x404] ;  /* 0x0004040001117983 */ /* 0x000ea40000300800 */
[----:B------:R-:W2:Y:S02]  /*2d470*/  LDL.LU R18, [R1+0x408] ;  /* 0x0004080001127983 */ /* 0x000ea40000300800 */
[----:B------:R-:W2:Y:S02]  /*2d480*/  LDL.LU R19, [R1+0x40c] ;  /* 0x00040c0001137983 */ /* 0x000ea40000300800 */
[----:B----4-:R-:W-:-:S02]  /*2d490*/  IMAD.MOV.U32 R10, RZ, RZ, R4 ;  /* 0x000000ffff0a7224 */ /* 0x010fc400078e0004 */
[----:B------:R-:W4:Y:S01]  /*2d4a0*/  LDL.LU R4, [R1+0x460] ;  /* 0x0004600001047983 */ /* 0x000f220000300800 */
[----:B------:R-:W4:Y:S02]  /*2d4b0*/  LDL.LU R5, [R1+0x464] ;  /* 0x0004640001057983 */ /* 0x000f240000300800 */
[----:B------:R-:W4:Y:S02]  /*2d4c0*/  LDL.LU R6, [R1+0x468] ;  /* 0x0004680001067983 */ /* 0x000f240000300800 */
[----:B------:R-:W4:Y:S01]  /*2d4d0*/  LDL.LU R7, [R1+0x46c] ;  /* 0x00046c0001077983 */ /* 0x000f220000300800 */
[----:B--2---:R-:W-:Y:S01]  /*2d4e0*/  STL.64 [R1+0x1090], R18 ;  /* 0x0010901201007387 */ /* 0x004fe20000100a00 */
        /* <DEDUP_REMOVED lines=19> */
[----:B0-----:R-:W1:Y:S01]  /*2d620*/  LDL.LU R16, [R1+0x450] ;  /* 0x0004500001107983 */ /* 0x001e620000300800 */
[----:B------:R-:W1:Y:S02]  /*2d630*/  LDL.LU R17, [R1+0x454] ;  /* 0x0004540001117983 */ /* 0x000e640000300800 */
[----:B------:R-:W1:Y:S02]  /*2d640*/  LDL.LU R18, [R1+0x458] ;  /* 0x0004580001127983 */ /* 0x000e640000300800 */
[----:B------:R-:W1:Y:S01]  /*2d650*/  LDL.LU R19, [R1+0x45c] ;  /* 0x00045c0001137983 */ /* 0x000e620000300800 */
[----:B------:R0:W-:Y:S01]  /*2d660*/  STL.64 [R1+0xff0], R14 ;  /* 0x000ff00e01007387 */ /* 0x0001e20000100a00 */
[----:B------:R-:W-:Y:S03]  /*2d670*/  STL.64 [R1+0xfe8], R12 ;  /* 0x000fe80c01007387 */ /* 0x000fe60000100a00 */
[----:B0-----:R-:W2:Y:S01]  /*2d680*/  LDL.64 R14, [R1+0x18] ;  /* 0x00001800010e7983 */ /* 0x001ea20000100a00 */
[----:B------:R0:W-:Y:S02]  /*2d690*/  STL.64 [R1+0xf10], R26 ;  /* 0x000f101a01007387 */ /* 0x0001e40000100a00 */
[----:B------:R-:W-:Y:S01]  /*2d6a0*/  STL.64 [R1+0xf08], R24 ;  /* 0x000f081801007387 */ /* 0x000fe20000100a00 */
[----:B0-----:R-:W4:Y:S01]  /*2d6b0*/  LDL.64 R26, [R1+0x68] ;  /* 0x00006800011a7983 */ /* 0x001f220000100a00 */
[----:B---3--:R-:W-:-:S02]  /*2d6c0*/  IMAD.MOV.U32 R11, RZ, RZ, R3 ;  /* 0x000000ffff0b7224 */ /* 0x008fc400078e0003 */
[----:B------:R-:W-:Y:S05]  /*2d6d0*/  STL [R1+0xd7c], R2 ;  /* 0x000d7c0201007387 */ /* 0x000fea0000100800 */
[C---:B-1----:R-:W-:Y:S08]  /*2d6e0*/  HMMA.16816.F32.BF16 R8, R20.reuse, R10, R16 ;  /* 0x0000000a1408723c */ /* 0x042ff00000041810 */
[----:B----4-:R-:W-:Y:S11]  /*2d6f0*/  HMMA.16816.F32.BF16 R4, R20, R26, R4 ;  /* 0x0000001a1404723c */ /* 0x010ff60000041804 */
[----:B------:R-:W-:Y:S11]  /*2d700*/  @!UPT UIADD3 URZ, URZ, URZ, URZ ;  /* 0x0000003f3f3ff290 */ /* 0x000ff6000fffe03f */
[----:B------:R-:W-:Y:S01]  /*2d710*/  @!UPT UIADD3 URZ, URZ, URZ, URZ ;  /* 0x0000003f3f3ff290 */ /* 0x000fe2000fffe03f */
[----:B------:R0:W-:Y:S01]  /*2d720*/  STL.64 [R1+0x460], R4 ;  /* 0x0004600401007387 */ /* 0x0001e20000100a00 */
[----:B------:R1:W-:Y:S02]  /*2d730*/  STL.64 [R1+0x468], R6 ;  /* 0x0004680601007387 */ /* 0x0003e40000100a00 */
[----:B0-----:R-:W-:Y:S02]  /*2d740*/  IMAD.MOV.U32 R4, RZ, RZ, R6 ;  /* 0x000000ffff047224 */ /* 0x001fe400078e0006 */
[----:B-1----:R-:W3:Y:S03]  /*2d750*/  LDL.LU.64 R6, [R1+0x10e0] ;  /* 0x0010e00001067983 */ /* 0x002ee60000300a00 */
[----:B------:R-:W-:Y:S02]  /*2d760*/  STL [R1+0xd80], R4 ;  /* 0x000d800401007387 */ /* 0x000fe40000100800 */
[----:B------:R-:W4:Y:S02]  /*2d770*/  LDL.LU.64 R18, [R1+0x10d8] ;  /* 0x0010d80001127983 */ /* 0x000f240000300a00 */
[----:B------:R-:W4:Y:S01]  /*2d780*/  LDL.LU.64 R16, [R1+0x10d0] ;  /* 0x0010d00001107983 */ /* 0x000f220000300a00 */
[----:B------:R-:W-:Y:S01]  /*2d790*/  STL.64 [R1+0x450], R8 ;  /* 0x0004500801007387 */ /* 0x000fe20000100a00 */
[----:B------:R0:W-:Y:S02]  /*2d7a0*/  STL.64 [R1+0x458], R10 ;  /* 0x0004580a01007387 */ /* 0x0001e40000100a00 */
[----:B------:R-:W-:-:S02]  /*2d7b0*/  IMAD.MOV.U32 R5, RZ, RZ, R10 ;  /* 0x000000ffff057224 */ /* 0x000fc400078e000a */
[----:B0-----:R-:W4:Y:S03]  /*2d7c0*/  LDL.LU.64 R10, [R1+0x10c8] ;  /* 0x0010c800010a7983 */ /* 0x001f260000300a00 */
[----:B------:R-:W-:Y:S01]  /*2d7d0*/  STL [R1+0xd84], R5 ;  /* 0x000d840501007387 */ /* 0x000fe20000100800 */
[C---:B----4-:R-:W-:Y:S01]  /*2d7e0*/  HMMA.16816.F32.BF16 R8, R20.reuse, R10, R16 ;  /* 0x0000000a1408723c */ /* 0x050fe20000041810 */
[----:B------:R-:W4:Y:S01]  /*2d7f0*/  LDL.LU.64 R18, [R1+0x10c0] ;  /* 0x0010c00001127983 */ /* 0x000f220000300a00 */
[----:B------:R-:W4:Y:S11]  /*2d800*/  LDL.LU.64 R16, [R1+0x10b8] ;  /* 0x0010b80001107983 */ /* 0x000f360000300a00 */
[----:B------:R-:W-:Y:S10]  /*2d810*/  @!UPT UIADD3 URZ, URZ, URZ, URZ ;  /* 0x0000003f3f3ff290 */ /* 0x000ff4000fffe03f */
[----:B------:R-:W-:Y:S01]  /*2d820*/  STL.64 [R1+0x440], R8 ;  /* 0x0004400801007387 */ /* 0x000fe20000100a00 */
        /* <DEDUP_REMOVED lines=22> */
[----:B0-----:R-:W4:Y:S01]  /*2d990*/  LDL.LU.64 R10, [R1+0x1070] ;  /* 0x00107000010a7983 */ /* 0x001f220000300a00 */
[----:B------:R0:W-:Y:S03]  /*2d9a0*/  STL.64 [R1+0x1000], R14 ;  /* 0x0010000e01007387 */ /* 0x0001e60000100a00 */
[----:B0-----:R-:W2:Y:S04]  /*2d9b0*/  LDL.64 R14, [R1+0x28] ;  /* 0x00002800010e7983 */ /* 0x001ea80000100a00 */
[----:B--2---:R0:W-:Y:S04]  /*2d9c0*/  STL.64 [R1+0x1018], R14 ;  /* 0x0010180e01007387 */ /* 0x0041e80000100a00 */
[----:B0-----:R-:W2:Y:S04]  /*2d9d0*/  LDL.64 R14, [R1+0x38] ;  /* 0x00003800010e7983 */ /* 0x001ea80000100a00 */
[----:B--2---:R0:W-:Y:S04]  /*2d9e0*/  STL.64 [R1+0x1030], R14 ;  /* 0x0010300e01007387 */ /* 0x0041e80000100a00 */
[----:B0-----:R-:W2:Y:S01]  /*2d9f0*/  LDL.64 R14, [R1+0x48] ;  /* 0x00004800010e7983 */ /* 0x001ea20000100a00 */
[C---:B----4-:R-:W-:Y:S03]  /*2da00*/  HMMA.16816.F32.BF16 R16, R20.reuse, R10, R16 ;  /* 0x0000000a1410723c */ /* 0x050fe60000041810 */
[----:B--2---:R0:W-:Y:S04]  /*2da10*/  STL.64 [R1+0x1040], R14 ;  /* 0x0010400e01007387 */ /* 0x0041e80000100a00 */
[----:B0-----:R-:W2:Y:S04]  /*2da20*/  LDL.64 R14, [R1+0x58] ;  /* 0x00005800010e7983 */ /* 0x001ea80000100a00 */
[----:B--2---:R0:W-:Y:S01]  /*2da30*/  STL.64 [R1+0x1048], R14 ;  /* 0x0010480e01007387 */ /* 0x0041e20000100a00 */
[----:B------:R-:W2:Y:S02]  /*2da40*/  LDL.LU R12, [R1+0x3c0] ;  /* 0x0003c000010c7983 */ /* 0x000ea40000300800 */
[----:B------:R-:W2:Y:S01]  /*2da50*/  LDL.LU R13, [R1+0x3c4] ;  /* 0x0003c400010d7983 */ /* 0x000ea20000300800 */
[----:B0-----:R-:W2:Y:S01]  /*2da60*/  LDL.LU R14, [R1+0x3c8] ;  /* 0x0003c800010e7983 */ /* 0x001ea20000300800 */
[----:B------:R-:W2:Y:S07]  /*2da70*/  LDL.LU R15, [R1+0x3cc] ;  /* 0x0003cc00010f7983 */ /* 0x000eae0000300800 */
[----:B------:R-:W-:Y:S02]  /*2da80*/  STL.64 [R1+0x3e0], R16 ;  /* 0x0003e01001007387 */ /* 0x000fe40000100a00 */
[----:B------:R0:W-:Y:S02]  /*2da90*/  STL.64 [R1+0x3e8], R18 ;  /* 0x0003e81201007387 */ /* 0x0001e40000100a00 */
[----:B0-----:R-:W3:Y:S01]  /*2daa0*/  LDL.LU.64 R18, [R1+0x1068] ;  /* 0x0010680001127983 */ /* 0x001ee20000300a00 */
[----:B------:R-:W3:Y:S02]  /*2dab0*/  LDL.LU.64 R16, [R1+0x1060] ;  /* 0x0010600001107983 */ /* 0x000ee40000300a00 */
[----:B------:R0:W-:Y:S02]  /*2dac0*/  STL.64 [R1+0x1038], R10 ;  /* 0x0010380a01007387 */ /* 0x0001e40000100a00 */
[----:B------:R-:W4:Y:S01]  /*2dad0*/  LDL.LU R8, [R1+0x3a0] ;  /* 0x0003a00001087983 */ /* 0x000f220000300800 */
[----:B------:R-:W4:Y:S04]  /*2dae0*/  LDL.LU R9, [R1+0x3a4] ;  /* 0x0003a40001097983 */ /* 0x000f280000300800 */
[----:B0-----:R-:W4:Y:S01]  /*2daf0*/  LDL.LU R10, [R1+0x3a8] ;  /* 0x0003a800010a7983 */ /* 0x001f220000300800 */
[----:B------:R-:W4:Y:S01]  /*2db00*/  LDL.LU R11, [R1+0x3ac] ;  /* 0x0003ac00010b7983 */ /* 0x000f220000300800 */
[----:B---3--:R-:W-:Y:S02]  /*2db10*/  HMMA.16816.F32.BF16 R20, R20, R6, R16 ;  /* 0x000000061414723c */ /* 0x008fe40000041810 */
[----:B------:R-:W2:Y:S01]  /*2db20*/  LDL.LU.64 R18, [R1+0x1058] ;  /* 0x0010580001127983 */ /* 0x000ea20000300a00 */
[----:B------:R-:W2:Y:S11]  /*2db30*/  LDL.LU.64 R16, [R1+0x1050] ;  /* 0x0010500001107983 */ /* 0x000eb60000300a00 */
[----:B------:R-:W-:Y:S09]  /*2db40*/  @!UPT UIADD3 URZ, URZ, URZ, URZ ;  /* 0x0000003f3f3ff290 */ /* 0x000ff2000fffe03f */
[----:B------:R0:W-:Y:S01]  /*2db50*/  STL.64 [R1+0x3d0], R20 ;  /* 0x0003d01401007387 */ /* 0x0001e20000100a00 */
[----:B------:R1:W-:Y:S03]  /*2db60*/  STL.64 [R1+0x3d8], R22 ;  /* 0x0003d81601007387 */ /* 0x0003e60000100a00 */
[----:B0-----:R-:W3:Y:S01]  /*2db70*/  LDL.LU R20, [R1+0x3b0] ;  /* 0x0003b00001147983 */ /* 0x001ee20000300800 */
[----:B------:R-:W3:Y:S02]  /*2db80*/  LDL.LU R21, [R1+0x3b4] ;  /* 0x0003b40001157983 */ /* 0x000ee40000300800 */
[----:B-1----:R-:W3:Y:S02]  /*2db90*/  LDL.LU R22, [R1+0x3b8] ;  /* 0x0003b80001167983 */ /* 0x002ee40000300800 */
[----:B------:R-:W3:Y:S01]  /*2dba0*/  LDL.LU R23, [R1+0x3bc] ;  /* 0x0003bc0001177983 */ /* 0x000ee20000300800 */
        /* <DEDUP_REMOVED lines=28> */
[----:B-1----:R-:W-:Y:S02]  /*2dd70*/  IMAD.MOV.U32 R22, RZ, RZ, R14 ;  /* 0x000000ffff167224 */ /* 0x002fe400078e000e */
[----:B------:R-:W4:Y:S02]  /*2dd80*/  LDL.LU.64 R14, [R1+0x1040] ;  /* 0x00104000010e7983 */ /* 0x000f240000300a00 */
[C---:B----4-:R-:W-:Y:S11]  /*2dd90*/  HMMA.16816.F32.BF16 R8, R16.reuse, R14, R8 ;  /* 0x0000000e1008723c */ /* 0x050ff60000041808 */
        /* <DEDUP_REMOVED lines=26> */
[C---:B--2---:R-:W-:Y:S11]  /*2df40*/  HMMA.16816.F32.BF16 R4, R16.reuse, R14, R4 ;  /* 0x0000000e1004723c */ /* 0x044ff60000041804 */
[----:B------:R-:W-:Y:S11]  /*2df50*/  @!UPT UIADD3 URZ, URZ, URZ, URZ ;  /* 0x0000003f3f3ff290 */ /* 0x000ff6000fffe03f */
[----:B------:R-:W-:Y:S01]  /*2df60*/  @!UPT UIADD3 URZ, URZ, URZ, URZ ;  /* 0x0000003f3f3ff290 */ /* 0x000fe2000fffe03f */
[----:B------:R0:W-:Y:S01]  /*2df70*/  STL.64 [R1+0x2e0], R4 ;  /* 0x0002e00401007387 */ /* 0x0001e20000100a00 */
[----:B------:R1:W-:Y:S02]  /*2df80*/  STL.64 [R1+0x2e8], R6 ;  /* 0x0002e80601007387 */ /* 0x0003e40000100a00 */
[----:B0-----:R-:W-:Y:S01]  /*2df90*/  IMAD.MOV.U32 R5, RZ, RZ, R14 ;  /* 0x000000ffff057224 */ /* 0x001fe200078e000e */
[----:B-1----:R-:W2:Y:S01]  /*2dfa0*/  LDL.LU.64 R6, [R1+0xff8] ;  /* 0x000ff80001067983 */ /* 0x002ea20000300a00 */
[----:B------:R-:W-:Y:S02]  /*2dfb0*/  IMAD.MOV.U32 R4, RZ, RZ, R15 ;  /* 0x000000ffff047224 */ /* 0x000fe400078e000f */
[----:B------:R-:W3:Y:S02]  /*2dfc0*/  LDL.LU.64 R14, [R1+0xff0] ;  /* 0x000ff000010e7983 */ /* 0x000ee40000300a00 */
        /* <DEDUP_REMOVED lines=10> */
[----:B------:R-:W-:Y:S01]  /*2e070*/  IMAD.MOV.U32 R11, RZ, RZ, R4 ;  /* 0x000000ffff0b7224 */ /* 0x000fe200078e0004 */
[----:B--2---:R-:W-:Y:S01]  /*2e080*/  HMMA.16816.F32.BF16 R16, R16, R6, R12 ;  /* 0x000000061010723c */ /* 0x004fe2000004180c */
[----:B------:R-:W2:Y:S01]  /*2e090*/  LDL.LU.64 R14, [R1+0xfd0] ;  /* 0x000fd000010e7983 */ /* 0x000ea20000300a00 */
[----:B------:R-:W2:Y:S11]  /*2e0a0*/  LDL.LU.64 R12, [R1+0xfc8] ;  /* 0x000fc800010c7983 */ /* 0x000eb60000300a00 */
[----:B------:R-:W-:Y:S10]  /*2e0b0*/  @!UPT UIADD3 URZ, URZ, URZ, URZ ;  /* 0x0000003f3f3ff290 */ /* 0x000ff4000fffe03f */
[----:B------:R0:W-:Y:S01]  /*2e0c0*/  STL.64 [R1+0x120], R16 ;  /* 0x0001201001007387 */ /* 0x0001e20000100a00 */
[----:B------:R1:W-:Y:S03]  /*2e0d0*/  STL.64 [R1+0x128], R18 ;  /* 0x0001281201007387 */ /* 0x0003e60000100a00 */
[----:B0-----:R-:W2:Y:S01]  /*2e0e0*/  LDL.LU R16, [R1+0x2b0] ;  /* 0x0002b00001107983 */ /* 0x001ea20000300800 */
[----:B------:R-:W2:Y:S02]  /*2e0f0*/  LDL.LU R17, [R1+0x2b4] ;  /* 0x0002b40001117983 */ /* 0x000ea40000300800 */
[----:B-1----:R-:W2:Y:S02]  /*2e100*/  LDL.LU R18, [R1+0x2b8] ;  /* 0x0002b80001127983 */ /* 0x002ea40000300800 */
[----:B------:R-:W2:Y:S01]  /*2e110*/  LDL.LU R19, [R1+0x2bc] ;  /* 0x0002bc0001137983 */ /* 0x000ea20000300800 */
[----:B------:R-:W-:Y:S01]  /*2e120*/  STL.64 [R1+0xfb0], R10 ;  /* 0x000fb00a01007387 */ /* 0x000fe20000100a00 */
[----:B------:R0:W-:Y:S02]  /*2e130*/  STL.64 [R1+0xf90], R6 ;  /* 0x000f900601007387 */ /* 0x0001e40000100a00 */
[----:B------:R-:W3:Y:S02]  /*2e140*/  LDL.LU R4, [R1+0x250] ;  /* 0x0002500001047983 */ /* 0x000ee40000300800 */
[----:B------:R-:W3:Y:S01]  /*2e150*/  LDL.LU R5, [R1+0x254] ;  /* 0x0002540001057983 */ /* 0x000ee20000300800 */
[----:B0-----:R-:W4:Y:S01]  /*2e160*/  LDL.LU R6, [R1+0x258] ;  /* 0x0002580001067983 */ /* 0x001f220000300800 */
[----:B------:R-:W4:Y:S03]  /*2e170*/  LDL.LU R7, [R1+0x25c] ;  /* 0x00025c0001077983 */ /* 0x000f260000300800 */
[----:B----4-:R-:W-:Y:S01]  /*2e180*/  STL.64 [R1+0xfa8], R6 ;  /* 0x000fa80601007387 */ /* 0x010fe20000100a00 */
[----:B---3--:R0:W-:Y:S03]  /*2e190*/  STL.64 [R1+0xfa0], R4 ;  /* 0x000fa00401007387 */ /* 0x0081e60000100a00 */
[----:B0-----:R-:W3:Y:S01]  /*2e1a0*/  LDL.LU R4, [R1+0x260] ;  /* 0x0002600001047983 */ /* 0x001ee20000300800 */
[----:B------:R-:W3:Y:S02]  /*2e1b0*/  LDL.LU R5, [R1+0x264] ;  /* 0x0002640001057983 */ /* 0x000ee40000300800 */
[----:B------:R-:W4:Y:S02]  /*2e1c0*/  LDL.LU R6, [R1+0x268] ;  /* 0x0002680001067983 */ /* 0x000f240000300800 */
[----:B------:R-:W4:Y:S01]  /*2e1d0*/  LDL.LU R7, [R1+0x26c] ;  /* 0x00026c0001077983 */ /* 0x000f220000300800 */
[----:B--2---:R-:W-:Y:S01]  /*2e1e0*/  HMMA.16816.F32.BF16 R16, R12, R26, R16 ;  /* 0x0000001a0c10723c */ /* 0x004fe20000041810 */
[----:B------:R-:W-:-:S02]  /*2e1f0*/  IMAD.MOV.U32 R11, RZ, RZ, R20 ;  /* 0x000000ffff0b7224 */ /* 0x000fc400078e0014 */
[----:B------:R-:W-:Y:S11]  /*2e200*/  IMAD.MOV.U32 R10, RZ, RZ, R23 ;  /* 0x000000ffff0a7224 */ /* 0x000ff600078e0017 */
[----:B------:R-:W-:Y:S10]  /*2e210*/  @!UPT UIADD3 URZ, URZ, URZ, URZ ;  /* 0x0000003f3f3ff290 */ /* 0x000ff4000fffe03f */
[----:B------:R-:W-:Y:S01]  /*2e220*/  IMAD.MOV.U32 R20, RZ, RZ, R18 ;  /* 0x000000ffff147224 */ /* 0x000fe200078e0012 */
[----:B----4-:R-:W-:Y:S01]  /*2e230*/  STL.64 [R1+0xfc0], R6 ;  /* 0x000fc00601007387 */ /* 0x010fe20000100a00 */
[----:B---3--:R0:W-:Y:S03]  /*2e240*/  STL.64 [R1+0xfb8], R4 ;  /* 0x000fb80401007387 */ /* 0x0081e60000100a00 */
[----:B0-----:R-:W2:Y:S01]  /*2e250*/  LDL.LU R4, [R1+0x270] ;  /* 0x0002700001047983 */ /* 0x001ea20000300800 */
[----:B------:R-:W2:Y:S02]  /*2e260*/  LDL.LU R5, [R1+0x274] ;  /* 0x0002740001057983 */ /* 0x000ea40000300800 */
[----:B------:R-:W2:Y:S02]  /*2e270*/  LDL.LU R6, [R1+0x278] ;  /* 0x0002780001067983 */ /* 0x000ea40000300800 */
[----:B------:R-:W2:Y:S01]  /*2e280*/  LDL.LU R7, [R1+0x27c] ;  /* 0x00027c0001077983 */ /* 0x000ea20000300800 */
[----:B------:R-:W-:Y:S01]  /*2e290*/  STL.64 [R1+0x2c0], R16 ;  /* 0x0002c01001007387 */ /* 0x000fe20000100a00 */
[----:B------:R0:W-:Y:S02]  /*2e2a0*/  STL.64 [R1+0x2c8], R18 ;  /* 0x0002c81201007387 */ /* 0x0001e40000100a00 */
[----:B------:R-:W-:Y:S02]  /*2e2b0*/  STL [R1+0xd8c], R16 ;  /* 0x000d8c1001007387 */ /* 0x000fe40000100800 */
[----:B------:R1:W-:Y:S02]  /*2e2c0*/  STL [R1+0xd88], R20 ;  /* 0x000d881401007387 */ /* 0x0003e40000100800 */
[----:B0-----:R-:W-:Y:S01]  /*2e2d0*/  IMAD.MOV.U32 R19, RZ, RZ, R21 ;  /* 0x000000ffff137224 */ /* 0x001fe200078e0015 */
[----:B-1----:R-:W3:Y:S01]  /*2e2e0*/  LDL.LU R20, [R1+0x2a0] ;  /* 0x0002a00001147983 */ /* 0x002ee20000300800 */
[----:B------:R-:W-:-:S02]  /*2e2f0*/  IMAD.MOV.U32 R18, RZ, RZ, R22 ;  /* 0x000000ffff127224 */ /* 0x000fc400078e0016 */
[----:B------:R-:W3:Y:S02]  /*2e300*/  LDL.LU R21, [R1+0x2a4] ;  /* 0x0002a40001157983 */ /* 0x000ee40000300800 */
[----:B------:R-:W3:Y:S01]  /*2e310*/  LDL.LU R22, [R1+0x2a8] ;  /* 0x0002a80001167983 */ /* 0x000ee20000300800 */
[----:B------:R-:W3:Y:S02]  /*2e320*/  LDL.LU R23, [R1+0x2ac] ;  /* 0x0002ac0001177983 */ /* 0x000ee40000300800 */
[----:B---3--:R-:W-:Y:S11]  /*2e330*/  HMMA.16816.F32.BF16 R16, R12, R18, R20 ;  /* 0x000000120c10723c */ /* 0x008ff60000041814 */
[----:B------:R-:W-:Y:S11]  /*2e340*/  @!UPT UIADD3 URZ, URZ, URZ, URZ ;  /* 0x0000003f3f3ff290 */ /* 0x000ff6000fffe03f */
[----:B------:R-:W-:Y:S01]  /*2e350*/  @!UPT UIADD3 URZ, URZ, URZ, URZ ;  /* 0x0000003f3f3ff290 */ /* 0x000fe2000fffe03f */
[----:B------:R0:W-:Y:S01]  /*2e360*/  STL.64 [R1+0x2b0], R16 ;  /* 0x0002b01001007387 */ /* 0x0001e20000100a00 */
[----:B------:R-:W-:Y:S02]  /*2e370*/  IMAD.MOV.U32 R21, RZ, RZ, R18 ;  /* 0x000000ffff157224 */ /* 0x000fe400078e0012 */
[----:B------:R-:W-:Y:S02]  /*2e380*/  STL.64 [R1+0x2b8], R18 ;  /* 0x0002b81201007387 */ /* 0x000fe40000100a00 */
[----:B0-----:R-:W-:-:S05]  /*2e390*/  IMAD.MOV.U32 R17, RZ, RZ, R16 ;  /* 0x000000ffff117224 */ /* 0x001fca00078e0010 */
[----:B------:R-:W-:Y:S01]  /*2e3a0*/  STL [R1+0xd94], R17 ;  /* 0x000d941101007387 */ /* 0x000fe20000100800 */
[----:B------:R0:W-:Y:S02]  /*2e3b0*/  STL [R1+0xd90], R21 ;  /* 0x000d901501007387 */ /* 0x0001e40000100800 */
[----:B------:R-:W3:Y:S01]  /*2e3c0*/  LDL.LU R20, [R1+0x290] ;  /* 0x0002900001147983 */ /* 0x000ee20000300800 */
[----:B0-----:R-:W3:Y:S01]  /*2e3d0*/  LDL.LU R21, [R1+0x294] ;  /* 0x0002940001157983 */ /* 0x001ee20000300800 */
[----:B------:R-:W3:Y:S02]  /*2e3e0*/  LDL.LU R22, [R1+0x298] ;  /* 0x0002980001167983 */ /* 0x000ee40000300800 */
[----:B------:R-:W3:Y:S02]  /*2e3f0*/  LDL.LU R23, [R1+0x29c] ;  /* 0x00029c0001177983 */ /* 0x000ee40000300800 */
[----:B------:R-:W-:Y:S02]  /*2e400*/  IMAD.MOV.U32 R18, RZ, RZ, R9 ;  /* 0x000000ffff127224 */ /* 0x000fe400078e0009 */
[----:B------:R-:W-:-:S07]  /*2e410*/  IMAD.MOV.U32 R19, RZ, RZ, R8 ;  /* 0x000000ffff137224 */ /* 0x000fce00078e0008 */
[----:B---3--:R-:W-:Y:S11]  /*2e420*/  HMMA.16816.F32.BF16 R16, R12, R18, R20 ;  /* 0x000000120c10723c */ /* 0x008ff60000041814 */
[----:B------:R-:W-:Y:S11]  /*2e430*/  @!UPT UIADD3 URZ, URZ, URZ, URZ ;  /* 0x0000003f3f3ff290 */ /* 0x000ff6000fffe03f */
[----:B------:R-:W-:Y:S01]  /*2e440*/  @!UPT UIADD3 URZ, URZ, URZ, URZ ;  /* 0x0000003f3f3ff290 */ /* 0x000fe2000fffe03f */
[----:B------:R-:W-:Y:S01]  /*2e450*/  STL.64 [R1+0x2a0], R16 ;  /* 0x0002a01001007387 */ /* 0x000fe20000100a00 */
[----:B------:R-:W-:Y:S02]  /*2e460*/  IMAD.MOV.U32 R22, RZ, RZ, R18 ;  /* 0x000000ffff167224 */ /* 0x000fe400078e0012 */
[----:B------:R0:W-:Y:S02]  /*2e470*/  STL.64 [R1+0x2a8], R18 ;  /* 0x0002a81201007387 */ /* 0x0001e40000100a00 */
[----:B0-----:R-:W-:-:S05]  /*2e480*/  IMAD.MOV.U32 R18, RZ, RZ, R16 ;  /* 0x000000ffff127224 */ /* 0x001fca00078e0010 */
[----:B------:R-:W-:Y:S01]  /*2e490*/  STL [R1+0xd9c], R18 ;  /* 0x000d9c1201007387 */ /* 0x000fe20000100800 */
[----:B------:R0:W-:Y:S02]  /*2e4a0*/  STL [R1+0xd98], R22 ;  /* 0x000d981601007387 */ /* 0x0001e40000100800 */
[----:B------:R-:W3:Y:S02]  /*2e4b0*/  LDL.LU R20, [R1+0x280] ;  /* 0x0002800001147983 */ /* 0x000ee40000300800 */
[----:B------:R-:W3:Y:S01]  /*2e4c0*/  LDL.LU R21, [R1+0x284] ;  /* 0x0002840001157983 */ /* 0x000ee20000300800 */
[----:B0-----:R-:W3:Y:S01]  /*2e4d0*/  LDL.LU R22, [R1+0x288] ;  /* 0x0002880001167983 */ /* 0x001ee20000300800 */
[----:B------:R-:W3:Y:S02]  /*2e4e0*/  LDL.LU R23, [R1+0x28c] ;  /* 0x00028c0001177983 */ /* 0x000ee40000300800 */
[----:B------:R-:W-:Y:S02]  /*2e4f0*/  IMAD.MOV.U32 R18, RZ, RZ, R3 ;  /* 0x000000ffff127224 */ /* 0x000fe400078e0003 */
[----:B------:R-:W-:Y:S01]  /*2e500*/  IMAD.MOV.U32 R19, RZ, RZ, R2 ;  /* 0x000000ffff137224 */ /* 0x000fe200078e0002 */
[C---:B--2---:R-:W-:Y:S08]  /*2e510*/  HMMA.16816.F32.BF16 R8, R12.reuse, R10, R4 ;  /* 0x0000000a0c08723c */ /* 0x044ff00000041804 */
[----:B---3--:R-:W-:Y:S11]  /*2e520*/  HMMA.16816.F32.BF16 R16, R12, R18, R20 ;  /* 0x000000120c10723c */ /* 0x008ff60000041814 */
[----:B------:R-:W-:Y:S11]  /*2e530*/  @!UPT UIADD3 URZ, URZ, URZ, URZ ;  /* 0x0000003f3f3ff290 */ /* 0x000ff6000fffe03f */
[----:B------:R-:W-:Y:S01]  /*2e540*/  @!UPT UIADD3 URZ, URZ, URZ, URZ ;  /* 0x0000003f3f3ff290 */ /* 0x000fe2000fffe03f */
[----:B------:R-:W-:Y:S01]  /*2e550*/  STL.64 [R1+0x290], R16 ;  /* 0x0002901001007387 */ /* 0x000fe20000100a00 */
[----:B------:R0:W-:Y:S02]  /*2e560*/  STL.64 [R1+0x298], R18 ;  /* 0x0002981201007387 */ /* 0x0001e40000100a00 */
[----:B------:R-:W-:Y:S02]  /*2e570*/  IMAD.MOV.U32 R23, RZ, RZ, R18 ;  /* 0x000000ffff177224 */ /* 0x000fe400078e0012 */
[----:B0-----:R-:W-:-:S05]  /*2e580*/  IMAD.MOV.U32 R19, RZ, RZ, R16 ;  /* 0x000000ffff137224 */ /* 0x001fca00078e0010 */
[----:B------:R0:W-:Y:S01]  /*2e590*/  STL [R1+0xda4], R19 ;  /* 0x000da41301007387 */ /* 0x0001e20000100800 */
[----:B------:R-:W2:Y:S02]  /*2e5a0*/  LDL.LU R16, [R1+0x1a0] ;  /* 0x0001a00001107983 */ /* 0x000ea40000300800 */
[----:B------:R-:W2:Y:S02]  /*2e5b0*/  LDL.LU R17, [R1+0x1a4] ;  /* 0x0001a40001117983 */ /* 0x000ea40000300800 */
[----:B------:R-:W2:Y:S01]  /*2e5c0*/  LDL.LU R18, [R1+0x1a8] ;  /* 0x0001a80001127983 */ /* 0x000ea20000300800 */
[----:B0-----:R-:W2:Y:S01]  /*2e5d0*/  LDL.LU R19, [R1+0x1ac] ;  /* 0x0001ac0001137983 */ /* 0x001ea20000300800 */
[----:B------:R-:W-:Y:S02]  /*2e5e0*/  STL [R1+0xda0], R23 ;  /* 0x000da01701007387 */ /* 0x000fe40000100800 */
[----:B------:R-:W3:Y:S02]  /*2e5f0*/  LDL.LU R20, [R1+0x1b0] ;  /* 0x0001b00001147983 */ /* 0x000ee40000300800 */
[----:B------:R-:W3:Y:S01]  /*2e600*/  LDL.LU R21, [R1+0x1b4] ;  /* 0x0001b40001157983 */ /* 0x000ee20000300800 */
[----:B------:R-:W3:Y:S01]  /*2e610*/  LDL.LU R22, [R1+0x1b8] ;  /* 0x0001b80001167983 */ /* 0x000ee20000300800 */
[----:B------:R-:W4:Y:S02]  /*2e620*/  LDL.LU.64 R6, [R1+0xfc0] ;  /* 0x000fc00001067983 */ /* 0x000f240000300a00 */
[----:B------:R-:W4:Y:S02]  /*2e630*/  LDL.LU.64 R4, [R1+0xfb8] ;  /* 0x000fb80001047983 */ /* 0x000f240000300a00 */
[----:B------:R-:W-:Y:S01]  /*2e640*/  STL.64 [R1+0x130], R8 ;  /* 0x0001300801007387 */ /* 0x000fe20000100a00 */
[----:B------:R0:W-:Y:S04]  /*2e650*/  STL.64 [R1+0x138], R10 ;  /* 0x0001380a01007387 */ /* 0x0001e80000100a00 */
        /* <DEDUP_REMOVED lines=8> */
[----:B----4-:R-:W-:Y:S01]  /*2e6e0*/  HMMA.16816.F32.BF16 R4, R12, R10, R4 ;  /* 0x0000000a0c04723c */ /* 0x010fe20000041804 */
[----:B------:R-:W-:Y:S02]  /*2e6f0*/  IMAD.MOV.U32 R28, RZ, RZ, R10 ;  /* 0x000000ffff1c7224 */ /* 0x000fe400078e000a */
[----:B------:R-:W-:Y:S11]  /*2e700*/  IMAD.MOV.U32 R29, RZ, RZ, R11 ;  /* 0x000000ffff1d7224 */ /* 0x000ff600078e000b */
[----:B------:R-:W-:Y:S09]  /*2e710*/  @!UPT UIADD3 URZ, URZ, URZ, URZ ;  /* 0x0000003f3f3ff290 */ /* 0x000ff2000fffe03f */
[----:B------:R-:W-:Y:S01]  /*2e720*/  STL.64 [R1+0x4c0], R4 ;  /* 0x0004c00401007387 */ /* 0x000fe20000100a00 */
[----:B------:R0:W-:Y:S03]  /*2e730*/  STL.64 [R1+0x4c8], R6 ;  /* 0x0004c80601007387 */ /* 0x0001e60000100a00 */
[----:B0-----:R-:W3:Y:S01]  /*2e740*/  LDL.LU.64 R6, [R1+0xf90] ;  /* 0x000f900001067983 */ /* 0x001ee20000300a00 */
[----:B------:R-:W2:Y:S02]  /*2e750*/  LDL.LU.64 R10, [R1+0xf88] ;  /* 0x000f8800010a7983 */ /* 0x000ea40000300a00 */
[----:B------:R-:W2:Y:S02]  /*2e760*/  LDL.LU.64 R8, [R1+0xf80] ;  /* 0x000f800001087983 */ /* 0x000ea40000300a00 */
[----:B------:R-:W-:Y:S02]  /*2e770*/  IMAD.MOV.U32 R23, RZ, RZ, R0 ;  /* 0x000000ffff177224 */ /* 0x000fe400078e0000 */
[----:B------:R-:W-:-:S05]  /*2e780*/  IMAD.MOV.U32 R0, RZ, RZ, R27 ;  /* 0x000000ffff007224 */ /* 0x000fca00078e001b */
[----:B---3--:R-:W-:Y:S08]  /*2e790*/  HMMA.16816.F32.BF16 R12, R12, R6, R20 ;  /* 0x000000060c0c723c */ /* 0x008ff00000041814 */
[----:B--2---:R-:W-:Y:S01]  /*2e7a0*/  HMMA.16816.F32.BF16 R16, R8, R26, R16 ;  /* 0x0000001a0810723c */ /* 0x004fe20000041810 */
[----:B------:R-:W-:Y:S11]  /*2e7b0*/  STL.64 [R1+0xf60], R6 ;  /* 0x000f600601007387 */ /* 0x000ff60000100a00 */
[----:B------:R-:W-:Y:S03]  /*2e7c0*/  @!UPT UIADD3 URZ, URZ, URZ, URZ ;  /* 0x0000003f3f3ff290 */ /* 0x000fe6000fffe03f */
[----:B------:R0:W-:Y:S01]  /*2e7d0*/  STL.64 [R1+0x4b0], R12 ;  /* 0x0004b00c01007387 */ /* 0x0001e20000100a00 */
[----:B------:R-:W-:Y:S07]  /*2e7e0*/  STL.64 [R1+0x4b8], R14 ;  /* 0x0004b80e01007387 */ /* 0x000fee0000100a00 */
[----:B------:R1:W-:Y:S02]  /*2e7f0*/  STL.64 [R1+0x5b0], R16 ;  /* 0x0005b01001007387 */ /* 0x0003e40000100a00 */
[----:B------:R2:W-:Y:S01]  /*2e800*/  STL.64 [R1+0x5b8], R18 ;  /* 0x0005b81201007387 */ /* 0x0005e20000100a00 */
[----:B------:R-:W3:Y:S01]  /*2e810*/  LDL.LU R24, [R1+0x140] ;  /* 0x0001400001187983 */ /* 0x000ee20000300800 */
[----:B------:R-:W3:Y:S02]  /*2e820*/  LDL.LU R25, [R1+0x144] ;  /* 0x0001440001197983 */ /* 0x000ee40000300800 */
[----:B------:R-:W4:Y:S02]  /*2e830*/  LDL.LU R26, [R1+0x148] ;  /* 0x00014800011a7983 */ /* 0x000f240000300800 */
[----:B------:R-:W4:Y:S02]  /*2e840*/  LDL.LU R27, [R1+0x14c] ;  /* 0x00014c00011b7983 */ /* 0x000f240000300800 */
[----:B0-----:R-:W-:-:S02]  /*2e850*/  IMAD.MOV.U32 R12, RZ, RZ, R16 ;  /* 0x000000ffff0c7224 */ /* 0x001fc400078e0010 */
[----:B------:R-:W-:Y:S01]  /*2e860*/  IMAD.MOV.U32 R13, RZ, RZ, R17 ;  /* 0x000000ffff0d7224 */ /* 0x000fe200078e0011 */
[----:B-1----:R-:W3:Y:S01]  /*2e870*/  LDL.LU R16, [R1+0x160] ;  /* 0x0001600001107983 */ /* 0x002ee20000300800 */
[----:B------:R-:W3:Y:S02]  /*2e880*/  LDL.LU R17, [R1+0x164] ;  /* 0x0001640001117983 */ /* 0x000ee40000300800 */
[----:B--2---:R-:W2:Y:S02]  /*2e890*/  LDL.LU R18, [R1+0x168] ;  /* 0x0001680001127983 */ /* 0x004ea40000300800 */
        /* <DEDUP_REMOVED lines=11> */
[----:B------:R0:W-:Y:S01]  /*2e950*/  STL.64 [R1+0xf48], R18 ;  /* 0x000f481201007387 */ /* 0x0001e20000100a00 */
[----:B---3--:R-:W-:Y:S03]  /*2e960*/  STL.64 [R1+0xf40], R16 ;  /* 0x000f401001007387 */ /* 0x008fe60000100a00 */
[----:B0-----:R-:W3:Y:S04]  /*2e970*/  LDL.LU.64 R18, [R1+0x38] ;  /* 0x0000380001127983 */ /* 0x001ee80000300a00 */
[----:B---3--:R0:W-:Y:S04]  /*2e980*/  STL.64 [R1+0xf58], R18 ;  /* 0x000f581201007387 */ /* 0x0081e80000100a00 */
[----:B0-----:R-:W3:Y:S01]  /*2e990*/  LDL.LU.64 R18, [R1+0x48] ;  /* 0x0000480001127983 */ /* 0x001ee20000300a00 */
[----:B----4-:R0:W-:Y:S02]  /*2e9a0*/  STL.64 [R1+0xf28], R26 ;  /* 0x000f281a01007387 */ /* 0x0101e40000100a00 */
[----:B------:R-:W-:Y:S01]  /*2e9b0*/  STL.64 [R1+0xf20], R24 ;  /* 0x000f201801007387 */ /* 0x000fe20000100a00 */
[----:B0-----:R-:W4:Y:S04]  /*2e9c0*/  LDL.LU.64 R26, [R1+0x18] ;  /* 0x00001800011a7983 */ /* 0x001f280000300a00 */
[----:B----4-:R0:W-:Y:S04]  /*2e9d0*/  STL.64 [R1+0xf38], R26 ;  /* 0x000f381a01007387 */ /* 0x0101e80000100a00 */
[----:B0-----:R-:W4:Y:S04]  /*2e9e0*/  LDL.LU.64 R26, [R1+0x28] ;  /* 0x00002800011a7983 */ /* 0x001f280000300a00 */
[----:B----4-:R0:W-:Y:S01]  /*2e9f0*/  STL.64 [R1+0xf50], R26 ;  /* 0x000f501a01007387 */ /* 0x0101e20000100a00 */
[----:B------:R-:W4:Y:S02]  /*2ea00*/  LDL.LU R24, [R1+0x170] ;  /* 0x0001700001187983 */ /* 0x000f240000300800 */
[----:B------:R-:W4:Y:S01]  /*2ea10*/  LDL.LU R25, [R1+0x174] ;  /* 0x0001740001197983 */ /* 0x000f220000300800 */
[----:B0-----:R-:W4:Y:S01]  /*2ea20*/  LDL.LU R26, [R1+0x178] ;  /* 0x00017800011a7983 */ /* 0x001f220000300800 */
[----:B------:R-:W4:Y:S02]  /*2ea30*/  LDL.LU R27, [R1+0x17c] ;  /* 0x00017c00011b7983 */ /* 0x000f240000300800 */
[----:B------:R-:W2:Y:S02]  /*2ea40*/  LDL.LU R23, [R1+0x748] ;  /* 0x0007480001177983 */ /* 0x000ea40000300800 */
[----:B--2---:R0:W-:Y:S01]  /*2ea50*/  STL [R1+0xf30], R23 ;  /* 0x000f301701007387 */ /* 0x0041e20000100800 */
[----:B------:R-:W2:Y:S02]  /*2ea60*/  LDL.LU R20, [R1+0x150] ;  /* 0x0001500001147983 */ /* 0x000ea40000300800 */
[----:B------:R-:W2:Y:S02]  /*2ea70*/  LDL.LU R21, [R1+0x154] ;  /* 0x0001540001157983 */ /* 0x000ea40000300800 */
[----:B------:R-:W2:Y:S01]  /*2ea80*/  LDL.LU R22, [R1+0x158] ;  /* 0x0001580001167983 */ /* 0x000ea20000300800 */
[----:B0-----:R-:W2:Y:S01]  /*2ea90*/  LDL.LU R23, [R1+0x15c] ;  /* 0x00015c0001177983 */ /* 0x001ea20000300800 */
[----:B------:R-:W-:Y:S02]  /*2eaa0*/  STL [R1+0xdac], R12 ;  /* 0x000dac0c01007387 */ /* 0x000fe40000100800 */
[----:B------:R-:W-:Y:S02]  /*2eab0*/  STL [R1+0xda8], R13 ;  /* 0x000da80d01007387 */ /* 0x000fe40000100800 */
[----:B------:R-:W2:Y:S02]  /*2eac0*/  LDL.LU.64 R14, [R1+0x58] ;  /* 0x00005800010e7983 */ /* 0x000ea40000300a00 */
[----:B--2---:R-:W-:Y:S01]  /*2ead0*/  HMMA.16816.F32.BF16 R4, R8, R14, R4 ;  /* 0x0000000e0804723c */ /* 0x004fe20000041804 */
[----:B------:R-:W-:-:S02]  /*2eae0*/  IMAD.MOV.U32 R3, RZ, RZ, R14 ;  /* 0x000000ffff037224 */ /* 0x000fc400078e000e */
[----:B------:R-:W-:Y:S11]  /*2eaf0*/  IMAD.MOV.U32 R2, RZ, RZ, R15 ;  /* 0x000000ffff027224 */ /* 0x000ff600078e000f */
[----:B------:R-:W-:Y:S09]  /*2eb00*/  @!UPT UIADD3 URZ, URZ, URZ, URZ ;  /* 0x0000003f3f3ff290 */ /* 0x000ff2000fffe03f */
[----:B------:R-:W-:Y:S01]  /*2eb10*/  STL.64 [R1+0x570], R4 ;  /* 0x0005700401007387 */ /* 0x000fe20000100a00 */
[----:B------:R0:W-:Y:S02]  /*2eb20*/  STL.64 [R1+0x578], R6 ;  /* 0x0005780601007387 */ /* 0x0001e40000100a00 */
[----:B------:R-:W-:Y:S02]  /*2eb30*/  IMAD.MOV.U32 R15, RZ, RZ, R5 ;  /* 0x000000ffff0f7224 */ /* 0x000fe400078e0005 */
[----:B------:R-:W-:Y:S01]  /*2eb40*/  IMAD.MOV.U32 R14, RZ, RZ, R4 ;  /* 0x000000ffff0e7224 */ /* 0x000fe200078e0004 */
[----:B0-----:R-:W3:Y:S01]  /*2eb50*/  LDL.LU.64 R6, [R1+0xf78] ;  /* 0x000f780001067983 */ /* 0x001ee20000300a00 */
[----:B------:R-:W3:Y:S03]  /*2eb60*/  LDL.LU.64 R4, [R1+0xf70] ;  /* 0x000f700001047983 */ /* 0x000ee60000300a00 */
[----:B------:R0:W-:Y:S02]  /*2eb70*/  STL [R1+0xdb4], R14 ;  /* 0x000db40e01007387 */ /* 0x0001e40000100800 */
[----:B------:R1:W-:Y:S01]  /*2eb80*/  STL [R1+0xdb0], R15 ;  /* 0x000db00f01007387 */ /* 0x0003e20000100800 */
[----:B------:R-:W2:Y:S01]  /*2eb90*/  LDL.LU R12, [R1+0x70] ;  /* 0x00007000010c7983 */ /* 0x000ea20000300800 */
[----:B------:R-:W2:Y:S03]  /*2eba0*/  LDL.LU R13, [R1+0x74] ;  /* 0x00007400010d7983 */ /* 0x000ea60000300800 */
[----:B0-----:R-:W2:Y:S01]  /*2ebb0*/  LDL.LU R14, [R1+0x78] ;  /* 0x00007800010e7983 */ /* 0x001ea20000300800 */
[----:B-1----:R-:W2:Y:S01]  /*2ebc0*/  LDL.LU R15, [R1+0x7c] ;  /* 0x00007c00010f7983 */ /* 0x002ea20000300800 */
[----:B---3--:R-:W-:Y:S02]  /*2ebd0*/  HMMA.16816.F32.BF16 R4, R8, R18, R4 ;  /* 0x000000120804723c */ /* 0x008fe40000041804 */
[----:B--2---:R0:W-:Y:S01]  /*2ebe0*/  STL.64 [R1+0xe68], R14 ;  /* 0x000e680e01007387 */ /* 0x0041e20000100a00 */
[----:B------:R-:W-:Y:S02]  /*2ebf0*/  STL.64 [R1+0xe60], R12 ;  /* 0x000e600c01007387 */ /* 0x000fe40000100a00 */
[----:B0-----:R-:W-:-:S02]  /*2ec00*/  IMAD.MOV.U32 R14, RZ, RZ, R28 ;  /* 0x000000ffff0e7224 */ /* 0x001fc400078e001c */
[----:B------:R-:W2:Y:S11]  /*2ec10*/  LDL.LU R28, [R1+0xf68] ;  /* 0x000f6800011c7983 */ /* 0x000eb60000300800 */
[----:B------:R-:W-:Y:S05]  /*2ec20*/  @!UPT UIADD3 URZ, URZ, URZ, URZ ;  /* 0x0000003f3f3ff290 */ /* 0x000fea000fffe03f */
[----:B------:R0:W-:Y:S02]  /*2ec30*/  STL.64 [R1+0x560], R4 ;  /* 0x0005600401007387 */ /* 0x0001e40000100a00 */
[----:B------:R1:W-:Y:S02]  /*2ec40*/  STL.64 [R1+0x568], R6 ;  /* 0x0005680601007387 */ /* 0x0003e40000100a00 */
[----:B0-----:R-:W-:Y:S01]  /*2ec50*/  IMAD.MOV.U32 R5, RZ, RZ, R18 ;  /* 0x000000ffff057224 */ /* 0x001fe200078e0012 */
[----:B-1----:R-:W3:Y:S01]  /*2ec60*/  LDL.LU.64 R6, [R1+0xf60] ;  /* 0x000f600001067983 */ /* 0x002ee20000300a00 */
[----:B------:R-:W-:Y:S02]  /*2ec70*/  IMAD.MOV.U32 R4, RZ, RZ, R19 ;  /* 0x000000ffff047224 */ /* 0x000fe400078e0013 */
[----:B------:R-:W4:Y:S02]  /*2ec80*/  LDL.LU.64 R18, [R1+0xf58] ;  /* 0x000f580001127983 */ /* 0x000f240000300a00 */
[----:B----4-:R-:W-:Y:S01]  /*2ec90*/  HMMA.16816.F32.BF16 R24, R8, R18, R24 ;  /* 0x000000120818723c */ /* 0x010fe20000041818 */
[----:B------:R-:W-:-:S02]  /*2eca0*/  IMAD.MOV.U32 R13, RZ, RZ, R18 ;  /* 0x000000ffff0d7224 */ /* 0x000fc400078e0012 */
[----:B------:R-:W-:Y:S11]  /*2ecb0*/  IMAD.MOV.U32 R12, RZ, RZ, R19 ;  /* 0x000000ffff0c7224 */ /* 0x000ff600078e0013 */
[----:B------:R-:W-:Y:S09]  /*2ecc0*/  @!UPT UIADD3 URZ, URZ, URZ, URZ ;  /* 0x0000003f3f3ff290 */ /* 0x000ff2000fffe03f */
[----:B------:R-:W-:Y:S01]  /*2ecd0*/  STL.64 [R1+0x550], R24 ;  /* 0x0005501801007387 */ /* 0x000fe20000100a00 */
[----:B------:R0:W-:Y:S03]  /*2ece0*/  STL.64 [R1+0x558], R26 ;  /* 0x0005581a01007387 */ /* 0x0001e60000100a00 */
[----:B0-----:R-:W4:Y:S01]  /*2ecf0*/  LDL.LU.64 R26, [R1+0xf50] ;  /* 0x000f5000011a7983 */ /* 0x001f220000300a00 */
[----:B------:R-:W4:Y:S02]  /*2ed00*/  LDL.LU.64 R18, [R1+0xf48] ;  /* 0x000f480001127983 */ /* 0x000f240000300a00 */
[----:B------:R-:W4:Y:S02]  /*2ed10*/  LDL.LU.64 R16, [R1+0xf40] ;  /* 0x000f400001107983 */ /* 0x000f240000300a00 */
[C---:B----4-:R-:W-:Y:S11]  /*2ed20*/  HMMA.16816.F32.BF16 R16, R8.reuse, R26, R16 ;  /* 0x0000001a0810723c */ /* 0x050ff60000041810 */
[----:B------:R-:W-:Y:S11]  /*2ed30*/  @!UPT UIADD3 URZ, URZ, URZ, URZ ;  /* 0x0000003f3f3ff290 */ /* 0x000ff6000fffe03f */
[----:B------:R-:W-:Y:S01]  /*2ed40*/  @!UPT UIADD3 URZ, URZ, URZ, URZ ;  /* 0x0000003f3f3ff290 */ /* 0x000fe2000fffe03f */
[----:B------:R0:W-:Y:S01]  /*2ed50*/  STL.64 [R1+0x540], R16 ;  /* 0x0005401001007387 */ /* 0x0001e20000100a00 */
[----:B------:R1:W-:Y:S02]  /*2ed60*/  STL.64 [R1+0x548], R18 ;  /* 0x0005481201007387 */ /* 0x0003e40000100a00 */
[----:B0-----:R-:W-:Y:S02]  /*2ed70*/  IMAD.MOV.U32 R17, RZ, RZ, R26 ;  /* 0x000000ffff117224 */ /* 0x001fe400078e001a */
[----:B------:R-:W-:Y:S02]  /*2ed80*/  IMAD.MOV.U32 R16, RZ, RZ, R27 ;  /* 0x000000ffff107224 */ /* 0x000fe400078e001b */
[----:B------:R-:W4:Y:S02]  /*2ed90*/  LDL.LU.64 R26, [R1+0xf38] ;  /* 0x000f3800011a7983 */ /* 0x000f240000300a00 */
[----:B----4-:R-:W-:Y:S01]  /*2eda0*/  HMMA.16816.F32.BF16 R20, R8, R26, R20 ;  /* 0x0000001a0814723c */ /* 0x010fe20000041814 */
[----:B-1----:R-:W-:-:S02]  /*2edb0*/  IMAD.MOV.U32 R19, RZ, RZ, R26 ;  /* 0x000000ffff137224 */ /* 0x002fc400078e001a */
[----:B------:R-:W-:Y:S11]  /*2edc0*/  IMAD.MOV.U32 R18, RZ, RZ, R27 ;  /* 0x000000ffff127224 */ /* 0x000ff600078e001b */
[----:B------:R-:W-:Y:S09]  /*2edd0*/  @!UPT UIADD3 URZ, URZ, URZ, URZ ;  /* 0x0000003f3f3ff290 */ /* 0x000ff2000fffe03f */
[----:B------:R-:W-:Y:S01]  /*2ede0*/  STL.64 [R1+0x530], R20 ;  /* 0x0005301401007387 */ /* 0x000fe20000100a00 */
[----:B------:R0:W-:Y:S03]  /*2edf0*/  STL.64 [R1+0x538], R22 ;  /* 0x0005381601007387 */ /* 0x0001e60000100a00 */
[----:B0-----:R-:W4:Y:S01]  /*2ee00*/  LDL.LU R23, [R1+0xf30] ;  /* 0x000f300001177983 */ /* 0x001f220000300800 */
[----:B------:R-:W2:Y:S02]  /*2ee10*/  LDL.LU.64 R26, [R1+0xf28] ;  /* 0x000f2800011a7983 */ /* 0x000ea40000300a00 */
[----:B------:R-:W2:Y:S02]  /*2ee20*/  LDL.LU.64 R24, [R1+0xf20] ;  /* 0x000f200001187983 */ /* 0x000ea40000300a00 */
[----:B------:R-:W-:-:S05]  /*2ee30*/  IMAD.MOV.U32 R15, RZ, RZ, R29 ;  /* 0x000000ffff0f7224 */ /* 0x000fca00078e001d */
[----:B------:R0:W-:Y:S02]  /*2ee40*/  STL.64 [R1+0xe80], R14 ;  /* 0x000e800e01007387 */ /* 0x0001e40000100a00 */
[----:B--2---:R-:W-:Y:S07]  /*2ee50*/  HMMA.16816.F32.BF16 R24, R8, R14, R24 ;  /* 0x0000000e0818723c */ /* 0x004fee0000041818 */
[----:B0-----:R-:W-:Y:S02]  /*2ee60*/  IMAD.MOV.U32 R14, RZ, RZ, R19 ;  /* 0x000000ffff0e7224 */ /* 0x001fe400078e0013 */
[----:B------:R-:W-:Y:S11]  /*2ee70*/  IMAD.MOV.U32 R15, RZ, RZ, R18 ;  /* 0x000000ffff0f7224 */ /* 0x000ff600078e0012 */
[----:B------:R-:W-:Y:S03]  /*2ee80*/  @!UPT UIADD3 URZ, URZ, URZ, URZ ;  /* 0x0000003f3f3ff290 */ /* 0x000fe6000fffe03f */
[----:B------:R-:W-:Y:S01]  /*2ee90*/  STL.64 [R1+0x520], R24 ;  /* 0x0005201801007387 */ /* 0x000fe20000100a00 */
[----:B------:R-:W-:Y:S02]  /*2eea0*/  STL.64 [R1+0x528], R26 ;  /* 0x0005281a01007387 */ /* 0x000fe40000100a00 */
[----:B------:R0:W-:Y:S02]  /*2eeb0*/  STL.64 [R1+0xe98], R14 ;  /* 0x000e980e01007387 */ /* 0x0001e40000100a00 */
[----:B0-----:R-:W-:Y:S02]  /*2eec0*/  IMAD.MOV.U32 R14, RZ, RZ, R17 ;  /* 0x000000ffff0e7224 */ /* 0x001fe400078e0011 */
[----:B------:R-:W-:-:S05]  /*2eed0*/  IMAD.MOV.U32 R15, RZ, RZ, R16 ;  /* 0x000000ffff0f7224 */ /* 0x000fca00078e0010 */
[----:B------:R0:W-:Y:S02]  /*2eee0*/  STL.64 [R1+0xeb0], R14 ;  /* 0x000eb00e01007387 */ /* 0x0001e40000100a00 */
[----:B0-----:R-:W-:Y:S02]  /*2eef0*/  IMAD.MOV.U32 R14, RZ, RZ, R13 ;  /* 0x000000ffff0e7224 */ /* 0x001fe400078e000d */
[----:B------:R-:W-:-:S05]  /*2ef00*/  IMAD.MOV.U32 R15, RZ, RZ, R12 ;  /* 0x000000ffff0f7224 */ /* 0x000fca00078e000c */
[----:B------:R0:W-:Y:S02]  /*2ef10*/  STL.64 [R1+0xec8], R14 ;  /* 0x000ec80e01007387 */ /* 0x0001e40000100a00 */
[----:B0-----:R-:W-:Y:S02]  /*2ef20*/  IMAD.MOV.U32 R14, RZ, RZ, R5 ;  /* 0x000000ffff0e7224 */ /* 0x001fe400078e0005 */
[----:B------:R-:W-:-:S05]  /*2ef30*/  IMAD.MOV.U32 R15, RZ, RZ, R4 ;  /* 0x000000ffff0f7224 */ /* 0x000fca00078e0004 */
[----:B------:R-:W-:Y:S01]  /*2ef40*/  STL.64 [R1+0xee0], R14 ;  /* 0x000ee00e01007387 */ /* 0x000fe20000100a00 */
[----:B------:R-:W2:Y:S02]  /*2ef50*/  LDL.LU R19, [R1+0x744] ;  /* 0x0007440001137983 */ /* 0x000ea40000300800 */
[----:B------:R-:W4:Y:S02]  /*2ef60*/  LDL.LU R22, [R1+0xb40] ;  /* 0x000b400001167983 */ /* 0x000f240000300800 */
[----:B------:R-:W2:Y:S01]  /*2ef70*/  LDL.LU R18, [R1+0xb38] ;  /* 0x000b380001127983 */ /* 0x000ea20000300800 */
[----:B------:R-:W2:Y:S01]  /*2ef80*/  LDL.LU R21, [R1+0xb30] ;  /* 0x000b300001157983 */ /* 0x000ea20000300800 */
[----:B------:R-:W2:Y:S02]  /*2ef90*/  LDL.LU R17, [R1+0xb28] ;  /* 0x000b280001117983 */ /* 0x000ea40000300800 */
[----:B------:R-:W2:Y:S01]  /*2efa0*/  LDL.LU R20, [R1+0xb20] ;  /* 0x000b200001147983 */ /* 0x000ea20000300800 */
[----:B----4-:R-:W-:Y:S04]  /*2efb0*/  STL.64 [R1+0xe78], R22 ;  /* 0x000e781601007387 */ /* 0x010fe80000100a00 */
[----:B--2---:R0:W-:Y:S04]  /*2efc0*/  STL.64 [R1+0xe70], R20 ;  /* 0x000e701401007387 */ /* 0x0041e80000100a00 */
[----:B0-----:R-:W2:Y:S01]  /*2efd0*/  LDL.LU R20, [R1+0x350] ;  /* 0x0003500001147983 */ /* 0x001ea20000300800 */
[----:B------:R-:W2:Y:S02]  /*2efe0*/  LDL.LU R21, [R1+0x354] ;  /* 0x0003540001157983 */ /* 0x000ea40000300800 */
[----:B------:R-:W4:Y:S02]  /*2eff0*/  LDL.LU R22, [R1+0x358] ;  /* 0x0003580001167983 */ /* 0x000f240000300800 */
        /* <DEDUP_REMOVED lines=9> */
[----:B------:R-:W-:-:S02]  /*2f090*/  IMAD.MOV.U32 R23, RZ, RZ, R28 ;  /* 0x000000ffff177224 */ /* 0x000fc400078e001c */
[----:B------:R-:W3:Y:S01]  /*2f0a0*/  LDL.LU R28, [R1+0xf1c] ;  /* 0x000f1c00011c7983 */ /* 0x000ee20000300800 */
[----:B------:R-:W3:Y:S02]  /*2f0b0*/  LDL.LU R12, [R1+0xd0] ;  /* 0x0000d000010c7983 */ /* 0x000ee40000300800 */
[----:B------:R-:W3:Y:S02]  /*2f0c0*/  LDL.LU R13, [R1+0xd4] ;  /* 0x0000d400010d7983 */ /* 0x000ee40000300800 */
[----:B------:R-:W3:Y:S01]  /*2f0d0*/  LDL.LU R14, [R1+0xd8] ;  /* 0x0000d800010e7983 */ /* 0x000ee20000300800 */
[----:B------:R-:W3:Y:S01]  /*2f0e0*/  LDL.LU R15, [R1+0xdc] ;  /* 0x0000dc00010f7983 */ /* 0x000ee20000300800 */
[----:B------:R-:W3:Y:S02]  /*2f0f0*/  LDL.LU R24, [R1+0xe0] ;  /* 0x0000e00001187983 */ /* 0x000ee40000300800 */
[----:B------:R-:W3:Y:S02]  /*2f100*/  LDL.LU R25, [R1+0xe4] ;  /* 0x0000e40001197983 */ /* 0x000ee40000300800 */
[----:B------:R-:W3:Y:S01]  /*2f110*/  LDL.LU R26, [R1+0xe8] ;  /* 0x0000e800011a7983 */ /* 0x000ee20000300800 */
[----:B------:R-:W3:Y:S04]  /*2f120*/  LDL.LU R27, [R1+0xec] ;  /* 0x0000ec00011b7983 */ /* 0x000ee80000300800 */
        /* <DEDUP_REMOVED lines=11> */
[----:B---3--:R-:W-:-:S02]  /*2f1e0*/  IMAD.MOV.U32 R23, RZ, RZ, R28 ;  /* 0x000000ffff177224 */ /* 0x008fc400078e001c */
[----:B------:R-:W3:Y:S01]  /*2f1f0*/  LDL.LU R28, [R1+0xf18] ;  /* 0x000f1800011c7983 */ /* 0x000ee20000300800 */
[----:B------:R-:W-:Y:S03]  /*2f200*/  HMMA.16816.F32.BF16 R8, R8, R6, R24 ;  /* 0x000000060808723c */ /* 0x000fe60000041818 */
        /* <DEDUP_REMOVED lines=11> */
[----:B------:R-:W4:Y:S01]  /*2f2c0*/  LDL.LU R16, [R1+0x740] ;  /* 0x0007400001107983 */ /* 0x000f220000300800 */
[----:B------:R-:W2:Y:S01]  /*2f2d0*/  LDL.LU R5, [R1+0xb18] ;  /* 0x000b180001057983 */ /* 0x000ea20000300800 */
[----:B------:R-:W2:Y:S02]  /*2f2e0*/  LDL.LU R4, [R1+0xb3c] ;  /* 0x000b3c0001047983 */ /* 0x000ea40000300800 */
[----:B------:R-:W2:Y:S02]  /*2f2f0*/  LDL.LU R2, [R1+0xb10] ;  /* 0x000b100001027983 */ /* 0x000ea40000300800 */
[----:B------:R-:W2:Y:S02]  /*2f300*/  LDL.LU R29, [R1+0xb34] ;  /* 0x000b3400011d7983 */ /* 0x000ea40000300800 */
[----:B---3--:R-:W-:Y:S01]  /*2f310*/  IMAD.MOV.U32 R23, RZ, RZ, R28 ;  /* 0x000000ffff177224 */ /* 0x008fe200078e001c */
[----:B------:R-:W3:Y:S01]  /*2f320*/  LDL.LU R3, [R1+0xb08] ;  /* 0x000b080001037983 */ /* 0x000ee20000300800 */
[----:B------:R-:W2:Y:S02]  /*2f330*/  LDL.LU R28, [R1+0xb2c] ;  /* 0x000b2c00011c7983 */ /* 0x000ea40000300800 */
[----:B------:R-:W2:Y:S02]  /*2f340*/  LDL.LU.64 R26, [R1+0xf10] ;  /* 0x000f1000011a7983 */ /* 0x000ea40000300a00 */
[----:B------:R-:W2:Y:S01]  /*2f350*/  LDL.LU.64 R24, [R1+0xf08] ;  /* 0x000f080001187983 */ /* 0x000ea20000300a00 */
[----:B------:R-:W-:Y:S01]  /*2f360*/  STL.64 [R1+0x4a0], R8 ;  /* 0x0004a00801007387 */ /* 0x000fe20000100a00 */
[----:B------:R0:W-:Y:S03]  /*2f370*/  STL.64 [R1+0x4a8], R10 ;  /* 0x0004a80a01007387 */ /* 0x0001e60000100a00 */
[----:B0-----:R-:W2:Y:S01]  /*2f380*/  LDL.LU R10, [R1+0x68] ;  /* 0x00006800010a7983 */ /* 0x001ea20000300800 */
[----:B------:R-:W-:-:S02]  /*2f390*/  IMAD.MOV.U32 R11, RZ, RZ, R0 ;  /* 0x000000ffff0b7224 */ /* 0x000fc400078e0000 */
[----:B------:R-:W4:Y:S05]  /*2f3a0*/  LDL.LU R0, [R1+0xf00] ;  /* 0x000f000001007983 */ /* 0x000f2a0000300800 */
[C---:B--2---:R-:W-:Y:S01]  /*2f3b0*/  HMMA.16816.F32.BF16 R8, R24.reuse, R10, R12 ;  /* 0x0000000a1808723c */ /* 0x044fe2000004180c */
[----:B------:R-:W2:Y:S11]  /*2f3c0*/  LDL.LU.64 R14, [R1+0xef8] ;  /* 0x000ef800010e7983 */ /* 0x000eb60000300a00 */
[----:B------:R-:W-:Y:S11]  /*2f3d0*/  @!UPT UIADD3 URZ, URZ, URZ, URZ ;  /* 0x0000003f3f3ff290 */ /* 0x000ff6000fffe03f */
[----:B------:R0:W-:Y:S01]  /*2f3e0*/  STL.64 [R1+0x490], R8 ;  /* 0x0004900801007387 */ /* 0x0001e20000100a00 */
[----:B------:R-:W-:Y:S03]  /*2f3f0*/  STL.64 [R1+0x498], R10 ;  /* 0x0004980a01007387 */ /* 0x000fe60000100a00 */
[----:B0-----:R-:W3:Y:S01]  /*2f400*/  LDL R8, [R1+0xd48] ;  /* 0x000d480001087983 */ /* 0x001ee20000100800 */
[C---:B--2---:R-:W-:Y:S03]  /*2f410*/  HMMA.16816.F32.BF16 R12, R24.reuse, R14, R20 ;  /* 0x0000000e180c723c */ /* 0x044fe60000041814 */
[----:B------:R-:W2:Y:S01]  /*2f420*/  LDL.LU.64 R22, [R1+0xef0] ;  /* 0x000ef00001167983 */ /* 0x000ea20000300a00 */
[----:B------:R-:W2:Y:S11]  /*2f430*/  LDL.LU.64 R20, [R1+0xee8] ;  /* 0x000ee80001147983 */ /* 0x000eb60000300a00 */
[----:B------:R-:W-:Y:S08]  /*2f440*/  @!UPT UIADD3 URZ, URZ, URZ, URZ ;  /* 0x0000003f3f3ff290 */ /* 0x000ff0000fffe03f */
        /* <DEDUP_REMOVED lines=37> */
[----:B0-----:R-:W3:Y:S01]  /*2f6a0*/  LDL.LU.64 R14, [R1+0xe68] ;  /* 0x000e6800010e7983 */ /* 0x001ee20000300a00 */
[----:B------:R-:W3:Y:S01]  /*2f6b0*/  LDL.LU.64 R12, [R1+0xe60] ;  /* 0x000e6000010c7983 */ /* 0x000ee20000300a00 */
[----:B--2---:R-:W-:Y:S01]  /*2f6c0*/  IADD3 R23, R23, 0x1, RZ ;  /* 0x0000000117177810 */ /* 0x004fe20007ffe0ff */
[----:B---3--:R-:W-:Y:S11]  /*2f6d0*/  HMMA.16816.F32.BF16 R12, R24, R6, R12 ;  /* 0x00000006180c723c */ /* 0x008ff6000004180c */
[----:B------:R-:W-:Y:S11]  /*2f6e0*/  @!UPT UIADD3 URZ, URZ, URZ, URZ ;  /* 0x0000003f3f3ff290 */ /* 0x000ff6000fffe03f */
[----:B------:R-:W-:Y:S01]  /*2f6f0*/  @!UPT UIADD3 URZ, URZ, URZ, URZ ;  /* 0x0000003f3f3ff290 */ /* 0x000fe2000fffe03f */
[----:B------:R0:W-:Y:S01]  /*2f700*/  STL.64 [R1+0x110], R12 ;  /* 0x0001100c01007387 */ /* 0x0001e20000100a00 */
[----:B------:R-:W-:Y:S02]  /*2f710*/  IMAD.MOV.U32 R6, RZ, RZ, R15 ;  /* 0x000000ffff067224 */ /* 0x000fe400078e000f */
[----:B0-----:R-:W-:-:S04]  /*2f720*/  IMAD.MOV.U32 R12, RZ, RZ, c[0x0][0x188] ;  /* 0x00006200ff0c7624 */ /* 0x001fc800078e00ff */
[----:B------:R-:W-:-:S04]  /*2f730*/  IMAD.SHL.U32 R12, R12, 0x80, RZ ;  /* 0x000000800c0c7824 */ /* 0x000fc800078e00ff */
[----:B------:R-:W-:Y:S02]  /*2f740*/  IMAD.SHL.U32 R12, R12, 0x2, RZ ;  /* 0x000000020c0c7824 */ /* 0x000fe400078e00ff */
[----:B------:R-:W-:Y:S01]  /*2f750*/  IMAD.MOV.U32 R7, RZ, RZ, R14 ;  /* 0x000000ffff077224 */ /* 0x000fe200078e000e */
[----:B------:R-:W-:Y:S01]  /*2f760*/  STL.64 [R1+0x118], R14 ;  /* 0x0001180e01007387 */ /* 0x000fe20000100a00 */
[----:B------:R-:W-:Y:S01]  /*2f770*/  STL [R1+0x748], R23 ;  /* 0x0007481701007387 */ /* 0x000fe20000100800 */
[-C--:B------:R-:W-:Y:S02]  /*2f780*/  IADD3 R19, P4, R19, R12.reuse, RZ ;  /* 0x0000000c13137210 */ /* 0x080fe40007f9e0ff */
[-C--:B------:R-:W-:Y:S02]  /*2f790*/  IADD3 R22, P5, R22, R12.reuse, RZ ;  /* 0x0000000c16167210 */ /* 0x080fe40007fbe0ff */
[-C--:B------:R-:W-:Y:S01]  /*2f7a0*/  IADD3 R18, P6, R18, R12.reuse, RZ ;  /* 0x0000000c12127210 */ /* 0x080fe20007fde0ff */
[----:B------:R-:W-:Y:S01]  /*2f7b0*/  STL [R1+0xdbc], R6 ;  /* 0x000dbc0601007387 */ /* 0x000fe20000100800 */
[-C--:B------:R-:W-:Y:S01]  /*2f7c0*/  IADD3 R21, P1, R21, R12.reuse, RZ ;  /* 0x0000000c15157210 */ /* 0x080fe20007f3e0ff */
[----:B------:R-:W-:Y:S01]  /*2f7d0*/  STL [R1+0xdb8], R7 ;  /* 0x000db80701007387 */ /* 0x000fe20000100800 */
[-C--:B------:R-:W-:Y:S01]  /*2f7e0*/  IADD3 R17, P2, R17, R12.reuse, RZ ;  /* 0x0000000c11117210 */ /* 0x080fe20007f5e0ff */
[----:B------:R-:W-:Y:S01]  /*2f7f0*/  STL [R1+0x744], R19 ;  /* 0x0007441301007387 */ /* 0x000fe20000100800 */
[-C--:B------:R-:W-:Y:S01]  /*2f800*/  IADD3 R20, P3, R20, R12.reuse, RZ ;  /* 0x0000000c14147210 */ /* 0x080fe20007f7e0ff */
[----:B------:R-:W-:Y:S02]  /*2f810*/  STL [R1+0xb40], R22 ;  /* 0x000b401601007387 */ /* 0x000fe40000100800 */
[--C-:B----4-:R-:W-:Y:S01]  /*2f820*/  IMAD.X R16, R16, 0x1, R0.reuse, P4 ;  /* 0x0000000110107824 */ /* 0x110fe200020e0600 */
[----:B------:R-:W-:Y:S01]  /*2f830*/  STL [R1+0xb38], R18 ;  /* 0x000b381201007387 */ /* 0x000fe20000100800 */
[-C--:B------:R-:W-:Y:S01]  /*2f840*/  IADD3 R5, P4, R5, R12.reuse, RZ ;  /* 0x0000000c05057210 */ /* 0x080fe20007f9e0ff */
[----:B------:R-:W-:Y:S02]  /*2f850*/  STL [R1+0xb30], R21 ;  /* 0x000b301501007387 */ /* 0x000fe40000100800 */
[--C-:B------:R-:W-:Y:S01]  /*2f860*/  IMAD.X R4, R4, 0x1, R0.reuse, P5 ;  /* 0x0000000104047824 */ /* 0x100fe200028e0600 */
[----:B------:R-:W-:Y:S01]  /*2f870*/  STL [R1+0xb28], R17 ;  /* 0x000b281101007387 */ /* 0x000fe20000100800 */
[-C--:B------:R-:W-:Y:S01]  /*2f880*/  IADD3 R2, P5, R2, R12.reuse, RZ ;  /* 0x0000000c02027210 */ /* 0x080fe20007fbe0ff */
[----:B------:R-:W-:Y:S02]  /*2f890*/  STL [R1+0xb20], R20 ;  /* 0x000b201401007387 */ /* 0x000fe40000100800 */
[----:B------:R-:W-:Y:S02]  /*2f8a0*/  STL [R1+0x740], R16 ;  /* 0x0007401001007387 */ /* 0x000fe40000100800 */
[--C-:B------:R-:W-:Y:S01]  /*2f8b0*/  IMAD.X R29, R29, 0x1, R0.reuse, P6 ;  /* 0x000000011d1d7824 */ /* 0x100fe200030e0600 */
[----:B------:R-:W-:Y:S01]  /*2f8c0*/  STL [R1+0xb18], R5 ;  /* 0x000b180501007387 */ /* 0x000fe20000100800 */
[----:B------:R-:W-:Y:S01]  /*2f8d0*/  IADD3 R3, P6, R3, R12, RZ ;  /* 0x0000000c03037210 */ /* 0x000fe20007fde0ff */
[----:B------:R-:W-:Y:S02]  /*2f8e0*/  STL [R1+0xb3c], R4 ;  /* 0x000b3c0401007387 */ /* 0x000fe40000100800 */
[----:B------:R-:W-:Y:S01]  /*2f8f0*/  STL [R1+0xb10], R2 ;  /* 0x000b100201007387 */ /* 0x000fe20000100800 */
[----:B------:R0:W-:Y:S01]  /*2f900*/  STL [R1+0xe5c], R0 ;  /* 0x000e5c0001007387 */ /* 0x0001e20000100800 */
[----:B------:R-:W-:-:S02]  /*2f910*/  IMAD.X R28, R28, 0x1, R0, P1 ;  /* 0x000000011c1c7824 */ /* 0x000fc400008e0600 */
[----:B------:R-:W-:Y:S01]  /*2f920*/  STL [R1+0xb34], R29 ;  /* 0x000b341d01007387 */ /* 0x000fe20000100800 */
[----:B0-----:R-:W2:Y:S01]  /*2f930*/  LDL.LU R0, [R1+0xb00] ;  /* 0x000b000001007983 */ /* 0x001ea20000300800 */
[----:B------:R-:W-:Y:S02]  /*2f940*/  STL [R1+0xb08], R3 ;  /* 0x000b080301007387 */ /* 0x000fe40000100800 */
[----:B------:R-:W3:Y:S02]  /*2f950*/  LDL.LU R7, [R1+0xaf0] ;  /* 0x000af00001077983 */ /* 0x000ee40000300800 */
[----:B------:R-:W-:Y:S01]  /*2f960*/  STL [R1+0xb2c], R28 ;  /* 0x000b2c1c01007387 */ /* 0x000fe20000100800 */
[----:B---3--:R0:W-:Y:S04]  /*2f970*/  STL [R1+0xe50], R7 ;  /* 0x000e500701007387 */ /* 0x0081e80000100800 */
[----:B0-----:R-:W3:Y:S04]  /*2f980*/  LDL.LU R7, [R1+0xb1c] ;  /* 0x000b1c0001077983 */ /* 0x001ee80000300800 */
[----:B---3--:R0:W-:Y:S04]  /*2f990*/  STL [R1+0xe54], R7 ;  /* 0x000e540701007387 */ /* 0x0081e80000100800 */
[----:B0-----:R-:W3:Y:S01]  /*2f9a0*/  LDL.LU R7, [R1+0xaf8] ;  /* 0x000af80001077983 */ /* 0x001ee20000300800 */
[----:B------:R-:W-:-:S02]  /*2f9b0*/  ISETP.NE.U32.AND P0, PT, R23, R8, PT ;  /* 0x000000081700720c */ /* 0x000fc40003f05070 */
[----:B--2---:R-:W-:Y:S01]  /*2f9c0*/  IADD3 R0, P1, R0, R12, RZ ;  /* 0x0000000c00007210 */ /* 0x004fe20007f3e0ff */
[----:B---3--:R0:W-:Y:S04]  /*2f9d0*/  STL [R1+0xe58], R7 ;  /* 0x000e580701007387 */ /* 0x0081e80000100800 */
[----:B0-----:R-:W2:Y:S01]  /*2f9e0*/  LDL.LU R7, [R1+0xb24] ;  /* 0x000b240001077983 */ /* 0x001ea20000300800 */
[----:B------:R-:W3:Y:S02]  /*2f9f0*/  LDL.LU R6, [R1+0xb14] ;  /* 0x000b140001067983 */ /* 0x000ee40000300800 */
[----:B------:R-:W4:Y:S02]  /*2fa00*/  LDL.LU R24, [R1+0xae8] ;  /* 0x000ae80001187983 */ /* 0x000f240000300800 */
        /* <DEDUP_REMOVED lines=24> */
[----:B------:R0:W-:Y:S02]  /*2fb90*/  STL [R1+0xb00], R0 ;  /* 0x000b000001007387 */ /* 0x0001e40000100800 */
[----:B0-----:R-:W2:Y:S02]  /*2fba0*/  LDL.LU R0, [R1+0xe5c] ;  /* 0x000e5c0001007983 */ /* 0x001ea40000300800 */
[----:B--2---:R-:W-:-:S05]  /*2fbb0*/  IMAD.X R7, R7, 0x1, R0, P2 ;  /* 0x0000000107077824 */ /* 0x004fca00010e0600 */
[----:B------:R0:W-:Y:S04]  /*2fbc0*/  STL [R1+0xb24], R7 ;  /* 0x000b240701007387 */ /* 0x0001e80000100800 */
[----:B0-----:R-:W2:Y:S02]  /*2fbd0*/  LDL.LU R7, [R1+0xe58] ;  /* 0x000e580001077983 */ /* 0x001ea40000300800 */
[----:B--2---:R-:W-:-:S05]  /*2fbe0*/  IADD3 R7, P2, R7, R12, RZ ;  /* 0x0000000c07077210 */ /* 0x004fca0007f5e0ff */
[----:B------:R0:W-:Y:S04]  /*2fbf0*/  STL [R1+0xaf8], R7 ;  /* 0x000af80701007387 */ /* 0x0001e80000100800 */
[----:B0-----:R-:W2:Y:S02]  /*2fc00*/  LDL.LU R7, [R1+0xe54] ;  /* 0x000e540001077983 */ /* 0x001ea40000300800 */
[----:B--2---:R-:W-:-:S05]  /*2fc10*/  IMAD.X R7, R7, 0x1, R0, P3 ;  /* 0x0000000107077824 */ /* 0x004fca00018e0600 */
[----:B------:R0:W-:Y:S04]  /*2fc20*/  STL [R1+0xb1c], R7 ;  /* 0x000b1c0701007387 */ /* 0x0001e80000100800 */
[----:B0-----:R-:W2:Y:S01]  /*2fc30*/  LDL.LU R7, [R1+0xe50] ;  /* 0x000e500001077983 */ /* 0x001ea20000300800 */
[--C-:B---3--:R-:W-:Y:S01]  /*2fc40*/  IMAD.X R6, R6, 0x1, R0.reuse, P4 ;  /* 0x0000000106067824 */ /* 0x108fe200020e0600 */
[-C--:B----4-:R-:W-:Y:S01]  /*2fc50*/  IADD3 R24, P4, R24, R12.reuse, RZ ;  /* 0x0000000c18187210 */ /* 0x090fe20007f9e0ff */
[--C-:B------:R-:W-:Y:S01]  /*2fc60*/  IMAD.X R25, R25, 0x1, R0.reuse, P5 ;  /* 0x0000000119197824 */ /* 0x100fe200028e0600 */
[-C--:B------:R-:W-:Y:S01]  /*2fc70*/  IADD3 R26, P5, R26, R12.reuse, RZ ;  /* 0x0000000c1a1a7210 */ /* 0x080fe20007fbe0ff */
        /* <DEDUP_REMOVED lines=16> */
[----:B------:R-:W-:Y:S01]  /*2fd80*/  IMAD.X R3, R3, 0x1, R0, P4 ;  /* 0x0000000103037824 */ /* 0x000fe200020e0600 */
[----:B------:R-:W-:-:S02]  /*2fd90*/  IADD3 R28, P4, R28, R12, RZ ;  /* 0x0000000c1c1c7210 */ /* 0x000fc40007f9e0ff */
[----:B--2---:R-:W-:-:S05]  /*2fda0*/  IADD3 R7, P3, R7, R12, RZ ;  /* 0x0000000c07077210 */ /* 0x004fca0007f7e0ff */
[----:B------:R-:W-:Y:S01]  /*2fdb0*/  STL [R1+0xaf0], R7 ;  /* 0x000af00701007387 */ /* 0x000fe20000100800 */
[----:B------:R-:W-:Y:S02]  /*2fdc0*/  STL [R1+0xb14], R6 ;  /* 0x000b140601007387 */ /* 0x000fe40000100800 */
[----:B------:R-:W-:Y:S02]  /*2fdd0*/  STL [R1+0xae8], R24 ;  /* 0x000ae81801007387 */ /* 0x000fe40000100800 */
[----:B------:R-:W-:Y:S01]  /*2fde0*/  STL [R1+0xb0c], R25 ;  /* 0x000b0c1901007387 */ /* 0x000fe20000100800 */
[----:B------:R-:W-:Y:S01]  /*2fdf0*/  STL [R1+0xae0], R26 ;  /* 0x000ae01a01007387 */ /* 0x000fe20000100800 */
[----:B------:R-:W-:Y:S02]  /*2fe00*/  STL [R1+0xb04], R27 ;  /* 0x000b041b01007387 */ /* 0x000fe40000100800 */
[----:B------:R-:W-:Y:S02]  /*2fe10*/  STL [R1+0xad8], R8 ;  /* 0x000ad80801007387 */ /* 0x000fe40000100800 */
[--C-:B------:R-:W-:Y:S01]  /*2fe20*/  IMAD.X R14, R14, 0x1, R0.reuse, P3 ;  /* 0x000000010e0e7824 */ /* 0x100fe200018e0600 */
[----:B------:R-:W-:Y:S01]  /*2fe30*/  STL [R1+0xafc], R9 ;  /* 0x000afc0901007387 */ /* 0x000fe20000100800 */
[----:B------:R-:W-:Y:S01]  /*2fe40*/  IADD3 R13, P3, R13, R12, RZ ;  /* 0x0000000c0d0d7210 */ /* 0x000fe20007f7e0ff */
[----:B------:R-:W-:Y:S02]  /*2fe50*/  STL [R1+0xad0], R10 ;  /* 0x000ad00a01007387 */ /* 0x000fe40000100800 */
[----:B------:R-:W-:Y:S01]  /*2fe60*/  STL [R1+0xaf4], R11 ;  /* 0x000af40b01007387 */ /* 0x000fe20000100800 */
[----:B------:R-:W-:Y:S01]  /*2fe70*/  STL [R1+0xac8], R15 ;  /* 0x000ac80f01007387 */ /* 0x000fe20000100800 */
[----:B------:R-:W-:Y:S02]  /*2fe80*/  STL [R1+0xaec], R14 ;  /* 0x000aec0e01007387 */ /* 0x000fe40000100800 */
[----:B------:R-:W-:Y:S02]  /*2fe90*/  STL [R1+0xac0], R13 ;  /* 0x000ac00d01007387 */ /* 0x000fe40000100800 */
[----:B------:R-:W-:Y:S01]  /*2fea0*/  STL [R1+0xae4], R23 ;  /* 0x000ae41701007387 */ /* 0x000fe20000100800 */
[----:B------:R-:W-:Y:S01]  /*2feb0*/  STL [R1+0xab8], R19 ;  /* 0x000ab81301007387 */ /* 0x000fe20000100800 */
[----:B------:R-:W-:Y:S02]  /*2fec0*/  STL [R1+0xadc], R22 ;  /* 0x000adc1601007387 */ /* 0x000fe40000100800 */
[----:B------:R-:W-:Y:S02]  /*2fed0*/  STL [R1+0xab0], R18 ;  /* 0x000ab01201007387 */ /* 0x000fe40000100800 */
[----:B------:R-:W-:Y:S01]  /*2fee0*/  STL [R1+0xad4], R21 ;  /* 0x000ad41501007387 */ /* 0x000fe20000100800 */
[----:B------:R-:W-:Y:S01]  /*2fef0*/  STL [R1+0xaa8], R17 ;  /* 0x000aa81101007387 */ /* 0x000fe20000100800 */
[----:B------:R-:W-:-:S02]  /*2ff00*/  IMAD.X R2, R2, 0x1, R0, P3 ;  /* 0x0000000102027824 */ /* 0x000fc400018e0600 */
[----:B------:R-:W-:Y:S02]  /*2ff10*/  STL [R1+0xacc], R20 ;  /* 0x000acc1401007387 */ /* 0x000fe40000100800 */
[----:B------:R-:W-:Y:S01]  /*2ff20*/  STL [R1+0xaa0], R16 ;  /* 0x000aa01001007387 */ /* 0x000fe20000100800 */
[----:B------:R-:W-:Y:S01]  /*2ff30*/  IADD3 R29, P3, R29, R12, RZ ;  /* 0x0000000c1d1d7210 */ /* 0x000fe20007f7e0ff */
[----:B------:R-:W-:Y:S01]  /*2ff40*/  STL [R1+0xac4], R5 ;  /* 0x000ac40501007387 */ /* 0x000fe20000100800 */
[----:B------:R-:W-:Y:S02]  /*2ff50*/  STL [R1+0xa98], R4 ;  /* 0x000a980401007387 */ /* 0x000fe40000100800 */
[----:B------:R-:W-:Y:S02]  /*2ff60*/  STL [R1+0xabc], R2 ;  /* 0x000abc0201007387 */ /* 0x000fe40000100800 */
[----:B------:R0:W-:Y:S01]  /*2ff70*/  STL [R1+0xe4c], R12 ;  /* 0x000e4c0c01007387 */ /* 0x0001e20000100800 */
[----:B------:R-:W-:Y:S04]  /*2ff80*/  STL [R1+0xa90], R29 ;  /* 0x000a901d01007387 */ /* 0x000fe80000100800 */
        /* <DEDUP_REMOVED lines=8> */
[----:B--2---:R-:W-:-:S03]  /*30010*/  IMAD.X R12, R12, 0x1, R0, P5 ;  /* 0x000000010c0c7824 */ /* 0x004fc600028e0600 */
        /* <DEDUP_REMOVED lines=30> */
[----:B--2---:R-:W-:-:S05]  /*30200*/  IADD3 R7, P5, R7, R12, RZ ;  /* 0x0000000c07077210 */ /* 0x004fca0007fbe0ff */
[----:B------:R0:W-:Y:S04]  /*30210*/  STL [R1+0xa80], R7 ;  /* 0x000a800701007387 */ /* 0x0001e80000100800 */
[----:B0-----:R-:W2:Y:S02]  /*30220*/  LDL.LU R7, [R1+0xe48] ;  /* 0x000e480001077983 */ /* 0x001ea40000300800 */
[----:B--2---:R-:W-:-:S05]  /*30230*/  IMAD.X R7, R7, 0x1, R0, P6 ;  /* 0x0000000107077824 */ /* 0x004fca00030e0600 */
[----:B------:R0:W-:Y:S04]  /*30240*/  STL [R1+0xaa4], R7 ;  /* 0x000aa40701007387 */ /* 0x0001e80000100800 */
[----:B0-----:R-:W2:Y:S02]  /*30250*/  LDL.LU R7, [R1+0xe44] ;  /* 0x000e440001077983 */ /* 0x001ea40000300800 */
[----:B--2---:R-:W-:-:S05]  /*30260*/  IADD3 R7, P6, R7, R12, RZ ;  /* 0x0000000c07077210 */ /* 0x004fca0007fde0ff */
[----:B------:R0:W-:Y:S04]  /*30270*/  STL [R1+0xa78], R7 ;  /* 0x000a780701007387 */ /* 0x0001e80000100800 */
[----:B0-----:R-:W2:Y:S01]  /*30280*/  LDL.LU R7, [R1+0xe40] ;  /* 0x000e400001077983 */ /* 0x001ea20000300800 */
[--C-:B----4-:R-:W-:Y:S01]  /*30290*/  IMAD.X R24, R24, 0x1, R0.reuse, P2 ;  /* 0x0000000118187824 */ /* 0x110fe200010e0600 */
        /* <DEDUP_REMOVED lines=18> */
[----:B------:R-:W-:Y:S01]  /*303c0*/  IADD3 R2, P6, R2, R12, RZ ;  /* 0x0000000c02027210 */ /* 0x000fe20007fde0ff */
[----:B------:R-:W-:-:S02]  /*303d0*/  IMAD.X R28, R28, 0x1, R0, P2 ;  /* 0x000000011c1c7824 */ /* 0x000fc400010e0600 */
[----:B--2---:R-:W-:Y:S01]  /*303e0*/  IMAD.X R7, R7, 0x1, R0, P1 ;  /* 0x0000000107077824 */ /* 0x004fe200008e0600 */
[----:B---3--:R-:W-:-:S04]  /*303f0*/  IADD3 R6, P1, R6, R12, RZ ;  /* 0x0000000c06067210 */ /* 0x008fc80007f3e0ff */
[----:B------:R-:W-:Y:S01]  /*30400*/  STL [R1+0xa9c], R7 ;  /* 0x000a9c0701007387 */ /* 0x000fe20000100800 */
[----:B------:R-:W-:Y:S02]  /*30410*/  STL [R1+0xa70], R6 ;  /* 0x000a700601007387 */ /* 0x000fe40000100800 */
[----:B------:R-:W-:Y:S02]  /*30420*/  STL [R1+0xa94], R24 ;  /* 0x000a941801007387 */ /* 0x000fe40000100800 */
[----:B------:R-:W-:Y:S01]  /*30430*/  STL [R1+0xa68], R25 ;  /* 0x000a681901007387 */ /* 0x000fe20000100800 */
[----:B------:R-:W-:Y:S01]  /*30440*/  STL [R1+0xa8c], R26 ;  /* 0x000a8c1a01007387 */ /* 0x000fe20000100800 */
[----:B------:R-:W-:Y:S02]  /*30450*/  STL [R1+0xa60], R27 ;  /* 0x000a601b01007387 */ /* 0x000fe40000100800 */
        /* <DEDUP_REMOVED lines=17> */
[----:B------:R-:W-:-:S02]  /*30570*/  IMAD.X R29, R29, 0x1, R0, P1 ;  /* 0x000000011d1d7824 */ /* 0x000fc400008e0600 */
[----:B------:R-:W-:Y:S01]  /*30580*/  STL [R1+0xa20], R5 ;  /* 0x000a200501007387 */ /* 0x000fe20000100800 */
[-C--:B------:R-:W-:Y:S01]  /*30590*/  IADD3 R3, P1, R3, R12.reuse, RZ ;  /* 0x0000000c03037210 */ /* 0x080fe20007f3e0ff */
[----:B------:R-:W-:Y:S01]  /*305a0*/  STL [R1+0xa44], R4 ;  /* 0x000a440401007387 */ /* 0x000fe20000100800 */
[----:B------:R-:W-:Y:S02]  /*305b0*/  STL [R1+0xa18], R2 ;  /* 0x000a180201007387 */ /* 0x000fe40000100800 */
[----:B------:R0:W-:Y:S02]  /*305c0*/  STL [R1+0xe3c], R0 ;  /* 0x000e3c0001007387 */ /* 0x0001e40000100800 */
        /* <DEDUP_REMOVED lines=9> */
[----:B--2---:R-:W-:-:S03]  /*30660*/  IADD3 R0, P2, R0, R12, RZ ;  /* 0x0000000c00007210 */ /* 0x004fc60007f5e0ff */
        /* <DEDUP_REMOVED lines=557> */
[----:B------:R-:W-:Y:S01]  /*32940*/  IADD3 R21, P6, R21, UR8, RZ ;  /* 0x0000000815157c10 */ /* 0x000fe2000ffde0ff */
[--C-:B------:R-:W-:Y:S01]  /*32950*/  IMAD.X R17, R17, 0x1, R0.reuse, P1 ;  /* 0x0000000111117824 */ /* 0x100fe200008e0600 */
[----:B------:R-:W-:Y:S01]  /*32960*/  IADD3 R20, P1, R20, UR8, RZ ;  /* 0x0000000814147c10 */ /* 0x000fe2000ff3e0ff */
[--C-:B------:R-:W-:Y:S01]  /*32970*/  IMAD.X R16, R16, 0x1, R0.reuse, P2 ;  /* 0x0000000110107824 */ /* 0x100fe200010e0600 */
[----:B------:R-:W-:Y:S01]  /*32980*/  IADD3 R5, P2, R5, UR8, RZ ;  /* 0x0000000805057c10 */ /* 0x000fe2000ff5e0ff */
[--C-:B------:R-:W-:Y:S01]  /*32990*/  IMAD.X R4, R4, 0x1, R0.reuse, P3 ;  /* 0x0000000104047824 */ /* 0x100fe200018e0600 */
[----:B------:R-:W-:Y:S01]  /*329a0*/  IADD3 R2, P3, R2, UR8, RZ ;  /* 0x0000000802027c10 */ /* 0x000fe2000ff7e0ff */
[----:B--2---:R-:W-:Y:S01]  /*329b0*/  IMAD.X R7, R7, 0x1, R0, P4 ;  /* 0x0000000107077824 */ /* 0x004fe200020e0600 */
[----:B---3--:R-:W-:-:S04]  /*329c0*/  IADD3 R6, P4, R6, R12, RZ ;  /* 0x0000000c06067210 */ /* 0x008fc80007f9e0ff */
[----:B------:R0:W-:Y:S01]  /*329d0*/  STL [R1+0x7b4], R7 ;  /* 0x0007b40701007387 */ /* 0x0001e20000100800 */
        /* <DEDUP_REMOVED lines=25> */
[----:B0-----:R-:W2:Y:S02]  /*32b70*/  LDL.LU R7, [R1+0xc98] ;  /* 0x000c980001077983 */ /* 0x001ea40000300800 */
[----:B------:R-:W-:Y:S01]  /*32b80*/  IMAD.X R29, R29, 0x1, R0, P4 ;  /* 0x000000011d1d7824 */ /* 0x000fe200020e0600 */
[----:B------:R-:W-:-:S04]  /*32b90*/  IADD3 R3, P4, R3, UR8, RZ ;  /* 0x0000000803037c10 */ /* 0x000fc8000ff9e0ff */
[----:B------:R-:W-:Y:S01]  /*32ba0*/  STL [R1+0x754], R29 ;  /* 0x0007541d01007387 */ /* 0x000fe20000100800 */
[----:B------:R-:W-:-:S03]  /*32bb0*/  IMAD.X R28, R28, 0x1, R0, P5 ;  /* 0x000000011c1c7824 */ /* 0x000fc600028e0600 */
[----:B--2---:R0:W-:Y:S01]  /*32bc0*/  STL [R1+0xddc], R7 ;  /* 0x000ddc0701007387 */ /* 0x0041e20000100800 */
[----:B------:R1:W-:Y:S03]  /*32bd0*/  STL [R1+0xca0], R3 ;  /* 0x000ca00301007387 */ /* 0x0003e60000100800 */
[----:B0-----:R-:W2:Y:S01]  /*32be0*/  LDL.LU R7, [R1+0xc9c] ;  /* 0x000c9c0001077983 */ /* 0x001ea20000300800 */
[----:B------:R0:W-:Y:S02]  /*32bf0*/  STL [R1+0x74c], R28 ;  /* 0x00074c1c01007387 */ /* 0x0001e40000100800 */
[----:B------:R-:W3:Y:S02]  /*32c00*/  LDL.LU R6, [R1+0xb5c] ;  /* 0x000b5c0001067983 */ /* 0x000ee40000300800 */
[----:B------:R-:W4:Y:S01]  /*32c10*/  LDL.LU R24, [R1+0xc94] ;  /* 0x000c940001187983 */ /* 0x000f220000300800 */
        /* <DEDUP_REMOVED lines=17> */
[----:B------:R-:W4:Y:S02]  /*32d30*/  LDL.LU R20, [R1+0xc4c] ;  /* 0x000c4c0001147983 */ /* 0x000f240000300800 */
[----:B------:R-:W4:Y:S02]  /*32d40*/  LDL.LU R16, [R1+0xc70] ;  /* 0x000c700001107983 */ /* 0x000f240000300800 */
[----:B------:R-:W4:Y:S01]  /*32d50*/  LDL.LU R5, [R1+0xc44] ;  /* 0x000c440001057983 */ /* 0x000f220000300800 */
[----:B------:R-:W4:Y:S01]  /*32d60*/  LDL.LU R4, [R1+0xc68] ;  /* 0x000c680001047983 */ /* 0x000f220000300800 */
[----:B------:R-:W4:Y:S02]  /*32d70*/  LDL.LU R2, [R1+0xc3c] ;  /* 0x000c3c0001027983 */ /* 0x000f240000300800 */
[----:B------:R-:W4:Y:S02]  /*32d80*/  LDL.LU R29, [R1+0xc60] ;  /* 0x000c6000011d7983 */ /* 0x000f240000300800 */
[----:B-1----:R-:W4:Y:S01]  /*32d90*/  LDL.LU R3, [R1+0xc34] ;  /* 0x000c340001037983 */ /* 0x002f220000300800 */
[----:B0-----:R-:W4:Y:S01]  /*32da0*/  LDL.LU R28, [R1+0xc58] ;  /* 0x000c5800011c7983 */ /* 0x001f220000300800 */
[----:B------:R0:W-:Y:S03]  /*32db0*/  STL [R1+0xdc0], R0 ;  /* 0x000dc00001007387 */ /* 0x0001e60000100800 */
[----:B0-----:R-:W4:Y:S01]  /*32dc0*/  LDL.LU R0, [R1+0xb44] ;  /* 0x000b440001007983 */ /* 0x001f220000300800 */
[----:B--2---:R-:W-:-:S05]  /*32dd0*/  IADD3 R7, P5, R7, UR8, RZ ;  /* 0x0000000807077c10 */ /* 0x004fca000ffbe0ff */
[----:B------:R0:W-:Y:S04]  /*32de0*/  STL [R1+0xc9c], R7 ;  /* 0x000c9c0701007387 */ /* 0x0001e80000100800 */
[----:B0-----:R-:W2:Y:S01]  /*32df0*/  LDL.LU R7, [R1+0xddc] ;  /* 0x000ddc0001077983 */ /* 0x001ea20000300800 */
[----:B---3--:R-:W-:Y:S01]  /*32e00*/  IADD3.X R6, R6, UR5, RZ, P1, !PT ;  /* 0x0000000506067c10 */ /* 0x008fe20008ffe4ff */
[----:B----4-:R-:W-:Y:S01]  /*32e10*/  IADD3 R24, P1, R24, UR8, RZ ;  /* 0x0000000818187c10 */ /* 0x010fe2000ff3e0ff */
[----:B------:R-:W-:Y:S01]  /*32e20*/  IADD3.X R25, R25, UR5, RZ, P2, !PT ;  /* 0x0000000519197c10 */ /* 0x000fe200097fe4ff */
[----:B------:R-:W-:Y:S01]  /*32e30*/  IADD3 R26, P2, R26, UR8, RZ ;  /* 0x000000081a1a7c10 */ /* 0x000fe2000ff5e0ff */
[----:B------:R-:W-:Y:S01]  /*32e40*/  IADD3.X R27, R27, UR5, RZ, P3, !PT ;  /* 0x000000051b1b7c10 */ /* 0x000fe20009ffe4ff */
[----:B------:R-:W-:Y:S01]  /*32e50*/  IADD3 R8, P3, R8, UR8, RZ ;  /* 0x0000000808087c10 */ /* 0x000fe2000ff7e0ff */
[----:B------:R-:W-:Y:S01]  /*32e60*/  IADD3.X R9, R9, UR5, RZ, P4, !PT ;  /* 0x0000000509097c10 */ /* 0x000fe2000a7fe4ff */
[----:B------:R-:W-:Y:S01]  /*32e70*/  IADD3 R10, P4, R10, UR8, RZ ;  /* 0x000000080a0a7c10 */ /* 0x000fe2000ff9e0ff */
[----:B------:R-:W-:Y:S01]  /*32e80*/  IADD3.X R11, R11, UR5, RZ, P5, !PT ;  /* 0x000000050b0b7c10 */ /* 0x000fe2000affe4ff */
[----:B------:R-:W-:Y:S01]  /*32e90*/  IADD3 R15, P5, R15, UR8, RZ ;  /* 0x000000080f0f7c10 */ /* 0x000fe2000ffbe0ff */
[----:B------:R-:W-:-:S05]  /*32ea0*/  IADD3.X R0, R0, UR5, RZ, P6, !PT ;  /* 0x0000000500007c10 */ /* 0x000fca000b7fe4ff */
[----:B------:R0:W-:Y:S01]  /*32eb0*/  STL [R1+0xb44], R0 ;  /* 0x000b440001007387 */ /* 0x0001e20000100800 */
        /* <DEDUP_REMOVED lines=10> */
[----:B--2---:R-:W-:-:S05]  /*32f60*/  IADD3 R7, P6, R7, UR8, RZ ;  /* 0x0000000807077c10 */ /* 0x004fca000ffde0ff */
[----:B------:R-:W-:Y:S01]  /*32f70*/  STL [R1+0xc98], R7 ;  /* 0x000c980701007387 */ /* 0x000fe20000100800 */
[----:B------:R-:W-:Y:S02]  /*32f80*/  STL [R1+0xb5c], R6 ;  /* 0x000b5c0601007387 */ /* 0x000fe40000100800 */
[----:B------:R-:W-:Y:S02]  /*32f90*/  STL [R1+0xc94], R24 ;  /* 0x000c941801007387 */ /* 0x000fe40000100800 */
[----:B------:R-:W-:Y:S01]  /*32fa0*/  STL [R1+0xb58], R25 ;  /* 0x000b581901007387 */ /* 0x000fe20000100800 */
[----:B------:R-:W-:Y:S01]  /*32fb0*/  STL [R1+0xc8c], R26 ;  /* 0x000c8c1a01007387 */ /* 0x000fe20000100800 */
[----:B------:R-:W-:Y:S02]  /*32fc0*/  STL [R1+0xb54], R27 ;  /* 0x000b541b01007387 */ /* 0x000fe40000100800 */
[----:B------:R-:W-:Y:S01]  /*32fd0*/  STL [R1+0xc84], R8 ;  /* 0x000c840801007387 */ /* 0x000fe20000100800 */
[----:B------:R-:W-:Y:S01]  /*32fe0*/  IADD3.X R14, R14, UR5, RZ, P6, !PT ;  /* 0x000000050e0e7c10 */ /* 0x000fe2000b7fe4ff */
[----:B------:R-:W-:Y:S01]  /*32ff0*/  STL [R1+0xb50], R9 ;  /* 0x000b500901007387 */ /* 0x000fe20000100800 */
[----:B------:R-:W-:Y:S01]  /*33000*/  IADD3 R13, P6, R13, UR8, RZ ;  /* 0x000000080d0d7c10 */ /* 0x000fe2000ffde0ff */
        /* <DEDUP_REMOVED lines=11> */
[----:B------:R-:W-:Y:S01]  /*330c0*/  IADD3.X R4, R4, UR5, RZ, P6, !PT ;  /* 0x0000000504047c10 */ /* 0x000fe2000b7fe4ff */
[----:B------:R-:W-:Y:S01]  /*330d0*/  STL [R1+0xc78], R17 ;  /* 0x000c781101007387 */ /* 0x000fe20000100800 */
[----:B------:R-:W-:Y:S01]  /*330e0*/  IADD3 R2, P6, R2, UR8, RZ ;  /* 0x0000000802027c10 */ /* 0x000fe2000ffde0ff */
[----:B------:R-:W-:Y:S01]  /*330f0*/  STL [R1+0xc4c], R20 ;  /* 0x000c4c1401007387 */ /* 0x000fe20000100800 */
[----:B------:R-:W-:Y:S02]  /*33100*/  STL [R1+0xc70], R16 ;  /* 0x000c701001007387 */ /* 0x000fe40000100800 */
[----:B------:R-:W-:Y:S02]  /*33110*/  STL [R1+0xc44], R5 ;  /* 0x000c440501007387 */ /* 0x000fe40000100800 */
[----:B------:R-:W-:Y:S01]  /*33120*/  STL [R1+0xc68], R4 ;  /* 0x000c680401007387 */ /* 0x000fe20000100800 */
[----:B------:R-:W-:Y:S01]  /*33130*/  STL [R1+0xc3c], R2 ;  /* 0x000c3c0201007387 */ /* 0x000fe20000100800 */
[----:B0-----:R-:W2:Y:S01]  /*33140*/  LDL.LU R0, [R1+0xc24] ;  /* 0x000c240001007983 */ /* 0x001ea20000300800 */
[----:B------:R-:W-:Y:S01]  /*33150*/  IADD3.X R29, R29, UR5, RZ, P1, !PT ;  /* 0x000000051d1d7c10 */ /* 0x000fe20008ffe4ff */
[----:B------:R-:W-:-:S04]  /*33160*/  IADD3 R3, P1, R3, UR8, RZ ;  /* 0x0000000803037c10 */ /* 0x000fc8000ff3e0ff */
[----:B------:R-:W-:Y:S04]  /*33170*/  STL [R1+0xc60], R29 ;  /* 0x000c601d01007387 */ /* 0x000fe80000100800 */
[----:B--2---:R0:W-:Y:S01]  /*33180*/  STL [R1+0xdd4], R0 ;  /* 0x000dd40001007387 */ /* 0x0041e20000100800 */
[----:B------:R-:W-:Y:S03]  /*33190*/  STL [R1+0xc34], R3 ;  /* 0x000c340301007387 */ /* 0x000fe60000100800 */
[----:B0-----:R-:W2:Y:S01]  /*331a0*/  LDL.LU R0, [R1+0xc50] ;  /* 0x000c500001007983 */ /* 0x001ea20000300800 */
[----:B------:R-:W-:-:S05]  /*331b0*/  IADD3.X R28, R28, UR5, RZ, P2, !PT ;  /* 0x000000051c1c7c10 */ /* 0x000fca00097fe4ff */
[----:B------:R-:W-:Y:S04]  /*331c0*/  STL [R1+0xc58], R28 ;  /* 0x000c581c01007387 */ /* 0x000fe80000100800 */
[----:B--2---:R0:W-:Y:S04]  /*331d0*/  STL [R1+0xdd8], R0 ;  /* 0x000dd80001007387 */ /* 0x0041e80000100800 */
[----:B0-----:R-:W2:Y:S01]  /*331e0*/  LDL.LU R0, [R1+0xc2c] ;  /* 0x000c2c0001007983 */ /* 0x001ea20000300800 */
[----:B------:R-:W3:Y:S02]  /*331f0*/  LDL.LU R7, [R1+0xc48] ;  /* 0x000c480001077983 */ /* 0x000ee40000300800 */
[----:B------:R-:W4:Y:S02]  /*33200*/  LDL.LU R6, [R1+0xc1c] ;  /* 0x000c1c0001067983 */ /* 0x000f240000300800 */
        /* <DEDUP_REMOVED lines=26> */
[----:B--2---:R-:W-:-:S05]  /*333b0*/  IADD3 R0, P2, R0, UR8, RZ ;  /* 0x0000000800007c10 */ /* 0x004fca000ff5e0ff */
[----:B------:R0:W-:Y:S04]  /*333c0*/  STL [R1+0xc2c], R0 ;  /* 0x000c2c0001007387 */ /* 0x0001e80000100800 */
[----:B0-----:R-:W2:Y:S02]  /*333d0*/  LDL.LU R0, [R1+0xdd8] ;  /* 0x000dd80001007983 */ /* 0x001ea40000300800 */
[----:B--2---:R-:W-:-:S05]  /*333e0*/  IADD3.X R0, R0, UR5, RZ, P3, !PT ;  /* 0x0000000500007c10 */ /* 0x004fca0009ffe4ff */
        /* <DEDUP_REMOVED lines=22> */
[----:B------:R-:W-:-:S02]  /*33550*/  IADD3.X R2, R2, UR5, RZ, P4, !PT ;  /* 0x0000000502027c10 */ /* 0x000fc4000a7fe4ff */
[----:B--2---:R-:W-:-:S05]  /*33560*/  IADD3 R0, P3, R0, UR8, RZ ;  /* 0x0000000800007c10 */ /* 0x004fca000ff7e0ff */
[----:B------:R0:W-:Y:S01]  /*33570*/  STL [R1+0xc24], R0 ;  /* 0x000c240001007387 */ /* 0x0001e20000100800 */
        /* <DEDUP_REMOVED lines=28> */
[----:B------:R-:W-:Y:S02]  /*33740*/  STL [R1+0xbe8], R2 ;  /* 0x000be80201007387 */ /* 0x000fe40000100800 */
[----:B0-----:R-:W2:Y:S01]  /*33750*/  LDL.LU R0, [R1+0xbd0] ;  /* 0x000bd00001007983 */ /* 0x001ea20000300800 */
[----:B------:R-:W-:-:S02]  /*33760*/  IADD3 R29, P4, R29, UR8, RZ ;  /* 0x000000081d1d7c10 */ /* 0x000fc4000ff9e0ff */
[----:B------:R-:W-:-:S03]  /*33770*/  IADD3.X R3, R3, UR5, RZ, P5, !PT ;  /* 0x0000000503037c10 */ /* 0x000fc6000affe4ff */
[----:B------:R-:W-:Y:S04]  /*33780*/  STL [R1+0xbbc], R29 ;  /* 0x000bbc1d01007387 */ /* 0x000fe80000100800 */
[----:B--2---:R0:W-:Y:S01]  /*33790*/  STL [R1+0xdcc], R0 ;  /* 0x000dcc0001007387 */ /* 0x0041e20000100800 */
[----:B------:R-:W-:Y:S03]  /*337a0*/  STL [R1+0xbe0], R3 ;  /* 0x000be00301007387 */ /* 0x000fe60000100800 */
[----:B0-----:R-:W2:Y:S01]  /*337b0*/  LDL.LU R0, [R1+0xbac] ;  /* 0x000bac0001007983 */ /* 0x001ea20000300800 */
[----:B------:R-:W-:-:S05]  /*337c0*/  IADD3 R28, P5, R28, UR8, RZ ;  /* 0x000000081c1c7c10 */ /* 0x000fca000ffbe0ff */
        /* <DEDUP_REMOVED lines=31> */
[----:B--2---:R-:W-:-:S05]  /*339c0*/  IADD3.X R0, R0, UR5, RZ, P6, !PT ;  /* 0x0000000500007c10 */ /* 0x004fca000b7fe4ff */
[----:B------:R0:W-:Y:S04]  /*339d0*/  STL [R1+0xbd8], R0 ;  /* 0x000bd80001007387 */ /* 0x0001e80000100800 */
[----:B0-----:R-:W2:Y:S02]  /*339e0*/  LDL.LU R0, [R1+0xdd0] ;  /* 0x000dd00001007983 */ /* 0x001ea40000300800 */
[----:B--2---:R-:W-:-:S05]  /*339f0*/  IADD3 R0, P6, R0, UR8, RZ ;  /* 0x0000000800007c10 */ /* 0x004fca000ffde0ff */
[----:B------:R0:W-:Y:S04]  /*33a00*/  STL [R1+0xbac], R0 ;  /* 0x000bac0001007387 */ /* 0x0001e80000100800 */
[----:B0-----:R-:W2:Y:S01]  /*33a10*/  LDL.LU R0, [R1+0xdcc] ;  /* 0x000dcc0001007983 */ /* 0x001ea20000300800 */
[----:B----4-:R-:W-:Y:S01]  /*33a20*/  IADD3.X R6, R6, UR5, RZ, P2, !PT ;  /* 0x0000000506067c10 */ /* 0x010fe200097fe4ff */
[----:B---3--:R-:W-:Y:S01]  /*33a30*/  IADD3 R24, P2, R24, UR8, RZ ;  /* 0x0000000818187c10 */ /* 0x008fe2000ff5e0ff */
        /* <DEDUP_REMOVED lines=18> */
[----:B--2---:R-:W-:Y:S01]  /*33b60*/  IADD3.X R0, R0, UR5, RZ, P1, !PT ;  /* 0x0000000500007c10 */ /* 0x004fe20008ffe4ff */
[----:B------:R-:W-:-:S04]  /*33b70*/  IADD3 R7, P1, R7, UR8, RZ ;  /* 0x0000000807077c10 */ /* 0x000fc8000ff3e0ff */
[----:B------:R0:W-:Y:S01]  /*33b80*/  STL [R1+0xbd0], R0 ;  /* 0x000bd00001007387 */ /* 0x0001e20000100800 */
[----:B------:R-:W-:Y:S02]  /*33b90*/  STL [R1+0xba4], R7 ;  /* 0x000ba40701007387 */ /* 0x000fe40000100800 */
[----:B------:R-:W-:Y:S02]  /*33ba0*/  STL [R1+0xbc8], R6 ;  /* 0x000bc80601007387 */ /* 0x000fe40000100800 */
[----:B------:R-:W-:Y:S01]  /*33bb0*/  STL [R1+0xb9c], R24 ;  /* 0x000b9c1801007387 */ /* 0x000fe20000100800 */
[----:B------:R-:W-:Y:S01]  /*33bc0*/  STL [R1+0xbc0], R25 ;  /* 0x000bc01901007387 */ /* 0x000fe20000100800 */
[----:B------:R-:W-:Y:S02]  /*33bd0*/  STL [R1+0xb94], R26 ;  /* 0x000b941a01007387 */ /* 0x000fe40000100800 */
        /* <DEDUP_REMOVED lines=90> */
[----:B------:R-:W-:Y:S02]  /*34180*/  IADD3.X R8, R8, UR5, RZ, P6, !PT ;  /* 0x0000000508087c10 */ /* 0x000fe4000b7fe4ff */
[----:B------:R-:W-:Y:S02]  /*34190*/  IADD3.X R9, R9, UR5, RZ, P1, !PT ;  /* 0x0000000509097c10 */ /* 0x000fe40008ffe4ff */
[----:B------:R-:W-:Y:S02]  /*341a0*/  IADD3.X R11, R11, UR5, RZ, P3, !PT ;  /* 0x000000050b0b7c10 */ /* 0x000fe40009ffe4ff */
[----:B------:R-:W-:Y:S02]  /*341b0*/  IADD3.X R10, R10, UR5, RZ, P2, !PT ;  /* 0x000000050a0a7c10 */ /* 0x000fe400097fe4ff */
[----:B--2---:R-:W-:-:S05]  /*341c0*/  IADD3 R0, P4, R0, UR8, RZ ;  /* 0x0000000800007c10 */ /* 0x004fca000ff9e0ff */
[----:B------:R0:W-:Y:S04]  /*341d0*/  STL [R1+0xd04], R0 ;  /* 0x000d040001007387 */ /* 0x0001e80000100800 */
[----:B0-----:R0:W5:Y:S01]  /*341e0*/  LDL.LU R0, [R1+0xdc0] ;  /* 0x000dc00001007983 */ /* 0x0011620000300800 */
[----:B------:R1:W-:Y:S03]  /*341f0*/  STL [R1+0xb68], R6 ;  /* 0x000b680601007387 */ /* 0x0003e60000100800 */
[----:B-1----:R0:W5:Y:S01]  /*34200*/  LDL.LU R6, [R1+0xdbc] ;  /* 0x000dbc0001067983 */ /* 0x0021620000300800 */
[----:B------:R1:W-:Y:S03]  /*34210*/  STL [R1+0xd0c], R7 ;  /* 0x000d0c0701007387 */ /* 0x0003e60000100800 */
[----:B-1----:R0:W5:Y:S01]  /*34220*/  LDL.LU R7, [R1+0xdb8] ;  /* 0x000db80001077983 */ /* 0x0021620000300800 */
[----:B------:R1:W-:Y:S03]  /*34230*/  STL [R1+0xb64], R14 ;  /* 0x000b640e01007387 */ /* 0x0003e60000100800 */
[----:B-1----:R0:W5:Y:S01]  /*34240*/  LDL.LU R14, [R1+0xdb4] ;  /* 0x000db400010e7983 */ /* 0x0021620000300800 */
[----:B------:R1:W-:Y:S01]  /*34250*/  STL [R1+0xd14], R15 ;  /* 0x000d140f01007387 */ /* 0x0003e20000100800 */
[----:B------:R-:W-:-:S02]  /*34260*/  IADD3.X R17, R17, UR5, RZ, P4, !PT ;  /* 0x0000000511117c10 */ /* 0x000fc4000a7fe4ff */
[----:B-1----:R0:W5:Y:S01]  /*34270*/  LDL.LU R15, [R1+0xdb0] ;  /* 0x000db000010f7983 */ /* 0x0021620000300800 */
[----:B------:R1:W-:Y:S01]  /*34280*/  STL [R1+0xcb0], R12 ;  /* 0x000cb00c01007387 */ /* 0x0003e20000100800 */
[----:B------:R-:W-:Y:S02]  /*34290*/  IADD3 R21, P4, R21, UR8, RZ ;  /* 0x0000000815157c10 */ /* 0x000fe4000ff9e0ff */
[----:B-1----:R0:W5:Y:S01]  /*342a0*/  LDL.LU R12, [R1+0xdac] ;  /* 0x000dac00010c7983 */ /* 0x0021620000300800 */
[----:B------:R1:W-:Y:S03]  /*342b0*/  STL [R1+0xd1c], R13 ;  /* 0x000d1c0d01007387 */ /* 0x0003e60000100800 */
        /* <DEDUP_REMOVED lines=30> */
[----:B------:R0:W-:Y:S02]  /*344a0*/  STL [R1+0xcf0], R24 ;  /* 0x000cf01801007387 */ /* 0x0001e40000100800 */
[----:B------:R0:W-:Y:S02]  /*344b0*/  STL [R1+0xd28], R25 ;  /* 0x000d281901007387 */ /* 0x0001e40000100800 */
[----:B------:R0:W-:Y:S01]  /*344c0*/  STL [R1+0xcf8], R26 ;  /* 0x000cf81a01007387 */ /* 0x0001e20000100800 */
[----:B------:R0:W-:Y:S01]  /*344d0*/  STL [R1+0xd00], R27 ;  /* 0x000d001b01007387 */ /* 0x0001e20000100800 */
[----:B------:R0:W-:Y:S02]  /*344e0*/  STL [R1+0xd08], R8 ;  /* 0x000d080801007387 */ /* 0x0001e40000100800 */
[----:B------:R0:W-:Y:S02]  /*344f0*/  STL [R1+0xd20], R11 ;  /* 0x000d200b01007387 */ /* 0x0001e40000100800 */
[----:B------:R0:W-:Y:S01]  /*34500*/  STL [R1+0xd10], R9 ;  /* 0x000d100901007387 */ /* 0x0001e20000100800 */
[----:B------:R0:W-:Y:S01]  /*34510*/  STL [R1+0xd18], R10 ;  /* 0x000d180a01007387 */ /* 0x0001e20000100800 */
[----:B------:R-:W-:Y:S01]  /*34520*/  @!P0 CALL.REL.NOINC `(.L_x_1) ;  /* 0x0000001000008944 */ /* 0x000fe20003c00000 */
[----:B------:R-:W-:Y:S05]  /*34530*/  BRA `(.L_x_2) ;  /* 0xfffd68e000007947 */ /* 0x000fea000383ffff */
.L_x_1:
[----:B-----5:R-:W2:Y:S04]  /*34540*/  LDL.LU R2, [R1+0x528] ;  /* 0x0005280001027983 */ /* 0x020ea80000300800 */
[----:B--2---:R1:W-:Y:S04]  /*34550*/  STL [R1+0xf84], R2 ;  /* 0x000f840201007387 */ /* 0x0043e80000100800 */
[----:B-1----:R-:W2:Y:S04]  /*34560*/  LDL.LU R2, [R1+0x23c] ;  /* 0x00023c0001027983 */ /* 0x002ea80000300800 */
[----:B--2---:R1:W-:Y:S04]  /*34570*/  STL [R1+0xf88], R2 ;  /* 0x000f880201007387 */ /* 0x0043e80000100800 */
[----:B------:R-:W2:Y:S01]  /*34580*/  LDL.LU R28, [R1+0x53c] ;  /* 0x00053c00011c7983 */ /* 0x000ea20000300800 */
[----:B-1----:R-:W-:-:S03]  /*34590*/  IMAD.MOV.U32 R2, RZ, RZ, R7 ;  /* 0x000000ffff027224 */ /* 0x002fc600078e0007 */
[----:B--2---:R1:W-:Y:S04]  /*345a0*/  STL [R1+0xf8c], R28 ;  /* 0x000f8c1c01007387 */ /* 0x0043e80000100800 */
[----:B------:R-:W2:Y:S04]  /*345b0*/  LDL.LU R0, [R1+0x538] ;  /* 0x0005380001007983 */ /* 0x000ea80000300800 */
[----:B0-----:R-:W3:Y:S01]  /*345c0*/  LDL.LU R24, [R1+0x54c] ;  /* 0x00054c0001187983 */ /* 0x001ee20000300800 */
[----:B-1----:R-:W-:-:S03]  /*345d0*/  IMAD.MOV.U32 R28, RZ, RZ, R6 ;  /* 0x000000ffff1c7224 */ /* 0x002fc600078e0006 */
[----:B------:R-:W3:Y:S04]  /*345e0*/  LDL.LU R25, [R1+0x548] ;  /* 0x0005480001197983 */ /* 0x000ee80000300800 */
[----:B------:R-:W4:Y:S04]  /*345f0*/  LDL.LU R26, [R1+0x4a4] ;  /* 0x0004a400011a7983 */ /* 0x000f280000300800 */
[----:B------:R-:W4:Y:S04]  /*34600*/  LDL.LU R27, [R1+0x4a0] ;  /* 0x0004a000011b7983 */ /* 0x000f280000300800 */
[----:B------:R-:W2:Y:S04]  /*34610*/  LDL.LU R6, [R1+0x524] ;  /* 0x0005240001067983 */ /* 0x000ea80000300800 */
[----:B------:R-:W2:Y:S04]  /*34620*/  LDL.LU R7, [R1+0x520] ;  /* 0x0005200001077983 */ /* 0x000ea80000300800 */
[----:B------:R-:W2:Y:S04]  /*34630*/  LDL.LU R8, [R1+0x534] ;  /* 0x0005340001087983 */ /* 0x000ea80000300800 */
[----:B------:R-:W2:Y:S04]  /*34640*/  LDL.LU R9, [R1+0x530] ;  /* 0x0005300001097983 */ /* 0x000ea80000300800 */
[----:B------:R-:W2:Y:S04]  /*34650*/  LDL.LU R10, [R1+0x544] ;  /* 0x00054400010a7983 */ /* 0x000ea80000300800 */
[----:B------:R-:W2:Y:S04]  /*34660*/  LDL.LU R11, [R1+0x540] ;  /* 0x00054000010b7983 */ /* 0x000ea80000300800 */
        /* <DEDUP_REMOVED lines=18> */
[----:B------:R0:W-:Y:S01]  /*34790*/  STL [R1+0xe54], R18 ;  /* 0x000e541201007387 */ /* 0x0001e20000100800 */
[----:B------:R-:W-:-:S03]  /*347a0*/  F2FP.BF16.PACK_AB R2, R28, R2 ;  /* 0x000000021c02723e */ /* 0x000fc600000010ff */
        /* <DEDUP_REMOVED lines=13> */
[----:B------:R-:W2:Y:S04]  /*34880*/  LDL.LU R28, [R1+0xf8c] ;  /* 0x000f8c00011c7983 */ /* 0x000ea80000300800 */
[----:B------:R0:W-:Y:S04]  /*34890*/  STL [R1+0x19c], R2 ;  /* 0x00019c0201007387 */ /* 0x0001e80000100800 */
[----:B0-----:R-:W2:Y:S02]  /*348a0*/  LDL.LU R2, [R1+0xf88] ;  /* 0x000f880001027983 */ /* 0x001ea40000300800 */
[----:B--2---:R-:W-:-:S02]  /*348b0*/  F2FP.BF16.PACK_AB R29, R2, R29 ;  /* 0x0000001d021d723e */ /* 0x004fc400000010ff */
[----:B------:R-:W2:Y:S04]  /*348c0*/  LDL.LU R2, [R1+0xf84] ;  /* 0x000f840001027983 */ /* 0x000ea80000300800 */
[----:B------:R0:W-:Y:S02]  /*348d0*/  STL [R1+0x198], R29 ;  /* 0x0001981d01007387 */ /* 0x0001e40000100800 */
[----:B0-----:R-:W-:Y:S02]  /*348e0*/  F2FP.BF16.PACK_AB R29, R3, R4 ;  /* 0x00000004031d723e */ /* 0x001fe400000010ff */
[----:B------:R-:W-:Y:S02]  /*348f0*/  F2FP.BF16.PACK_AB R4, R5, R16 ;  /* 0x000000100504723e */ /* 0x000fe400000010ff */
[----:B------:R-:W-:Y:S01]  /*34900*/  F2FP.BF16.PACK_AB R3, R17, R18 ;  /* 0x000000121103723e */ /* 0x000fe200000010ff */
[----:B------:R-:W-:Y:S01]  /*34910*/  STL [R1+0x194], R29 ;  /* 0x0001941d01007387 */ /* 0x000fe20000100800 */
[----:B------:R-:W-:-:S03]  /*34920*/  F2FP.BF16.PACK_AB R5, R19, R20 ;  /* 0x000000141305723e */ /* 0x000fc600000010ff */
[----:B------:R0:W-:Y:S04]  /*34930*/  STL [R1+0x190], R4 ;  /* 0x0001900401007387 */ /* 0x0001e80000100800 */
[----:B------:R1:W-:Y:S01]  /*34940*/  STL [R1+0x18c], R3 ;  /* 0x00018c0301007387 */ /* 0x0003e20000100800 */
[----:B0-----:R-:W-:-:S03]  /*34950*/  F2FP.BF16.PACK_AB R4, R21, R22 ;  /* 0x000000161504723e */ /* 0x001fc600000010ff */
[----:B------:R0:W-:Y:S01]  /*34960*/  STL [R1+0x188], R5 ;  /* 0x0001880501007387 */ /* 0x0001e20000100800 */
[----:B-1----:R-:W-:-:S03]  /*34970*/  F2FP.BF16.PACK_AB R3, R23, R13 ;  /* 0x0000000d1703723e */ /* 0x002fc600000010ff */
[----:B------:R-:W-:Y:S04]  /*34980*/  STL [R1+0x184], R4 ;  /* 0x0001840401007387 */ /* 0x000fe80000100800 */
[----:B------:R1:W-:Y:S01]  /*34990*/  STL [R1+0x180], R3 ;  /* 0x0001800301007387 */ /* 0x0003e20000100800 */
[----:B0-----:R-:W-:-:S05]  /*349a0*/  F2FP.BF16.PACK_AB R5, R12, R15 ;  /* 0x0000000f0c05723e */ /* 0x001fca00000010ff */
[----:B------:R-:W-:Y:S01]  /*349b0*/  STL [R1+0x17c], R5 ;  /* 0x00017c0501007387 */ /* 0x000fe20000100800 */
[----:B-1----:R-:W-:Y:S02]  /*349c0*/  F2FP.BF16.PACK_AB R3, R28, R0 ;  /* 0x000000001c03723e */ /* 0x002fe400000010ff */
[----:B----4-:R-:W-:Y:S02]  /*349d0*/  F2FP.BF16.PACK_AB R0, R26, R27 ;  /* 0x0000001b1a00723e */ /* 0x010fe400000010ff */
[----:B--2---:R-:W-:Y:S02]  /*349e0*/  F2FP.BF16.PACK_AB R4, R14, R2 ;  /* 0x000000020e04723e */ /* 0x004fe400000010ff */
[----:B---3--:R-:W-:-:S03]  /*349f0*/  F2FP.BF16.PACK_AB R2, R24, R25 ;  /* 0x000000191802723e */ /* 0x008fc600000010ff */
[----:B------:R-:W-:Y:S04]  /*34a00*/  STL [R1+0x178], R4 ;  /* 0x0001780401007387 */ /* 0x000fe80000100800 */
[----:B------:R0:W-:Y:S04]  /*34a10*/  STL [R1+0x174], R3 ;  /* 0x0001740301007387 */ /* 0x0001e80000100800 */
[----:B------:R1:W-:Y:S01]  /*34a20*/  STL [R1+0x170], R2 ;  /* 0x0001700201007387 */ /* 0x0003e20000100800 */
[----:B0-----:R-:W-:-:S03]  /*34a30*/  F2FP.BF16.PACK_AB R3, R6, R7 ;  /* 0x000000070603723e */ /* 0x001fc600000010ff */
[----:B------:R0:W-:Y:S04]  /*34a40*/  STL [R1+0x16c], R0 ;  /* 0x00016c0001007387 */ /* 0x0001e80000100800 */
[----:B------:R-:W-:Y:S04]  /*34a50*/  STL [R1+0x168], R3 ;  /* 0x0001680301007387 */ /* 0x000fe80000100800 */
[----:B------:R-:W2:Y:S01]  /*34a60*/  LDL.LU R29, [R1+0x3e8] ;  /* 0x0003e800011d7983 */ /* 0x000ea20000300800 */
[----:B-1----:R-:W-:Y:S02]  /*34a70*/  F2FP.BF16.PACK_AB R2, R8, R9 ;  /* 0x000000090802723e */ /* 0x002fe400000010ff */
[----:B0-----:R-:W-:-:S03]  /*34a80*/  F2FP.BF16.PACK_AB R0, R10, R11 ;  /* 0x0000000b0a00723e */ /* 0x001fc600000010ff */
[----:B------:R-:W-:Y:S04]  /*34a90*/  STL [R1+0x164], R2 ;  /* 0x0001640201007387 */ /* 0x000fe80000100800 */
[----:B--2---:R0:W-:Y:S04]  /*34aa0*/  STL [R1+0xefc], R29 ;  /* 0x000efc1d01007387 */ /* 0x0041e80000100800 */
[----:B------:R-:W-:Y:S04]  /*34ab0*/  STL [R1+0x160], R0 ;  /* 0x0001600001007387 */ /* 0x000fe80000100800 */
[----:B0-----:R-:W2:Y:S04]  /*34ac0*/  LDL.LU R29, [R1+0x3d8] ;  /* 0x0003d800011d7983 */ /* 0x001ea80000300800 */
[----:B--2---:R0:W-:Y:S04]  /*34ad0*/  STL [R1+0xf04], R29 ;  /* 0x000f041d01007387 */ /* 0x0041e80000100800 */
        /* <DEDUP_REMOVED lines=31> */
[----:B------:R-:W3:Y:S04]  /*34cd0*/  LDL.LU R3, [R1+0x41c] ;  /* 0x00041c0001037983 */ /* 0x000ee80000300800 */
[----:B---3--:R0:W-:Y:S04]  /*34ce0*/  STL [R1+0xef8], R3 ;  /* 0x000ef80301007387 */ /* 0x0081e80000100800 */
[----:B0-----:R-:W3:Y:S04]  /*34cf0*/  LDL.LU R3, [R1+0x3ec] ;  /* 0x0003ec0001037983 */ /* 0x001ee80000300800 */
        /* <DEDUP_REMOVED lines=33> */
[----:B0-----:R-:W2:Y:S04]  /*34f10*/  LDL.LU R3, [R1+0x4bc] ;  /* 0x0004bc0001037983 */ /* 0x001ea80000300800 */
[----:B------:R-:W3:Y:S04]  /*34f20*/  LDL.LU R4, [R1+0x418] ;  /* 0x0004180001047983 */ /* 0x000ee80000300800 */
[----:B------:R-:W4:Y:S04]  /*34f30*/  LDL.LU R5, [R1+0x42c] ;  /* 0x00042c0001057983 */ /* 0x000f280000300800 */
        /* <DEDUP_REMOVED lines=25> */
[----:B--2---:R-:W-:-:S03]  /*350d0*/  F2FP.BF16.PACK_AB R29, R3, R29 ;  /* 0x0000001d031d723e */ /* 0x004fc600000010ff */
[----:B------:R-:W2:Y:S04]  /*350e0*/  LDL.LU R3, [R1+0xf80] ;  /* 0x000f800001037983 */ /* 0x000ea80000300800 */
[----:B------:R0:W-:Y:S04]  /*350f0*/  STL [R1+0x15c], R29 ;  /* 0x00015c1d01007387 */ /* 0x0001e80000100800 */
[----:B0-----:R-:W2:Y:S02]  /*35100*/  LDL.LU R29, [R1+0xf7c] ;  /* 0x000f7c00011d7983 */ /* 0x001ea40000300800 */
[----:B--2---:R-:W-:-:S02]  /*35110*/  F2FP.BF16.PACK_AB R29, R3, R29 ;  /* 0x0000001d031d723e */ /* 0x004fc400000010ff */
        /* <DEDUP_REMOVED lines=64> */
[----:B------:R-:W3:Y:S04]  /*35520*/  LDL.LU R3, [R1+0xef8] ;  /* 0x000ef80001037983 */ /* 0x000ee80000300800 */
[----:B------:R3:W-:Y:S02]  /*35530*/  STL [R1+0x118], R29 ;  /* 0x0001181d01007387 */ /* 0x0007e40000100800 */
[----:B---3--:R-:W-:Y:S02]  /*35540*/  F2FP.BF16.PACK_AB R29, R3, R4 ;  /* 0x00000004031d723e */ /* 0x008fe400000010ff */
[----:B----4-:R-:W-:Y:S02]  /*35550*/  F2FP.BF16.PACK_AB R4, R5, R16 ;  /* 0x000000100504723e */ /* 0x010fe400000010ff */
        /* <DEDUP_REMOVED lines=8> */
[----:B------:R1:W-:Y:S04]  /*355e0*/  STL [R1+0x104], R4 ;  /* 0x0001040401007387 */ /* 0x0003e80000100800 */
[----:B------:R2:W-:Y:S01]  /*355f0*/  STL [R1+0x100], R3 ;  /* 0x0001000301007387 */ /* 0x0005e20000100800 */
[----:B0-----:R-:W-:Y:S02]  /*35600*/  F2FP.BF16.PACK_AB R5, R12, R15 ;  /* 0x0000000f0c05723e */ /* 0x001fe400000010ff */
[----:B-1----:R-:W-:-:S03]  /*35610*/  F2FP.BF16.PACK_AB R4, R14, R2 ;  /* 0x000000020e04723e */ /* 0x002fc600000010ff */
[----:B------:R-:W-:Y:S01]  /*35620*/  STL [R1+0xfc], R5 ;  /* 0x0000fc0501007387 */ /* 0x000fe20000100800 */
[----:B--2---:R-:W-:-:S03]  /*35630*/  F2FP.BF16.PACK_AB R3, R28, R0 ;  /* 0x000000001c03723e */ /* 0x004fc600000010ff */
[----:B------:R-:W-:Y:S01]  /*35640*/  STL [R1+0xf8], R4 ;  /* 0x0000f80401007387 */ /* 0x000fe20000100800 */
[----:B------:R-:W-:Y:S02]  /*35650*/  F2FP.BF16.PACK_AB R2, R24, R25 ;  /* 0x000000191802723e */ /* 0x000fe400000010ff */
[----:B------:R-:W-:Y:S01]  /*35660*/  F2FP.BF16.PACK_AB R0, R26, R27 ;  /* 0x0000001b1a00723e */ /* 0x000fe200000010ff */
        /* <DEDUP_REMOVED lines=161> */
[----:B------:R-:W2:Y:S01]  /*36080*/  LDL.LU R15, [R1+0xe7c] ;  /* 0x000e7c00010f7983 */ /* 0x000ea20000300800 */
[----:B----4-:R-:W-:-:S03]  /*36090*/  F2FP.BF16.PACK_AB R23, R13, R23 ;  /* 0x000000170d17723e */ /* 0x010fc600000010ff */
[----:B------:R0:W-:Y:S01]  /*360a0*/  STL [R1+0xa0], R14 ;  /* 0x0000a00e01007387 */ /* 0x0001e20000100800 */
[----:B---3--:R-:W-:Y:S02]  /*360b0*/  F2FP.BF16.PACK_AB R21, R22, R21 ;  /* 0x000000151615723e */ /* 0x008fe400000010ff */
[----:B------:R-:W-:Y:S01]  /*360c0*/  F2FP.BF16.PACK_AB R19, R20, R19 ;  /* 0x000000131413723e */ /* 0x000fe200000010ff */
[----:B0-----:R-:W3:Y:S01]  /*360d0*/  LDL.LU R14, [R1+0xe78] ;  /* 0x000e7800010e7983 */ /* 0x001ee20000300800 */
[----:B------:R-:W-:Y:S02]  /*360e0*/  F2FP.BF16.PACK_AB R29, R18, R29 ;  /* 0x0000001d121d723e */ /* 0x000fe400000010ff */
[----:B------:R-:W-:Y:S02]  /*360f0*/  F2FP.BF16.PACK_AB R4, R3, R4 ;  /* 0x000000040304723e */ /* 0x000fe400000010ff */
[----:B------:R-:W-:Y:S02]  /*36100*/  F2FP.BF16.PACK_AB R3, R5, R16 ;  /* 0x000000100503723e */ /* 0x000fe400000010ff */
[----:B------:R-:W-:-:S02]  /*36110*/  F2FP.BF16.PACK_AB R2, R17, R2 ;  /* 0x000000021102723e */ /* 0x000fc400000010ff */
[----:B------:R-:W-:Y:S02]  /*36120*/  F2FP.BF16.PACK_AB R0, R28, R0 ;  /* 0x000000001c00723e */ /* 0x000fe400000010ff */
[----:B--2---:R-:W-:Y:S02]  /*36130*/  F2FP.BF16.PACK_AB R12, R15, R12 ;  /* 0x0000000c0f0c723e */ /* 0x004fe400000010ff */
[----:B------:R-:W3:Y:S04]  /*36140*/  LDL.LU R15, [R1+0xe74] ;  /* 0x000e7400010f7983 */ /* 0x000ee80000300800 */
[----:B------:R0:W-:Y:S04]  /*36150*/  STL [R1+0x9c], R12 ;  /* 0x00009c0c01007387 */ /* 0x0001e80000100800 */
[----:B0-----:R-:W2:Y:S04]  /*36160*/  LDL.LU R12, [R1+0xe70] ;  /* 0x000e7000010c7983 */ /* 0x001ea80000300800 */
[----:B------:R-:W2:Y:S04]  /*36170*/  LDL.LU R13, [R1+0xe6c] ;  /* 0x000e6c00010d7983 */ /* 0x000ea80000300800 */
[----:B------:R0:W-:Y:S04]  /*36180*/  STL [R1+0x98], R23 ;  /* 0x0000981701007387 */ /* 0x0001e80000100800 */
[----:B0-----:R-:W4:Y:S04]  /*36190*/  LDL.LU R23, [R1+0xe68] ;  /* 0x000e680001177983 */ /* 0x001f280000300800 */
[----:B------:R-:W4:Y:S04]  /*361a0*/  LDL.LU R22, [R1+0xe64] ;  /* 0x000e640001167983 */ /* 0x000f280000300800 */
[----:B------:R0:W-:Y:S04]  /*361b0*/  STL [R1+0x94], R21 ;  /* 0x0000941501007387 */ /* 0x0001e80000100800 */
[----:B0-----:R-:W4:Y:S04]  /*361c0*/  LDL.LU R21, [R1+0xe60] ;  /* 0x000e600001157983 */ /* 0x001f280000300800 */
[----:B------:R-:W4:Y:S04]  /*361d0*/  LDL.LU R20, [R1+0xe5c] ;  /* 0x000e5c0001147983 */ /* 0x000f280000300800 */
[----:B------:R0:W-:Y:S04]  /*361e0*/  STL [R1+0x90], R19 ;  /* 0x0000901301007387 */ /* 0x0001e80000100800 */
[----:B0-----:R-:W4:Y:S04]  /*361f0*/  LDL.LU R19, [R1+0xe58] ;  /* 0x000e580001137983 */ /* 0x001f280000300800 */
[----:B------:R-:W4:Y:S04]  /*36200*/  LDL.LU R18, [R1+0xe54] ;  /* 0x000e540001127983 */ /* 0x000f280000300800 */
[----:B------:R-:W-:Y:S04]  /*36210*/  STL [R1+0x8c], R29 ;  /* 0x00008c1d01007387 */ /* 0x000fe80000100800 */
[----:B------:R-:W-:Y:S04]  /*36220*/  STL [R1+0x88], R4 ;  /* 0x0000880401007387 */ /* 0x000fe80000100800 */
[----:B------:R0:W-:Y:S04]  /*36230*/  STL [R1+0x84], R3 ;  /* 0x0000840301007387 */ /* 0x0001e80000100800 */
[----:B------:R1:W-:Y:S01]  /*36240*/  STL [R1+0x80], R2 ;  /* 0x0000800201007387 */ /* 0x0003e20000100800 */
[----:B0-----:R-:W-:-:S03]  /*36250*/  F2FP.BF16.PACK_AB R3, R24, R25 ;  /* 0x000000191803723e */ /* 0x001fc600000010ff */
[----:B------:R0:W-:Y:S04]  /*36260*/  STL [R1+0x7c], R0 ;  /* 0x00007c0001007387 */ /* 0x0001e80000100800 */
[----:B------:R-:W-:Y:S01]  /*36270*/  STL [R1+0x78], R3 ;  /* 0x0000780301007387 */ /* 0x000fe20000100800 */
[----:B-1----:R-:W-:-:S03]  /*36280*/  F2FP.BF16.PACK_AB R2, R26, R27 ;  /* 0x0000001b1a02723e */ /* 0x002fc600000010ff */
[----:B------:R-:W4:Y:S01]  /*36290*/  LDL.LU R17, [R1+0x29c] ;  /* 0x00029c0001117983 */ /* 0x000f220000300800 */
[----:B0-----:R-:W-:-:S03]  /*362a0*/  F2FP.BF16.PACK_AB R0, R6, R7 ;  /* 0x000000070600723e */ /* 0x001fc600000010ff */
[----:B------:R-:W-:Y:S04]  /*362b0*/  STL [R1+0x74], R2 ;  /* 0x0000740201007387 */ /* 0x000fe80000100800 */
[----:B------:R-:W-:Y:S04]  /*362c0*/  STL [R1+0x70], R0 ;  /* 0x0000700001007387 */ /* 0x000fe80000100800 */
[----:B------:R-:W4:Y:S01]  /*362d0*/  LDL.LU R16, [R1+0x2ac] ;  /* 0x0002ac0001107983 */ /* 0x000f220000300800 */
[----:B------:R-:W-:Y:S02]  /*362e0*/  F2FP.BF16.PACK_AB R27, R8, R9 ;  /* 0x00000009081b723e */ /* 0x000fe400000010ff */
[----:B------:R-:W-:-:S03]  /*362f0*/  F2FP.BF16.PACK_AB R26, R10, R11 ;  /* 0x0000000b0a1a723e */ /* 0x000fc600000010ff */
[----:B------:R-:W-:Y:S04]  /*36300*/  STL [R1+0xd78], R27 ;  /* 0x000d781b01007387 */ /* 0x000fe80000100800 */
[----:B------:R0:W-:Y:S04]  /*36310*/  STL [R1+0xd7c], R26 ;  /* 0x000d7c1a01007387 */ /* 0x0001e80000100800 */
[----:B0-----:R-:W4:Y:S01]  /*36320*/  LDL.LU R26, [R1+0x2a4] ;  /* 0x0002a400011a7983 */ /* 0x001f220000300800 */
[----:B---3--:R-:W-:-:S05]  /*36330*/  F2FP.BF16.PACK_AB R25, R15, R14 ;  /* 0x0000000e0f19723e */ /* 0x008fca00000010ff */
[----:B------:R0:W-:Y:S04]  /*36340*/  STL [R1+0xd80], R25 ;  /* 0x000d801901007387 */ /* 0x0001e80000100800 */
[----:B0-----:R-:W3:Y:S04]  /*36350*/  LDL.LU R25, [R1+0x294] ;  /* 0x0002940001197983 */ /* 0x001ee80000300800 */
[----:B------:R-:W3:Y:S04]  /*36360*/  LDL.LU R27, [R1+0x2b4] ;  /* 0x0002b400011b7983 */ /* 0x000ee80000300800 */
[----:B------:R-:W3:Y:S04]  /*36370*/  LDL.LU R29, [R1+0x2c4] ;  /* 0x0002c400011d7983 */ /* 0x000ee80000300800 */
[----:B------:R-:W3:Y:S01]  /*36380*/  LDL.LU R3, [R1+0x39c] ;  /* 0x00039c0001037983 */ /* 0x000ee20000300800 */
[----:B--2---:R-:W-:-:S03]  /*36390*/  F2FP.BF16.PACK_AB R24, R13, R12 ;  /* 0x0000000c0d18723e */ /* 0x004fc600000010ff */
[----:B------:R-:W2:Y:S04]  /*363a0*/  LDL.LU R15, [R1+0x398] ;  /* 0x00039800010f7983 */ /* 0x000ea80000300800 */
        /* <DEDUP_REMOVED lines=14> */
[----:B------:R0:W-:Y:S04]  /*36490*/  STL [R1+0xd84], R24 ;  /* 0x000d841801007387 */ /* 0x0001e80000100800 */
[----:B0-----:R-:W2:Y:S01]  /*364a0*/  LDL.LU R24, [R1+0x2cc] ;  /* 0x0002cc0001187983 */ /* 0x001ea20000300800 */
[----:B----4-:R-:W-:-:S03]  /*364b0*/  F2FP.BF16.PACK_AB R23, R17, R23 ;  /* 0x000000171117723e */ /* 0x010fc600000010ff */
[----:B------:R-:W4:Y:S04]  /*364c0*/  LDL.LU R17, [R1+0xe50] ;  /* 0x000e500001117983 */ /* 0x000f280000300800 */
[----:B------:R0:W-:Y:S01]  /*364d0*/  STL [R1+0xd88], R23 ;  /* 0x000d881701007387 */ /* 0x0001e20000100800 */
[----:B------:R-:W-:-:S03]  /*364e0*/  F2FP.BF16.PACK_AB R22, R16, R22 ;  /* 0x000000161016723e */ /* 0x000fc600000010ff */
[----:B0-----:R-:W4:Y:S04]  /*364f0*/  LDL.LU R23, [R1+0x2bc] ;  /* 0x0002bc0001177983 */ /* 0x001f280000300800 */
[----:B------:R-:W4:Y:S04]  /*36500*/  LDL.LU R16, [R1+0xe4c] ;  /* 0x000e4c0001107983 */ /* 0x000f280000300800 */
[----:B------:R-:W-:Y:S01]  /*36510*/  STL [R1+0xd8c], R22 ;  /* 0x000d8c1601007387 */ /* 0x000fe20000100800 */
[----:B------:R-:W-:Y:S02]  /*36520*/  F2FP.BF16.PACK_AB R18, R26, R18 ;  /* 0x000000121a12723e */ /* 0x000fe400000010ff */
[----:B---3--:R-:W-:-:S02]  /*36530*/  F2FP.BF16.PACK_AB R19, R25, R19 ;  /* 0x000000131913723e */ /* 0x008fc400000010ff */
[----:B--2---:R-:W-:Y:S02]  /*36540*/  F2FP.BF16.PACK_AB R15, R3, R15 ;  /* 0x0000000f030f723e */ /* 0x004fe400000010ff */
[----:B------:R-:W-:Y:S02]  /*36550*/  F2FP.BF16.PACK_AB R14, R4, R14 ;  /* 0x0000000e040e723e */ /* 0x000fe400000010ff */
[----:B------:R-:W-:Y:S02]  /*36560*/  F2FP.BF16.PACK_AB R13, R5, R13 ;  /* 0x0000000d050d723e */ /* 0x000fe400000010ff */
[----:B------:R-:W-:Y:S02]  /*36570*/  F2FP.BF16.PACK_AB R12, R2, R12 ;  /* 0x0000000c020c723e */ /* 0x000fe400000010ff */
[----:B------:R-:W-:Y:S02]  /*36580*/  F2FP.BF16.PACK_AB R11, R28, R11 ;  /* 0x0000000b1c0b723e */ /* 0x000fe400000010ff */
[----:B------:R-:W-:-:S02]  /*36590*/  F2FP.BF16.PACK_AB R10, R0, R10 ;  /* 0x0000000a000a723e */ /* 0x000fc400000010ff */
[----:B------:R-:W-:Y:S02]  /*365a0*/  F2FP.BF16.PACK_AB R9, R6, R9 ;  /* 0x000000090609723e */ /* 0x000fe400000010ff */
[----:B------:R-:W-:Y:S02]  /*365b0*/  F2FP.BF16.PACK_AB R20, R24, R20 ;  /* 0x000000141814723e */ /* 0x000fe400000010ff */
[----:B----4-:R-:W-:Y:S02]  /*365c0*/  F2FP.BF16.PACK_AB R17, R27, R17 ;  /* 0x000000111b11723e */ /* 0x010fe400000010ff */
[----:B------:R-:W-:Y:S02]  /*365d0*/  F2FP.BF16.PACK_AB R21, R23, R21 ;  /* 0x000000151715723e */ /* 0x000fe400000010ff */
[----:B------:R-:W-:-:S03]  /*365e0*/  F2FP.BF16.PACK_AB R16, R29, R16 ;  /* 0x000000101d10723e */ /* 0x000fc600000010ff */
        /* <DEDUP_REMOVED lines=9> */
[----:B------:R-:W-:-:S03]  /*36680*/  F2FP.BF16.PACK_AB R8, R7, R8 ;  /* 0x000000080708723e */ /* 0x000fc600000010ff */
[----:B------:R-:W-:Y:S04]  /*36690*/  STL [R1+0xdb4], R12 ;  /* 0x000db40c01007387 */ /* 0x000fe80000100800 */
[----:B------:R-:W-:Y:S04]  /*366a0*/  STL [R1+0xdb8], R11 ;  /* 0x000db80b01007387 */ /* 0x000fe80000100800 */
[----:B------:R-:W-:Y:S04]  /*366b0*/  STL [R1+0xdbc], R10 ;  /* 0x000dbc0a01007387 */ /* 0x000fe80000100800 */
[----:B------:R-:W-:Y:S04]  /*366c0*/  STL [R1+0xdc0], R9 ;  /* 0x000dc00901007387 */ /* 0x000fe80000100800 */
[----:B------:R-:W2:Y:S04]  /*366d0*/  LDL.LU R7, [R1+0x438] ;  /* 0x0004380001077983 */ /* 0x000ea80000300800 */
[----:B------:R-:W3:Y:S04]  /*366e0*/  LDL.LU R5, [R1+0x44c] ;  /* 0x00044c0001057983 */ /* 0x000ee80000300800 */
[----:B---3--:R0:W-:Y:S04]  /*366f0*/  STL [R1+0xe48], R5 ;  /* 0x000e480501007387 */ /* 0x0081e80000100800 */
[----:B0-----:R-:W2:Y:S04]  /*36700*/  LDL.LU R5, [R1+0x43c] ;  /* 0x00043c0001057983 */ /* 0x001ea80000300800 */
[----:B------:R-:W3:Y:S04]  /*36710*/  LDL.LU R6, [R1+0x448] ;  /* 0x0004480001067983 */ /* 0x000ee80000300800 */
[----:B------:R-:W4:Y:S04]  /*36720*/  LDL.LU R4, [R1+0x45c] ;  /* 0x00045c0001047983 */ /* 0x000f280000300800 */
[----:B------:R0:W-:Y:S04]  /*36730*/  STL [R1+0xdc4], R8 ;  /* 0x000dc40801007387 */ /* 0x0001e80000100800 */
        /* <DEDUP_REMOVED lines=31> */
[----:B------:R-:W2:Y:S04]  /*36930*/  LDL.LU R9, [R1+0x64c] ;  /* 0x00064c0001097983 */ /* 0x000ea80000300800 */
        /* <DEDUP_REMOVED lines=27> */
[----:B0-----:R-:W2:Y:S01]  /*36af0*/  LDL.LU R9, [R1+0x444] ;  /* 0x0004440001097983 */ /* 0x001ea20000300800 */
[----:B------:R-:W-:-:S03]  /*36b00*/  F2FP.BF16.PACK_AB R7, R5, R7 ;  /* 0x000000070507723e */ /* 0x000fc600000010ff */
[----:B--2---:R0:W-:Y:S04]  /*36b10*/  STL [R1+0xe38], R9 ;  /* 0x000e380901007387 */ /* 0x0041e80000100800 */
[----:B0-----:R-:W2:Y:S04]  /*36b20*/  LDL.LU R9, [R1+0x434] ;  /* 0x0004340001097983 */ /* 0x001ea80000300800 */
        /* <DEDUP_REMOVED lines=23> */
[----:B------:R-:W3:Y:S02]  /*36ca0*/  LDL.LU R5, [R1+0xe48] ;  /* 0x000e480001057983 */ /* 0x000ee40000300800 */
[----:B---3--:R-:W-:-:S02]  /*36cb0*/  F2FP.BF16.PACK_AB R6, R5, R6 ;  /* 0x000000060506723e */ /* 0x008fc400000010ff */
[----:B------:R-:W4:Y:S02]  /*36cc0*/  LDL.LU R5, [R1+0xe44] ;  /* 0x000e440001057983 */ /* 0x000f240000300800 */
[----:B----4-:R-:W-:Y:S02]  /*36cd0*/  F2FP.BF16.PACK_AB R5, R4, R5 ;  /* 0x000000050405723e */ /* 0x010fe400000010ff */
[----:B------:R-:W3:Y:S02]  /*36ce0*/  LDL.LU R4, [R1+0xe40] ;  /* 0x000e400001047983 */ /* 0x000ee40000300800 */
[----:B---3--:R-:W-:Y:S02]  /*36cf0*/  F2FP.BF16.PACK_AB R4, R8, R4 ;  /* 0x000000040804723e */ /* 0x008fe400000010ff */
[----:B------:R-:W2:Y:S02]  /*36d00*/  LDL.LU R8, [R1+0xe3c] ;  /* 0x000e3c0001087983 */ /* 0x000ea40000300800 */
        /* <DEDUP_REMOVED lines=14> */
[----:B------:R0:W-:Y:S04]  /*36df0*/  STL [R1], R8 ;  /* 0x0000000801007387 */ /* 0x0001e80000100800 */
        /* <DEDUP_REMOVED lines=43> */
[----:B------:R-:W-:-:S03]  /*370b0*/  F2FP.BF16.PACK_AB R12, R11, R12 ;  /* 0x0000000c0b0c723e */ /* 0x000fc600000010ff */
[----:B------:R0:W-:Y:S01]  /*370c0*/  STL [R1+0x34], R8 ;  /* 0x0000340801007387 */ /* 0x0001e20000100800 */
[----:B------:R-:W-:Y:S02]  /*370d0*/  F2FP.BF16.PACK_AB R14, R13, R14 ;  /* 0x0000000e0d0e723e */ /* 0x000fe400000010ff */
[----:B------:R-:W-:Y:S01]  /*370e0*/  F2FP.BF16.PACK_AB R16, R15, R16 ;  /* 0x000000100f10723e */ /* 0x000fe200000010ff */
[----:B0-----:R0:W5:Y:S01]  /*370f0*/  LDL.LU R8, [R1+0xdc4] ;  /* 0x000dc40001087983 */ /* 0x0011620000300800 */
[----:B------:R-:W-:Y:S02]  /*37100*/  F2FP.BF16.PACK_AB R18, R17, R18 ;  /* 0x000000121112723e */ /* 0x000fe400000010ff */
[----:B------:R-:W-:Y:S02]  /*37110*/  F2FP.BF16.PACK_AB R20, R19, R20 ;  /* 0x000000141314723e */ /* 0x000fe400000010ff */
[----:B------:R-:W-:Y:S02]  /*37120*/  F2FP.BF16.PACK_AB R22, R21, R22 ;  /* 0x000000161516723e */ /* 0x000fe400000010ff */
[----:B------:R-:W-:-:S02]  /*37130*/  F2FP.BF16.PACK_AB R24, R23, R24 ;  /* 0x000000181718723e */ /* 0x000fc400000010ff */
[----:B------:R-:W-:Y:S02]  /*37140*/  F2FP.BF16.PACK_AB R26, R25, R26 ;  /* 0x0000001a191a723e */ /* 0x000fe400000010ff */
[----:B------:R-:W-:Y:S02]  /*37150*/  F2FP.BF16.PACK_AB R3, R27, R3 ;  /* 0x000000031b03723e */ /* 0x000fe400000010ff */
[----:B------:R-:W-:Y:S02]  /*37160*/  F2FP.BF16.PACK_AB R2, R29, R2 ;  /* 0x000000021d02723e */ /* 0x000fe400000010ff */
[----:B--2---:R-:W-:Y:S02]  /*37170*/  F2FP.BF16.PACK_AB R10, R9, R10 ;  /* 0x0000000a090a723e */ /* 0x004fe400000010ff */
[----:B------:R0:W5:Y:S04]  /*37180*/  LDL.LU R9, [R1+0xdc0] ;  /* 0x000dc00001097983 */ /* 0x0001680000300800 */
[----:B------:R1:W-:Y:S04]  /*37190*/  STL [R1+0x30], R10 ;  /* 0x0000300a01007387 */ /* 0x0003e80000100800 */
[----:B-1----:R0:W5:Y:S04]  /*371a0*/  LDL.LU R10, [R1+0xdbc] ;  /* 0x000dbc00010a7983 */ /* 0x0021680000300800 */
        /* <DEDUP_REMOVED lines=26> */
[----:B-1----:R-:W2:Y:S04]  /*37350*/  LDL.LU R3, [R1+0xd74] ;  /* 0x000d740001037983 */ /* 0x002ea80000300800 */
[----:B------:R-:W2:Y:S04]  /*37360*/  LDL.LU R29, [R1+0xd70] ;  /* 0x000d7000011d7983 */ /* 0x000ea80000300800 */
[----:B------:R1:W-:Y:S02]  /*37370*/  STL [R1+0x68], R2 ;  /* 0x0000680201007387 */ /* 0x0003e40000100800 */
[----:B-1----:R-:W-:-:S02]  /*37380*/  F2FP.BF16.PACK_AB R2, R28, R0 ;  /* 0x000000001c02723e */ /* 0x002fc400000010ff */
[----:B--2---:R-:W-:-:S05]  /*37390*/  F2FP.BF16.PACK_AB R0, R29, R3 ;  /* 0x000000031d00723e */ /* 0x004fca00000010ff */
[----:B------:R0:W-:Y:S04]  /*373a0*/  STL [R1+0x60], R0 ;  /* 0x0000600001007387 */ /* 0x0001e80000100800 */
[----:B------:R0:W-:Y:S02]  /*373b0*/  STL [R1+0x64], R2 ;  /* 0x0000640201007387 */ /* 0x0001e40000100800 */
.L_x_0:
[----:B------:R-:W-:Y:S04]  /*373c0*/  STL.64 [R1+0xec0], R6 ;  /* 0x000ec00601007387 */ /* 0x000fe80000100a00 */
[----:B------:R-:W-:Y:S04]  /*373d0*/  STL.64 [R1+0xeb8], R4 ;  /* 0x000eb80401007387 */ /* 0x000fe80000100a00 */
[----:B-----5:R-:W-:Y:S04]  /*373e0*/  STL.64 [R1+0xeb0], R10 ;  /* 0x000eb00a01007387 */ /* 0x020fe80000100a00 */
[----:B------:R-:W-:Y:S04]  /*373f0*/  STL.64 [R1+0xea8], R8 ;  /* 0x000ea80801007387 */ /* 0x000fe80000100a00 */
[----:B------:R-:W-:Y:S04]  /*37400*/  STL.64 [R1+0xea0], R14 ;  /* 0x000ea00e01007387 */ /* 0x000fe80000100a00 */
[----:B------:R2:W-:Y:S04]  /*37410*/  STL.64 [R1+0xe98], R12 ;  /* 0x000e980c01007387 */ /* 0x0005e80000100a00 */
[----:B--2---:R-:W2:Y:S04]  /*37420*/  LDL.LU R12, [R1+0x30] ;  /* 0x00003000010c7983 */ /* 0x004ea80000300800 */
[----:B------:R-:W2:Y:S04]  /*37430*/  LDL.LU R13, [R1+0x34] ;  /* 0x00003400010d7983 */ /* 0x000ea80000300800 */
[----:B------:R-:W3:Y:S04]  /*37440*/  LDL.LU R14, [R1+0x38] ;  /* 0x00003800010e7983 */ /* 0x000ee80000300800 */
[----:B------:R-:W3:Y:S04]  /*37450*/  LDL.LU R15, [R1+0x3c] ;  /* 0x00003c00010f7983 */ /* 0x000ee80000300800 */
[----:B------:R-:W4:Y:S04]  /*37460*/  LDL.LU R3, [R1+0x4] ;  /* 0x0000040001037983 */ /* 0x000f280000300800 */
[----:B0-----:R-:W4:Y:S04]  /*37470*/  LDL.LU R2, [R1+0x8] ;  /* 0x0000080001027983 */ /* 0x001f280000300800 */
[----:B------:R-:W4:Y:S04]  /*37480*/  LDL.LU R0, [R1+0xc] ;  /* 0x00000c0001007983 */ /* 0x000f280000300800 */
[----:B-1----:R-:W0:Y:S04]  /*37490*/  S2R R28, SR_TID.X ;  /* 0x00000000001c7919 */ /* 0x002e280000002100 */
[----:B------:R-:W1:Y:S04]  /*374a0*/  S2R R29, SR_TID.X ;  /* 0x00000000001d7919 */ /* 0x000e680000002100 */
[----:B------:R-:W-:Y:S06]  /*374b0*/  BAR.SYNC.DEFER_BLOCKING 0x0 ;  /* 0x0000000000007b1d */ /* 0x000fec0000010000 */
[----:B---3--:R-:W-:Y:S04]  /*374c0*/  STL.64 [R1+0xed0], R14 ;  /* 0x000ed00e01007387 */ /* 0x008fe80000100a00 */
[----:B--2---:R2:W-:Y:S04]  /*374d0*/  STL.64 [R1+0xec8], R12 ;  /* 0x000ec80c01007387 */ /* 0x0045e80000100a00 */
        /* <DEDUP_REMOVED lines=8> */
[----:B--2---:R-:W2:Y:S04]  /*37560*/  LDL.LU R12, [R1+0x60] ;  /* 0x00006000010c7983 */ /* 0x004ea80000300800 */
[----:B------:R-:W2:Y:S04]  /*37570*/  LDL.LU R13, [R1+0x64] ;  /* 0x00006400010d7983 */ /* 0x000ea80000300800 */
[----:B------:R-:W2:Y:S04]  /*37580*/  LDL.LU R14, [R1+0x68] ;  /* 0x00006800010e7983 */ /* 0x000ea80000300800 */
[----:B------:R-:W2:Y:S04]  /*37590*/  LDL.LU R15, [R1+0x6c] ;  /* 0x00006c00010f7983 */ /* 0x000ea80000300800 */
[----:B------:R-:W-:Y:S04]  /*375a0*/  STL.64 [R1+0xe90], R18 ;  /* 0x000e901201007387 */ /* 0x000fe80000100a00 */
[----:B------:R0:W-:Y:S04]  /*375b0*/  STL.64 [R1+0xe88], R16 ;  /* 0x000e881001007387 */ /* 0x0001e80000100a00 */
[----:B0-----:R-:W3:Y:S04]  /*375c0*/  LDL.LU R16, [R1+0x20] ;  /* 0x0000200001107983 */ /* 0x001ee80000300800 */
[----:B------:R-:W3:Y:S04]  /*375d0*/  LDL.LU R17, [R1+0x24] ;  /* 0x0000240001117983 */ /* 0x000ee80000300800 */
[----:B------:R-:W3:Y:S04]  /*375e0*/  LDL.LU R18, [R1+0x28] ;  /* 0x0000280001127983 */ /* 0x000ee80000300800 */
[----:B------:R-:W3:Y:S04]  /*375f0*/  LDL.LU R19, [R1+0x2c] ;  /* 0x00002c0001137983 */ /* 0x000ee80000300800 */
[----:B------:R-:W-:Y:S04]  /*37600*/  STL.64 [R1+0xe80], R22 ;  /* 0x000e801601007387 */ /* 0x000fe80000100a00 */
[----:B------:R0:W-:Y:S04]  /*37610*/  STL.64 [R1+0xe78], R20 ;  /* 0x000e781401007387 */ /* 0x0001e80000100a00 */
[----:B0-----:R-:W3:Y:S04]  /*37620*/  LDL.LU R20, [R1+0x10] ;  /* 0x0000100001147983 */ /* 0x001ee80000300800 */
[----:B------:R-:W3:Y:S04]  /*37630*/  LDL.LU R21, [R1+0x14] ;  /* 0x0000140001157983 */ /* 0x000ee80000300800 */
[----:B------:R-:W3:Y:S04]  /*37640*/  LDL.LU R22, [R1+0x18] ;  /* 0x0000180001167983 */ /* 0x000ee80000300800 */
[----:B------:R-:W3:Y:S04]  /*37650*/  LDL.LU R23, [R1+0x1c] ;  /* 0x00001c0001177983 */ /* 0x000ee80000300800 */
[----:B------:R4:W-:Y:S04]  /*37660*/  STL.64 [R1+0xe70], R26 ;  /* 0x000e701a01007387 */ /* 0x0009e80000100a00 */
[----:B------:R0:W-:Y:S01]  /*37670*/  STL.64 [R1+0xe68], R24 ;  /* 0x000e681801007387 */ /* 0x0001e20000100a00 */
[----:B----4-:R-:W-:-:S02]  /*37680*/  IMAD.MOV.U32 R27, RZ, RZ, R0 ;  /* 0x000000ffff1b7224 */ /* 0x010fc400078e0000 */
[----:B0-----:R-:W-:Y:S01]  /*37690*/  IMAD.MOV.U32 R25, RZ, RZ, R3 ;  /* 0x000000ffff197224 */ /* 0x001fe200078e0003 */
[----:B-1----:R-:W-:Y:S01]  /*376a0*/  LOP3.LUT R29, R29, 0x180, RZ, 0xc0, !PT ;  /* 0x000001801d1d7812 */ /* 0x002fe200078ec0ff */
[C---:B------:R-:W-:Y:S01]  /*376b0*/  IMAD.SHL.U32 R3, R28.reuse, 0x20, RZ ;  /* 0x000000201c037824 */ /* 0x040fe200078e00ff */
[----:B------:R-:W4:Y:S01]  /*376c0*/  LDL.LU R24, [R1] ;  /* 0x0000000001187983 */ /* 0x000f220000300800 */
[C---:B------:R-:W-:Y:S02]  /*376d0*/  IMAD.SHL.U32 R0, R28.reuse, 0x4, RZ ;  /* 0x000000041c007824 */ /* 0x040fe400078e00ff */
[----:B------:R-:W-:Y:S01]  /*376e0*/  IMAD.MOV.U32 R26, RZ, RZ, R2 ;  /* 0x000000ffff1a7224 */ /* 0x000fe200078e0002 */
[----:B------:R-:W-:Y:S01]  /*376f0*/  LOP3.LUT R3, R3, 0x60, RZ, 0xc0, !PT ;  /* 0x0000006003037812 */ /* 0x000fe200078ec0ff */
[----:B------:R-:W-:-:S03]  /*37700*/  IMAD.SHL.U32 R2, R28, 0x1000, RZ ;  /* 0x000010001c027824 */ /* 0x000fc600078e00ff */
[----:B------:R-:W-:Y:S01]  /*37710*/  LOP3.LUT R3, R3, 0x70, R0, 0x78, !PT ;  /* 0x0000007003037812 */ /* 0x000fe200078e7800 */
[----:B------:R-:W-:Y:S01]  /*37720*/  IMAD.SHL.U32 R0, R28, 0x100, RZ ;  /* 0x000001001c007824 */ /* 0x000fe200078e00ff */
[----:B------:R-:W-:-:S04]  /*37730*/  LOP3.LUT R2, R2, 0x18000, RZ, 0xc0, !PT ;  /* 0x0001800002027812 */ /* 0x000fc800078ec0ff */
[----:B------:R-:W-:-:S04]  /*37740*/  LOP3.LUT R0, R0, 0x6000, RZ, 0xc0, !PT ;  /* 0x0000600000007812 */ /* 0x000fc800078ec0ff */
[----:B------:R-:W-:-:S05]  /*37750*/  IADD3 R3, R3, R2, R0 ;  /* 0x0000000203037210 */ /* 0x000fca0007ffe000 */
[----:B------:R-:W-:-:S05]  /*37760*/  IMAD R3, R29, 0x2, R3 ;  /* 0x000000021d037824 */ /* 0x000fca00078e0203 */
[----:B--2---:R0:W-:Y:S04]  /*37770*/  STS.128 [R3], R12 ;  /* 0x0000000c03007388 */ /* 0x0041e80000000c00 */
[----:B0-----:R-:W2:Y:S04]  /*37780*/  LDL.LU.64 R14, [R1+0xed0] ;  /* 0x000ed000010e7983 */ /* 0x001ea80000300a00 */
[----:B------:R-:W2:Y:S01]  /*37790*/  LDL.LU.64 R12, [R1+0xec8] ;  /* 0x000ec800010c7983 */ /* 0x000ea20000300a00 */
[----:B------:R-:W-:-:S03]  /*377a0*/  LOP3.LUT R29, R28, 0x1ff, RZ, 0xc0, !PT ;  /* 0x000001ff1c1d7812 */ /* 0x000fc600078ec0ff */
[----:B---3--:R0:W-:Y:S04]  /*377b0*/  STS.128 [R3+0x80], R4 ;  /* 0x0000800403007388 */ /* 0x0081e80000000c00 */
[----:B------:R1:W-:Y:S04]  /*377c0*/  STS.128 [R3+0x400], R8 ;  /* 0x0004000803007388 */ /* 0x0003e80000000c00 */
[----:B0-----:R-:W3:Y:S04]  /*377d0*/  LDL.LU.64 R6, [R1+0xec0] ;  /* 0x000ec00001067983 */ /* 0x001ee80000300a00 */
[----:B------:R-:W3:Y:S01]  /*377e0*/  LDL.LU.64 R4, [R1+0xeb8] ;  /* 0x000eb80001047983 */ /* 0x000ee20000300a00 */
[----:B------:R-:W-:-:S03]  /*377f0*/  IMAD.SHL.U32 R28, R28, 0x4000, RZ ;  /* 0x000040001c1c7824 */ /* 0x000fc600078e00ff */
[----:B-1----:R-:W3:Y:S02]  /*37800*/  LDL.LU.64 R10, [R1+0xeb0] ;  /* 0x000eb000010a7983 */ /* 0x002ee40000300a00 */
[----:B------:R-:W-:Y:S02]  /*37810*/  LOP3.LUT R28, R28, 0x18000, RZ, 0xc0, !PT ;  /* 0x000180001c1c7812 */ /* 0x000fe400078ec0ff */
[----:B------:R-:W3:Y:S03]  /*37820*/  LDL.LU.64 R8, [R1+0xea8] ;  /* 0x000ea80001087983 */ /* 0x000ee60000300a00 */
[----:B------:R-:W-:Y:S01]  /*37830*/  IMAD R28, R29, 0x10, R28 ;  /* 0x000000101d1c7824 */ /* 0x000fe200078e021c */
[----:B--2---:R0:W-:Y:S04]  /*37840*/  STS.128 [R3+0x480], R12 ;  /* 0x0004800c03007388 */ /* 0x0041e80000000c00 */
[----:B0-----:R-:W2:Y:S04]  /*37850*/  LDL.LU.64 R14, [R1+0xea0] ;  /* 0x000ea000010e7983 */ /* 0x001ea80000300a00 */
[----:B------:R-:W2:Y:S04]  /*37860*/  LDL.LU.64 R12, [R1+0xe98] ;  /* 0x000e9800010c7983 */ /* 0x000ea80000300a00 */
[----:B------:R0:W-:Y:S04]  /*37870*/  STS.128 [R3+0x800], R16 ;  /* 0x0008001003007388 */ /* 0x0001e80000000c00 */
[----:B------:R1:W-:Y:S04]  /*37880*/  STS.128 [R3+0x880], R20 ;  /* 0x0008801403007388 */ /* 0x0003e80000000c00 */
[----:B----4-:R4:W-:Y:S04]  /*37890*/  STS.128 [R3+0xc00], R24 ;  /* 0x000c001803007388 */ /* 0x0109e80000000c00 */
[----:B0-----:R-:W2:Y:S04]  /*378a0*/  LDL.LU.64 R18, [R1+0xe90] ;  /* 0x000e900001127983 */ /* 0x001ea80000300a00 */
[----:B------:R-:W2:Y:S04]  /*378b0*/  LDL.LU.64 R16, [R1+0xe88] ;  /* 0x000e880001107983 */ /* 0x000ea80000300a00 */
[----:B-1----:R-:W2:Y:S04]  /*378c0*/  LDL.LU.64 R22, [R1+0xe80] ;  /* 0x000e800001167983 */ /* 0x002ea80000300a00 */
[----:B------:R-:W2:Y:S04]  /*378d0*/  LDL.LU.64 R20, [R1+0xe78] ;  /* 0x000e780001147983 */ /* 0x000ea80000300a00 */
[----:B----4-:R-:W4:Y:S04]  /*378e0*/  LDL.LU.64 R26, [R1+0xe70] ;  /* 0x000e7000011a7983 */ /* 0x010f280000300a00 */
[----:B------:R-:W4:Y:S04]  /*378f0*/  LDL.LU.64 R24, [R1+0xe68] ;  /* 0x000e680001187983 */ /* 0x000f280000300a00 */
[----:B---3--:R0:W-:Y:S04]  /*37900*/  STS.128 [R3+0xc80], R4 ;  /* 0x000c800403007388 */ /* 0x0081e80000000c00 */
[----:B------:R1:W-:Y:S04]  /*37910*/  STS.128 [R3+0x1000], R8 ;  /* 0x0010000803007388 */ /* 0x0003e80000000c00 */
[----:B0-----:R-:W3:Y:S04]  /*37920*/  LDL.LU R4, [R1+0x90] ;  /* 0x0000900001047983 */ /* 0x001ee80000300800 */
[----:B------:R-:W3:Y:S04]  /*37930*/  LDL.LU R5, [R1+0x94] ;  /* 0x0000940001057983 */ /* 0x000ee80000300800 */
[----:B------:R-:W3:Y:S04]  /*37940*/  LDL.LU R6, [R1+0x98] ;  /* 0x0000980001067983 */ /* 0x000ee80000300800 */
[----:B------:R-:W3:Y:S04]  /*37950*/  LDL.LU R7, [R1+0x9c] ;  /* 0x00009c0001077983 */ /* 0x000ee80000300800 */
[----:B-1----:R-:W3:Y:S04]  /*37960*/  LDL.LU R8, [R1+0x80] ;  /* 0x0000800001087983 */ /* 0x002ee80000300800 */
[----:B------:R-:W3:Y:S04]  /*37970*/  LDL.LU R9, [R1+0x84] ;  /* 0x0000840001097983 */ /* 0x000ee80000300800 */
[----:B------:R-:W3:Y:S04]  /*37980*/  LDL.LU R10, [R1+0x88] ;  /* 0x00008800010a7983 */ /* 0x000ee80000300800 */
[----:B------:R-:W3:Y:S04]  /*37990*/  LDL.LU R11, [R1+0x8c] ;  /* 0x00008c00010b7983 */ /* 0x000ee80000300800 */
[----:B--2---:R0:W-:Y:S04]  /*379a0*/  STS.128 [R3+0x1080], R12 ;  /* 0x0010800c03007388 */ /* 0x0041e80000000c00 */
[----:B0-----:R-:W2:Y:S04]  /*379b0*/  LDL.LU R12, [R1+0x70] ;  /* 0x00007000010c7983 */ /* 0x001ea80000300800 */
[----:B------:R-:W2:Y:S04]  /*379c0*/  LDL.LU R13, [R1+0x74] ;  /* 0x00007400010d7983 */ /* 0x000ea80000300800 */
[----:B------:R-:W2:Y:S04]  /*379d0*/  LDL.LU R14, [R1+0x78] ;  /* 0x00007800010e7983 */ /* 0x000ea80000300800 */
[----:B------:R-:W2:Y:S04]  /*379e0*/  LDL.LU R15, [R1+0x7c] ;  /* 0x00007c00010f7983 */ /* 0x000ea80000300800 */
[----:B------:R-:W-:Y:S04]  /*379f0*/  STS.128 [R3+0x1400], R16 ;  /* 0x0014001003007388 */ /* 0x000fe80000000c00 */
[----:B------:R-:W-:Y:S04]  /*37a00*/  STS.128 [R3+0x1480], R20 ;  /* 0x0014801403007388 */ /* 0x000fe80000000c00 */
[----:B----4-:R0:W-:Y:S04]  /*37a10*/  STS.128 [R3+0x1800], R24 ;  /* 0x0018001803007388 */ /* 0x0101e80000000c00 */
[----:B---3--:R-:W-:Y:S04]  /*37a20*/  STS.128 [R3+0x1c80], R4 ;  /* 0x001c800403007388 */ /* 0x008fe80000000c00 */
[----:B------:R-:W-:Y:S01]  /*37a30*/  STS.128 [R3+0x1c00], R8 ;  /* 0x001c000803007388 */ /* 0x000fe20000000c00 */
[----:B0-----:R-:W-:-:S02]  /*37a40*/  LOP3.LUT R26, R28, 0x20, RZ, 0x3c, !PT ;  /* 0x000000201c1a7812 */ /* 0x001fc400078e3cff */
[C---:B------:R-:W-:Y:S02]  /*37a50*/  LOP3.LUT R27, R28.reuse, 0x40, RZ, 0x3c, !PT ;  /* 0x000000401c1b7812 */ /* 0x040fe400078e3cff */
[----:B------:R-:W-:Y:S01]  /*37a60*/  LOP3.LUT R29, R28, 0x60, RZ, 0x3c, !PT ;  /* 0x000000601c1d7812 */ /* 0x000fe200078e3cff */
[----:B--2---:R-:W-:Y:S04]  /*37a70*/  STS.128 [R3+0x1880], R12 ;  /* 0x0018800c03007388 */ /* 0x004fe80000000c00 */
[----:B------:R-:W-:Y:S06]  /*37a80*/  BAR.SYNC.DEFER_BLOCKING 0x0 ;  /* 0x0000000000007b1d */ /* 0x000fec0000010000 */
[----:B------:R-:W0:Y:S04]  /*37a90*/  LDS.128 R4, [R28] ;  /* 0x000000001c047984 */ /* 0x000e280000000c00 */
[----:B------:R-:W1:Y:S04]  /*37aa0*/  LDS.128 R12, [R28+0x2000] ;  /* 0x002000001c0c7984 */ /* 0x000e680000000c00 */
[----:B------:R-:W2:Y:S04]  /*37ab0*/  LDS.128 R8, [R28+0x4000] ;  /* 0x004000001c087984 */ /* 0x000ea80000000c00 */
[----:B------:R-:W-:Y:S04]  /*37ac0*/  LDS.128 R16, [R29+0x4000] ;  /* 0x004000001d107984 */ /* 0x000fe80000000c00 */
[----:B0-----:R-:W-:Y:S01]  /*37ad0*/  STL [R1+0x44], R5 ;  /* 0x0000440501007387 */ /* 0x001fe20000100800 */
[----:B------:R-:W-:-:S03]  /*37ae0*/  IMAD.MOV.U32 R24, RZ, RZ, R4 ;  /* 0x000000ffff187224 */ /* 0x000fc600078e0004 */
[----:B------:R-:W-:Y:S04]  /*37af0*/  STL.64 [R1+0x48], R6 ;  /* 0x0000480601007387 */ /* 0x000fe80000100a00 */
[----:B------:R-:W0:Y:S04]  /*37b00*/  LDS.128 R4, [R28+0x6000] ;  /* 0x006000001c047984 */ /* 0x000e280000000c00 */
[----:B-1----:R-:W-:Y:S04]  /*37b10*/  STL.64 [R1+0x80], R12 ;  /* 0x0000800c01007387 */ /* 0x002fe80000100a00 */
[----:B------:R-:W-:Y:S04]  /*37b20*/  STL.64 [R1+0x88], R14 ;  /* 0x0000880e01007387 */ /* 0x000fe80000100a00 */
[----:B------:R-:W-:Y:S04]  /*37b30*/  STL [R1+0xd78], R28 ;  /* 0x000d781c01007387 */ /* 0x000fe80000100800 */
[----:B--2---:R-:W-:Y:S04]  /*37b40*/  STL.64 [R1+0x90], R8 ;  /* 0x0000900801007387 */ /* 0x004fe80000100a00 */
[----:B------:R-:W-:Y:S04]  /*37b50*/  STL.64 [R1+0x98], R10 ;  /* 0x0000980a01007387 */ /* 0x000fe80000100a00 */
[----:B------:R-:W1:Y:S04]  /*37b60*/  LDS.128 R12, [R26] ;  /* 0x000000001a0c7984 */ /* 0x000e680000000c00 */
[----:B------:R-:W-:Y:S04]  /*37b70*/  LDS.128 R8, [R26+0x2000] ;  /* 0x002000001a087984 */ /* 0x000fe80000000c00 */
[----:B0-----:R-:W-:Y:S04]  /*37b80*/  STL.64 [R1+0x70], R4 ;  /* 0x0000700401007387 */ /* 0x001fe80000100a00 */
[----:B------:R-:W-:Y:S04]  /*37b90*/  STL.64 [R1+0x78], R6 ;  /* 0x0000780601007387 */ /* 0x000fe80000100a00 */
[----:B------:R-:W0:Y:S04]  /*37ba0*/  LDS.128 R4, [R26+0x4000] ;  /* 0x004000001a047984 */ /* 0x000e280000000c00 */
[----:B-1----:R-:W-:Y:S04]  /*37bb0*/  STL.64 [R1+0x50], R12 ;  /* 0x0000500c01007387 */ /* 0x002fe80000100a00 */
[----:B------:R-:W-:Y:S04]  /*37bc0*/  STL.64 [R1+0x58], R14 ;  /* 0x0000580e01007387 */ /* 0x000fe80000100a00 */
[----:B------:R-:W-:Y:S04]  /*37bd0*/  LDS.128 R12, [R27+0x6000] ;  /* 0x006000001b0c7984 */ /* 0x000fe80000000c00 */
[----:B0-----:R-:W-:Y:S01]  /*37be0*/  STL.64 [R1+0x30], R4 ;  /* 0x0000300401007387 */ /* 0x001fe20000100a00 */
[----:B------:R-:W-:-:S03]  /*37bf0*/  IMAD.MOV.U32 R28, RZ, RZ, R7 ;  /* 0x000000ffff1c7224 */ /* 0x000fc600078e0007 */
[----:B------:R-:W-:Y:S04]  /*37c00*/  STL.64 [R1+0x60], R8 ;  /* 0x0000600801007387 */ /* 0x000fe80000100a00 */
[----:B------:R-:W-:Y:S04]  /*37c10*/  STL.64 [R1+0x68], R10 ;  /* 0x0000680a01007387 */ /* 0x000fe80000100a00 */
[----:B------:R-:W-:Y:S04]  /*37c20*/  STL [R1+0x38], R6 ;  /* 0x0000380601007387 */ /* 0x000fe80000100800 */
[----:B------:R-:W0:Y:S04]  /*37c30*/  LDS.128 R4, [R26+0x6000] ;  /* 0x006000001a047984 */ /* 0x000e280000000c00 */
[----:B------:R-:W2:Y:S04]  /*37c40*/  LDL.LU R20, [R1+0xb0] ;  /* 0x0000b00001147983 */ /* 0x000ea80000300800 */
[----:B------:R-:W2:Y:S04]  /*37c50*/  LDL.LU R21, [R1+0xb4] ;  /* 0x0000b40001157983 */ /* 0x000ea80000300800 */
[----:B------:R-:W2:Y:S04]  /*37c60*/  LDL.LU R22, [R1+0xb8] ;  /* 0x0000b80001167983 */ /* 0x000ea80000300800 */
[----:B------:R-:W2:Y:S04]  /*37c70*/  LDL.LU R23, [R1+0xbc] ;  /* 0x0000bc0001177983 */ /* 0x000ea80000300800 */
[----:B------:R-:W-:Y:S04]  /*37c80*/  STL [R1+0xd7c], R28 ;  /* 0x000d7c1c01007387 */ /* 0x000fe80000100800 */
[----:B------:R-:W-:Y:S04]  /*37c90*/  STL [R1+0xd80], R26 ;  /* 0x000d801a01007387 */ /* 0x000fe80000100800 */
[----:B------:R-:W-:Y:S04]  /*37ca0*/  LDS.128 R8, [R27] ;  /* 0x000000001b087984 */ /* 0x000fe80000000c00 */
[----:B0-----:R-:W-:Y:S04]  /*37cb0*/  STL.64 [R1+0x20], R4 ;  /* 0x0000200401007387 */ /* 0x001fe80000100a00 */
[----:B------:R-:W-:Y:S04]  /*37cc0*/  STL.64 [R1+0x28], R6 ;  /* 0x0000280601007387 */ /* 0x000fe80000100a00 */
[----:B------:R-:W0:Y:S04]  /*37cd0*/  LDS.128 R4, [R27+0x2000] ;  /* 0x002000001b047984 */ /* 0x000e280000000c00 */
[----:B0-----:R-:W-:Y:S01]  /*37ce0*/  STL.64 [R1], R4 ;  /* 0x0000000401007387 */ /* 0x001fe20000100a00 */
[----:B------:R-:W-:-:S03]  /*37cf0*/  IMAD.MOV.U32 R28, RZ, RZ, R7 ;  /* 0x000000ffff1c7224 */ /* 0x000fc600078e0007 */
[----:B------:R-:W-:Y:S04]  /*37d00*/  STL.64 [R1+0x10], R8 ;  /* 0x0000100801007387 */ /* 0x000fe80000100a00 */
[----:B------:R-:W-:Y:S04]  /*37d10*/  STL.64 [R1+0x18], R10 ;  /* 0x0000180a01007387 */ /* 0x000fe80000100a00 */
[----:B------:R-:W-:Y:S04]  /*37d20*/  STL [R1+0x8], R6 ;  /* 0x0000080601007387 */ /* 0x000fe80000100800 */
[----:B------:R-:W0:Y:S04]  /*37d30*/  LDS.128 R4, [R27+0x4000] ;  /* 0x004000001b047984 */ /* 0x000e280000000c00 */
[----:B------:R-:W1:Y:S04]  /*37d40*/  LDS.128 R8, [R29] ;  /* 0x000000001d087984 */ /* 0x000e680000000c00 */
[----:B------:R-:W-:Y:S04]  /*37d50*/  STL [R1+0xd84], R28 ;  /* 0x000d841c01007387 */ /* 0x000fe80000100800 */
[----:B0-----:R-:W-:Y:S04]  /*37d60*/  STL [R1+0xe10], R5 ;  /* 0x000e100501007387 */ /* 0x001fe80000100800 */
[----:B------:R0:W-:Y:S04]  /*37d70*/  STL [R1+0xd8c], R6 ;  /* 0x000d8c0601007387 */ /* 0x0001e80000100800 */
[----:B0-----:R-:W3:Y:S04]  /*37d80*/  LDL R6, [R1+0x738] ;  /* 0x0007380001067983 */ /* 0x001ee80000100800 */
[----:B------:R-:W-:Y:S04]  /*37d90*/  STL [R1+0xd88], R7 ;  /* 0x000d880701007387 */ /* 0x000fe80000100800 */
[----:B-1----:R-:W-:Y:S04]  /*37da0*/  STL.64 [R1+0xd98], R10 ;  /* 0x000d980a01007387 */ /* 0x002fe80000100a00 */
[----:B------:R-:W-:Y:S04]  /*37db0*/  STL.64 [R1+0x1a0], R12 ;  /* 0x0001a00c01007387 */ /* 0x000fe80000100a00 */
[----:B------:R-:W-:Y:S04]  /*37dc0*/  STL.64 [R1+0x1a8], R14 ;  /* 0x0001a80e01007387 */ /* 0x000fe80000100a00 */
[----:B------:R-:W0:Y:S04]  /*37dd0*/  LDS.128 R12, [R29+0x2000] ;  /* 0x002000001d0c7984 */ /* 0x000e280000000c00 */
[----:B------:R1:W-:Y:S04]  /*37de0*/  STL.64 [R1+0xd90], R8 ;  /* 0x000d900801007387 */ /* 0x0003e80000100a00 */
[----:B-1----:R-:W4:Y:S04]  /*37df0*/  LDL.LU R8, [R1+0xa0] ;  /* 0x0000a00001087983 */ /* 0x002f280000300800 */
[----:B------:R-:W4:Y:S04]  /*37e00*/  LDL.LU R9, [R1+0xa4] ;  /* 0x0000a40001097983 */ /* 0x000f280000300800 */
[----:B------:R-:W4:Y:S04]  /*37e10*/  LDL.LU R10, [R1+0xa8] ;  /* 0x0000a800010a7983 */ /* 0x000f280000300800 */
[----:B------:R-:W4:Y:S04]  /*37e20*/  LDL.LU R11, [R1+0xac] ;  /* 0x0000ac00010b7983 */ /* 0x000f280000300800 */
[----:B0-----:R-:W-:Y:S04]  /*37e30*/  STL.64 [R1+0xda8], R14 ;  /* 0x000da80e01007387 */ /* 0x001fe80000100a00 */
[----:B------:R-:W-:Y:S04]  /*37e40*/  STL.64 [R1+0xda0], R12 ;  /* 0x000da00c01007387 */ /* 0x000fe80000100a00 */
[----:B------:R-:W0:Y:S04]  /*37e50*/  LDS.128 R12, [R29+0x6000] ;  /* 0x006000001d0c7984 */ /* 0x000e280000000c00 */
[----:B------:R-:W-:Y:S04]  /*37e60*/  STL.64 [R1+0xdb8], R18 ;  /* 0x000db81201007387 */ /* 0x000fe80000100a00 */
[----:B------:R-:W-:Y:S04]  /*37e70*/  STL.64 [R1+0xdb0], R16 ;  /* 0x000db01001007387 */ /* 0x000fe80000100a00 */
[----:B------:R-:W-:Y:S01]  /*37e80*/  BAR.SYNC.DEFER_BLOCKING 0x0 ;  /* 0x0000000000007b1d */ /* 0x000fe20000010000 */
[----:B0-----:R-:W-:-:S05]  /*37e90*/  IMAD.MOV.U32 R26, RZ, RZ, R14 ;  /* 0x000000ffff1a7224 */ /* 0x001fca00078e000e */
[----:B------:R0:W-:Y:S01]  /*37ea0*/  STL [R1+0x1bc], R15 ;  /* 0x0001bc0f01007387 */ /* 0x0001e20000100800 */
[----:B------:R-:W-:-:S03]  /*37eb0*/  IMAD.MOV.U32 R7, RZ, RZ, R12 ;  /* 0x000000ffff077224 */ /* 0x000fc600078e000c */
[----:B------:R-:W-:Y:S01]  /*37ec0*/  STL.64 [R1+0xdc8], R26 ;  /* 0x000dc81a01007387 */ /* 0x000fe20000100a00 */
[----:B------:R-:W-:-:S03]  /*37ed0*/  IMAD.MOV.U32 R28, RZ, RZ, R13 ;  /* 0x000000ffff1c7224 */ /* 0x000fc600078e000d */
[----:B------:R1:W-:Y:S04]  /*37ee0*/  STL.64 [R1+0xdc0], R24 ;  /* 0x000dc01801007387 */ /* 0x0003e80000100a00 */
[----:B------:R-:W3:Y:S04]  /*37ef0*/  LDL.LU R12, [R1+0x180] ;  /* 0x00018000010c7983 */ /* 0x000ee80000300800 */
[----:B------:R-:W3:Y:S04]  /*37f00*/  LDL.LU R13, [R1+0x184] ;  /* 0x00018400010d7983 */ /* 0x000ee80000300800 */
[----:B------:R-:W3:Y:S04]  /*37f10*/  LDL.LU R14, [R1+0x188] ;  /* 0x00018800010e7983 */ /* 0x000ee80000300800 */
[----:B0-----:R-:W3:Y:S04]  /*37f20*/  LDL.LU R15, [R1+0x18c] ;  /* 0x00018c00010f7983 */ /* 0x001ee80000300800 */
[----:B--2---:R0:W-:Y:S04]  /*37f30*/  STS.128 [R3+0x80], R20 ;  /* 0x0000801403007388 */ /* 0x0041e80000000c00 */
[----:B---3--:R-:W-:Y:S04]  /*37f40*/  STL.64 [R1+0xdd8], R14 ;  /* 0x000dd80e01007387 */ /* 0x008fe80000100a00 */
[----:B------:R-:W-:Y:S04]  /*37f50*/  STL.64 [R1+0xdd0], R12 ;  /* 0x000dd00c01007387 */ /* 0x000fe80000100a00 */
[----:B-1----:R-:W2:Y:S04]  /*37f60*/  LDL.LU R24, [R1+0x160] ;  /* 0x0001600001187983 */ /* 0x002ea80000300800 */
[----:B------:R-:W2:Y:S04]  /*37f70*/  LDL.LU R25, [R1+0x164] ;  /* 0x0001640001197983 */ /* 0x000ea80000300800 */
[----:B------:R-:W3:Y:S04]  /*37f80*/  LDL.LU R26, [R1+0x168] ;  /* 0x00016800011a7983 */ /* 0x000ee80000300800 */
[----:B------:R-:W3:Y:S04]  /*37f90*/  LDL.LU R27, [R1+0x16c] ;  /* 0x00016c00011b7983 */ /* 0x000ee80000300800 */
[----:B0-----:R-:W2:Y:S04]  /*37fa0*/  LDL.LU R20, [R1+0x130] ;  /* 0x0001300001147983 */ /* 0x001ea80000300800 */
[----:B------:R-:W2:Y:S04]  /*37fb0*/  LDL.LU R21, [R1+0x134] ;  /* 0x0001340001157983 */ /* 0x000ea80000300800 */
[----:B------:R-:W2:Y:S04]  /*37fc0*/  LDL.LU R22, [R1+0x138] ;  /* 0x0001380001167983 */ /* 0x000ea80000300800 */
[----:B------:R-:W2:Y:S04]  /*37fd0*/  LDL.LU R23, [R1+0x13c] ;  /* 0x00013c0001177983 */ /* 0x000ea80000300800 */
[----:B--2---:R-:W-:Y:S04]  /*37fe0*/  STL.64 [R1+0xdf8], R22 ;  /* 0x000df81601007387 */ /* 0x004fe80000100a00 */
[----:B------:R0:W-:Y:S04]  /*37ff0*/  STL.64 [R1+0xdf0], R20 ;  /* 0x000df01401007387 */ /* 0x0001e80000100a00 */
        /* <DEDUP_REMOVED lines=40> */
[----:B------:R-:W2:Y:S04]  /*38280*/  LDL.LU R5, [R1+0xd6c] ;  /* 0x000d6c0001057983 */ /* 0x000ea80000300800 */
[----:B---3--:R-:W-:Y:S04]  /*38290*/  STL.64 [R1+0xde8], R26 ;  /* 0x000de81a01007387 */ /* 0x008fe80000100a00 */
[----:B------:R0:W-:Y:S04]  /*382a0*/  STL.64 [R1+0xde0], R24 ;  /* 0x000de01801007387 */ /* 0x0001e80000100a00 */
[----:B0-----:R-:W3:Y:S04]  /*382b0*/  LDL.LU R24, [R1+0x140] ;  /* 0x0001400001187983 */ /* 0x001ee80000300800 */
        /* <DEDUP_REMOVED lines=10> */
[----:B----4-:R0:W-:Y:S04]  /*38360*/  STS.128 [R3], R8 ;  /* 0x0000000803007388 */ /* 0x0101e80000000c00 */
[----:B------:R-:W4:Y:S04]  /*38370*/  LDL.LU R19, [R1+0x17c] ;  /* 0x00017c0001137983 */ /* 0x000f280000300800 */
[----:B0-----:R-:W3:Y:S04]  /*38380*/  LDL.LU R8, [R1+0x190] ;  /* 0x0001900001087983 */ /* 0x001ee80000300800 */
[----:B------:R-:W3:Y:S04]  /*38390*/  LDL.LU R9, [R1+0x194] ;  /* 0x0001940001097983 */ /* 0x000ee80000300800 */
[----:B------:R-:W3:Y:S04]  /*383a0*/  LDL.LU R10, [R1+0x198] ;  /* 0x00019800010a7983 */ /* 0x000ee80000300800 */
[----:B------:R-:W3:Y:S04]  /*383b0*/  LDL.LU R11, [R1+0x19c] ;  /* 0x00019c00010b7983 */ /* 0x000ee80000300800 */
[----:B--2---:R0:W-:Y:S04]  /*383c0*/  STS.128 [R3+0x400], R20 ;  /* 0x0004001403007388 */ /* 0x0041e80000000c00 */
[----:B0-----:R-:W2:Y:S04]  /*383d0*/  LDL.LU.64 R22, [R1+0xe60] ;  /* 0x000e600001167983 */ /* 0x001ea80000300a00 */
[----:B------:R-:W2:Y:S04]  /*383e0*/  LDL.LU.64 R20, [R1+0xe58] ;  /* 0x000e580001147983 */ /* 0x000ea80000300a00 */
        /* <DEDUP_REMOVED lines=8> */
[----:B------:R-:W2:Y:S01]  /*38470*/  LDL.LU.64 R20, [R1+0xe28] ;  /* 0x000e280001147983 */ /* 0x000ea20000300a00 */
[----:B------:R-:W-:-:S02]  /*38480*/  ISETP.GE.AND P0, PT, R5, c[0x0][0x178], PT ;  /* 0x00005e0005007a0c */ /* 0x000fc40003f06270 */
[----:B------:R-:W-:Y:S01]  /*38490*/  IADD3 R2, R6, 0x2, RZ ;  /* 0x0000000206027810 */ /* 0x000fe20007ffe0ff */
[----:B--2---:R0:W-:Y:S04]  /*384a0*/  STS.128 [R3+0xc00], R20 ;  /* 0x000c001403007388 */ /* 0x0041e80000000c00 */
[----:B0-----:R-:W2:Y:S04]  /*384b0*/  LDL.LU.64 R22, [R1+0xe20] ;  /* 0x000e200001167983 */ /* 0x001ea80000300a00 */
[----:B------:R-:W2:Y:S01]  /*384c0*/  LDL.LU.64 R20, [R1+0xe18] ;  /* 0x000e180001147983 */ /* 0x000ea20000300a00 */
[----:B------:R-:W-:-:S02]  /*384d0*/  ISETP.LT.AND P3, PT, R2, c[0x0][0x17c], !P0 ;  /* 0x00005f0002007a0c */ /* 0x000fc40004761270 */
[----:B------:R-:W-:-:S04]  /*384e0*/  IADD3 R2, R6, 0x4, RZ ;  /* 0x0000000406027810 */ /* 0x000fc80007ffe0ff */
[----:B------:R-:W-:Y:S01]  /*384f0*/  ISETP.LT.AND P1, PT, R2, c[0x0][0x17c], !P0 ;  /* 0x00005f0002007a0c */ /* 0x000fe20004721270 */
[----:B------:R-:W-:Y:S02]  /*38500*/  IMAD R2, R5, c[0x0][0x194], RZ ;  /* 0x0000650005027a24 */ /* 0x000fe400078e02ff */
[----:B------:R-:W3:Y:S04]  /*38510*/  LDL.LU R5, [R1+0xe10] ;  /* 0x000e100001057983 */ /* 0x000ee80000300800 */
[----:B--2---:R0:W-:Y:S04]  /*38520*/  STS.128 [R3+0xc80], R20 ;  /* 0x000c801403007388 */ /* 0x0041e80000000c00 */
[----:B0-----:R-:W2:Y:S04]  /*38530*/  LDL.LU.64 R22, [R1+0xe08] ;  /* 0x000e080001167983 */ /* 0x001ea80000300a00 */
[----:B------:R-:W2:Y:S04]  /*38540*/  LDL.LU.64 R20, [R1+0xe00] ;  /* 0x000e000001147983 */ /* 0x000ea80000300a00 */
[----:B---3--:R-:W-:Y:S04]  /*38550*/  STS.128 [R3+0x1400], R24 ;  /* 0x0014001803007388 */ /* 0x008fe80000000c00 */
[----:B------:R-:W-:Y:S04]  /*38560*/  STS.128 [R3+0x1480], R12 ;  /* 0x0014800c03007388 */ /* 0x000fe80000000c00 */
[----:B--2---:R0:W-:Y:S04]  /*38570*/  STS.128 [R3+0x1000], R20 ;  /* 0x0010001403007388 */ /* 0x0041e80000000c00 */
[----:B0-----:R-:W2:Y:S04]  /*38580*/  LDL.LU.64 R22, [R1+0xdf8] ;  /* 0x000df80001167983 */ /* 0x001ea80000300a00 */
[----:B------:R-:W2:Y:S04]  /*38590*/  LDL.LU.64 R20, [R1+0xdf0] ;  /* 0x000df00001147983 */ /* 0x000ea80000300a00 */
[----:B------:R-:W3:Y:S04]  /*385a0*/  LDL.LU.64 R26, [R1+0xde8] ;  /* 0x000de800011a7983 */ /* 0x000ee80000300a00 */
[----:B------:R-:W3:Y:S04]  /*385b0*/  LDL.LU.64 R24, [R1+0xde0] ;  /* 0x000de00001187983 */ /* 0x000ee80000300a00 */
[----:B------:R-:W2:Y:S04]  /*385c0*/  LDL.LU.64 R14, [R1+0xdd8] ;  /* 0x000dd800010e7983 */ /* 0x000ea80000300a00 */
[----:B------:R-:W2:Y:S01]  /*385d0*/  LDL.LU.64 R12, [R1+0xdd0] ;  /* 0x000dd000010c7983 */ /* 0x000ea20000300a00 */
[----:B------:R-:W-:-:S03]  /*385e0*/  IADD3 R0, R6, 0x1, RZ ;  /* 0x0000000106007810 */ /* 0x000fc60007ffe0ff */
[----:B----4-:R-:W-:Y:S04]  /*385f0*/  STS.128 [R3+0x1880], R16 ;  /* 0x0018801003007388 */ /* 0x010fe80000000c00 */
[----:B------:R-:W-:Y:S01]  /*38600*/  STS.128 [R3+0x1c80], R8 ;  /* 0x001c800803007388 */ /* 0x000fe20000000c00 */
[----:B------:R-:W-:-:S03]  /*38610*/  ISETP.LT.AND P4, PT, R0, c[0x0][0x17c], !P0 ;  /* 0x00005f0000007a0c */ /* 0x000fc60004781270 */
[----:B---3--:R0:W-:Y:S04]  /*38620*/  STS.128 [R3+0x1800], R24 ;  /* 0x0018001803007388 */ /* 0x0081e80000000c00 */
[----:B0-----:R-:W3:Y:S04]  /*38630*/  LDL.LU.64 R26, [R1+0xdc8] ;  /* 0x000dc800011a7983 */ /* 0x001ee80000300a00 */
[----:B------:R-:W4:Y:S04]  /*38640*/  LDL.LU.64 R24, [R1+0xdc0] ;  /* 0x000dc00001187983 */ /* 0x000f280000300a00 */
[----:B--2---:R0:W-:Y:S04]  /*38650*/  STS.128 [R3+0x1080], R20 ;  /* 0x0010801403007388 */ /* 0x0041e80000000c00 */
[----:B------:R1:W-:Y:S01]  /*38660*/  STS.128 [R3+0x1c00], R12 ;  /* 0x001c000c03007388 */ /* 0x0003e20000000c00 */
[----:B------:R-:W-:-:S03]  /*38670*/  IADD3 R0, R6, 0x3, RZ ;  /* 0x0000000306007810 */ /* 0x000fc60007ffe0ff */
[----:B------:R-:W-:Y:S01]  /*38680*/  BAR.SYNC.DEFER_BLOCKING 0x0 ;  /* 0x0000000000007b1d */ /* 0x000fe20000010000 */
[----:B------:R-:W-:Y:S02]  /*38690*/  ISETP.LT.AND P2, PT, R0, c[0x0][0x17c], !P0 ;  /* 0x00005f0000007a0c */ /* 0x000fe40004741270 */
[----:B------:R-:W-:Y:S02]  /*386a0*/  LEA R0, P6, R2, c[0x0][0x170], 0x1 ;  /* 0x00005c0002007a11 */ /* 0x000fe400078c08ff */
[C---:B------:R-:W-:Y:S01]  /*386b0*/  ISETP.LT.AND P5, PT, R6.reuse, c[0x0][0x17c], !P0 ;  /* 0x00005f0006007a0c */ /* 0x040fe200047a1270 */
[----:B------:R-:W2:Y:S01]  /*386c0*/  LDL.LU.64 R18, [R1+0xdb8] ;  /* 0x000db80001127983 */ /* 0x000ea20000300a00 */
[----:B0-----:R-:W-:Y:S01]  /*386d0*/  IMAD R21, R6, c[0x0][0x198], RZ ;  /* 0x0000660006157a24 */ /* 0x001fe200078e02ff */
[----:B------:R-:W-:Y:S02]  /*386e0*/  LEA.HI.X.SX32 R2, R2, c[0x0][0x174], 0x1, P6 ;  /* 0x00005d0002027a11 */ /* 0x000fe400030f0eff */
[----:B------:R-:W2:Y:S02]  /*386f0*/  LDL.LU.64 R16, [R1+0xdb0] ;  /* 0x000db00001107983 */ /* 0x000ea40000300a00 */
[----:B------:R-:W-:-:S02]  /*38700*/  LEA R20, P6, R21, R0, 0x1 ;  /* 0x0000000015147211 */ /* 0x000fc400078c08ff */
[----:B-1----:R-:W2:Y:S01]  /*38710*/  LDL.LU.64 R14, [R1+0xda8] ;  /* 0x000da800010e7983 */ /* 0x002ea20000300a00 */
[C---:B------:R-:W-:Y:S02]  /*38720*/  IADD3 R23, R21.reuse, c[0x0][0x198], RZ ;  /* 0x0000660015177a10 */ /* 0x040fe40007ffe0ff */
[----:B------:R-:W-:Y:S01]  /*38730*/  LEA.HI.X.SX32 R21, R21, R2, 0x1, P6 ;  /* 0x0000000215157211 */ /* 0x000fe200030f0eff */
[----:B------:R-:W2:Y:S01]  /*38740*/  LDL.LU.64 R12, [R1+0xda0] ;  /* 0x000da000010c7983 */ /* 0x000ea20000300a00 */
[----:B------:R-:W-:-:S03]  /*38750*/  LEA R22, P6, R23, R0, 0x1 ;  /* 0x0000000017167211 */ /* 0x000fc600078c08ff */
[----:B------:R-:W2:Y:S04]  /*38760*/  LDL.LU.64 R10, [R1+0xd98] ;  /* 0x000d9800010a7983 */ /* 0x000ea80000300a00 */
[----:B------:R-:W2:Y:S04]  /*38770*/  LDL.LU.64 R8, [R1+0xd90] ;  /* 0x000d900001087983 */ /* 0x000ea80000300a00 */
[----:B----4-:R0:W-:Y:S01]  /*38780*/  @P5 STG.E.U16 [R20.64], R24 ;  /* 0x0000001814005986 */ /* 0x0101e2000c101506 */
[----:B------:R-:W-:Y:S02]  /*38790*/  PRMT R25, R24, 0x7632, R25 ;  /* 0x0000763218197816 */ /* 0x000fe40000000019 */
[----:B0-----:R-:W-:-:S02]  /*387a0*/  IADD3 R21, R23, c[0x0][0x198], RZ ;  /* 0x0000660017157a10 */ /* 0x001fc40007ffe0ff */
[----:B------:R-:W-:Y:S02]  /*387b0*/  LEA.HI.X.SX32 R23, R23, R2, 0x1, P6 ;  /* 0x0000000217177211 */ /* 0x000fe400030f0eff */
[----:B------:R-:W-:-:S03]  /*387c0*/  IADD3 R24, R6, 0x6, RZ ;  /* 0x0000000606187810 */ /* 0x000fc60007ffe0ff */
[----:B------:R0:W-:Y:S01]  /*387d0*/  @P4 STG.E.U16 [R22.64], R25 ;  /* 0x0000001916004986 */ /* 0x0001e2000c101506 */
[----:B------:R-:W-:-:S03]  /*387e0*/  ISETP.LT.AND P4, PT, R24, c[0x0][0x17c], !P0 ;  /* 0x00005f0018007a0c */ /* 0x000fc60004781270 */
[----:B------:R-:W4:Y:S01]  /*387f0*/  LDL.LU R24, [R1+0x50] ;  /* 0x0000500001187983 */ /* 0x000f220000300800 */
[C---:B------:R-:W-:Y:S02]  /*38800*/  IADD3 R3, R6.reuse, 0x5, RZ ;  /* 0x0000000506037810 */ /* 0x040fe40007ffe0ff */
[----:B------:R-:W-:Y:S02]  /*38810*/  LEA R20, P6, R21, R0, 0x1 ;  /* 0x0000000015147211 */ /* 0x000fe400078c08ff */
[----:B------:R-:W-:Y:S02]  /*38820*/  ISETP.LT.AND P5, PT, R3, c[0x0][0x17c], !P0 ;  /* 0x00005f0003007a0c */ /* 0x000fe400047a1270 */
[C---:B------:R-:W-:Y:S02]  /*38830*/  IADD3 R3, R21.reuse, c[0x0][0x198], RZ ;  /* 0x0000660015037a10 */ /* 0x040fe40007ffe0ff */
[----:B------:R-:W-:Y:S02]  /*38840*/  LEA.HI.X.SX32 R21, R21, R2, 0x1, P6 ;  /* 0x0000000215157211 */ /* 0x000fe400030f0eff */
[----:B0-----:R-:W-:-:S02]  /*38850*/  IADD3 R23, R6, 0x7, RZ ;  /* 0x0000000706177810 */ /* 0x001fc40007ffe0ff */
[----:B------:R-:W-:Y:S01]  /*38860*/  LEA R22, P6, R3, R0, 0x1 ;  /* 0x0000000003167211 */ /* 0x000fe200078c08ff */
[----:B----4-:R0:W-:Y:S01]  /*38870*/  @P3 STG.E.U16 [R20.64], R24 ;  /* 0x0000001814003986 */ /* 0x0101e2000c101506 */
[----:B------:R-:W-:Y:S02]  /*38880*/  ISETP.LT.AND P3, PT, R23, c[0x0][0x17c], !P0 ;  /* 0x00005f0017007a0c */ /* 0x000fe40004761270 */
[----:B------:R-:W-:Y:S02]  /*38890*/  LEA.HI.X.SX32 R23, R3, R2, 0x1, P6 ;  /* 0x0000000203177211 */ /* 0x000fe400030f0eff */
[----:B------:R-:W-:Y:S02]  /*388a0*/  PRMT R25, R24, 0x7632, R25 ;  /* 0x0000763218197816 */ /* 0x000fe40000000019 */
[----:B0-----:R-:W-:-:S03]  /*388b0*/  IADD3 R24, R6, 0x8, RZ ;  /* 0x0000000806187810 */ /* 0x001fc60007ffe0ff */
[----:B------:R0:W-:Y:S01]  /*388c0*/  @P2 STG.E.U16 [R22.64], R25 ;  /* 0x0000001916002986 */ /* 0x0001e2000c101506 */
[----:B------:R-:W-:-:S03]  /*388d0*/  ISETP.LT.AND P2, PT, R24, c[0x0][0x17c], !P0 ;  /* 0x00005f0018007a0c */ /* 0x000fc60004741270 */
[----:B------:R-:W4:Y:S01]  /*388e0*/  LDL.LU R24, [R1+0x10] ;  /* 0x0000100001187983 */ /* 0x000f220000300800 */
[----:B------:R-:W-:-:S04]  /*388f0*/  IADD3 R21, R3, c[0x0][0x198], RZ ;  /* 0x0000660003157a10 */ /* 0x000fc80007ffe0ff */
[C---:B------:R-:W-:Y:S02]  /*38900*/  LEA R20, P6, R21.reuse, R0, 0x1 ;  /* 0x0000000015147211 */ /* 0x040fe400078c08ff */
[C---:B------:R-:W-:Y:S02]  /*38910*/  IADD3 R3, R21.reuse, c[0x0][0x198], RZ ;  /* 0x0000660015037a10 */ /* 0x040fe40007ffe0ff */
[----:B------:R-:W-:Y:S02]  /*38920*/  LEA.HI.X.SX32 R21, R21, R2, 0x1, P6 ;  /* 0x0000000215157211 */ /* 0x000fe400030f0eff */
[----:B0-----:R-:W-:Y:S02]  /*38930*/  IADD3 R23, R6, 0x9, RZ ;  /* 0x0000000906177810 */ /* 0x001fe40007ffe0ff */
[----:B------:R-:W-:Y:S01]  /*38940*/  LEA R22, P6, R3, R0, 0x1 ;  /* 0x0000000003167211 */ /* 0x000fe200078c08ff */
[----:B----4-:R0:W-:Y:S01]  /*38950*/  @P1 STG.E.U16 [R20.64], R24 ;  /* 0x0000001814001986 */ /* 0x0101e2000c101506 */
[----:B------:R-:W-:-:S02]  /*38960*/  ISETP.LT.AND P1, PT, R23, c[0x0][0x17c], !P0 ;  /* 0x00005f0017007a0c */ /* 0x000fc40004721270 */
[C---:B------:R-:W-:Y:S02]  /*38970*/  LEA.HI.X.SX32 R23, R3.reuse, R2, 0x1, P6 ;  /* 0x0000000203177211 */ /* 0x040fe400030f0eff */
[----:B------:R-:W-:Y:S02]  /*38980*/  PRMT R25, R24, 0x7632, R25 ;  /* 0x0000763218197816 */ /* 0x000fe40000000019 */
[----:B0-----:R-:W-:-:S04]  /*38990*/  IADD3 R21, R3, c[0x0][0x198], RZ ;  /* 0x0000660003157a10 */ /* 0x001fc80007ffe0ff */
[C---:B------:R-:W-:Y:S02]  /*389a0*/  LEA R20, P6, R21.reuse, R0, 0x1 ;  /* 0x0000000015147211 */ /* 0x040fe400078c08ff */
[C---:B------:R-:W-:Y:S01]  /*389b0*/  IADD3 R3, R21.reuse, c[0x0][0x198], RZ ;  /* 0x0000660015037a10 */ /* 0x040fe20007ffe0ff */
[----:B------:R0:W-:Y:S01]  /*389c0*/  @P5 STG.E.U16 [R22.64], R25 ;  /* 0x0000001916005986 */ /* 0x0001e2000c101506 */
[----:B------:R-:W-:Y:S02]  /*389d0*/  LEA.HI.X.SX32 R21, R21, R2, 0x1, P6 ;  /* 0x0000000215157211 */ /* 0x000fe400030f0eff */
[----:B------:R-:W-:-:S03]  /*389e0*/  IADD3 R24, R6, 0xa, RZ ;  /* 0x0000000a06187810 */ /* 0x000fc60007ffe0ff */
[----:B--2---:R-:W-:Y:S01]  /*389f0*/  @P4 STG.E.U16 [R20.64], R8 ;  /* 0x0000000814004986 */ /* 0x004fe2000c101506 */
[----:B------:R-:W-:Y:S02]  /*38a00*/  ISETP.LT.AND P5, PT, R24, c[0x0][0x17c], !P0 ;  /* 0x00005f0018007a0c */ /* 0x000fe400047a1270 */
[----:B0-----:R-:W-:Y:S02]  /*38a10*/  IADD3 R23, R6, 0xb, RZ ;  /* 0x0000000b06177810 */ /* 0x001fe40007ffe0ff */
[----:B------:R-:W-:Y:S02]  /*38a20*/  LEA R22, P6, R3, R0, 0x1 ;  /* 0x0000000003167211 */ /* 0x000fe400078c08ff */
[----:B------:R-:W-:Y:S02]  /*38a30*/  ISETP.LT.AND P4, PT, R23, c[0x0][0x17c], !P0 ;  /* 0x00005f0017007a0c */ /* 0x000fe40004781270 */
[----:B------:R-:W-:Y:S02]  /*38a40*/  LEA.HI.X.SX32 R23, R3, R2, 0x1, P6 ;  /* 0x0000000203177211 */ /* 0x000fe400030f0eff */
[----:B------:R-:W-:-:S05]  /*38a50*/  PRMT R24, R8, 0x7632, R24 ;  /* 0x0000763208187816 */ /* 0x000fca0000000018 */
[----:B------:R0:W-:Y:S04]  /*38a60*/  @P3 STG.E.U16 [R22.64], R24 ;  /* 0x0000001816003986 */ /* 0x0001e8000c101506 */
[----:B0-----:R-:W2:Y:S01]  /*38a70*/  LDL.LU R24, [R1+0x80] ;  /* 0x0000800001187983 */ /* 0x001ea20000300800 */
[----:B------:R-:W-:-:S04]  /*38a80*/  IADD3 R21, R3, c[0x0][0x198], RZ ;  /* 0x0000660003157a10 */ /* 0x000fc80007ffe0ff */
[C---:B------:R-:W-:Y:S02]  /*38a90*/  LEA R20, P6, R21.reuse, R0, 0x1 ;  /* 0x0000000015147211 */ /* 0x040fe400078c08ff */
[C---:B------:R-:W-:Y:S02]  /*38aa0*/  IADD3 R3, R21.reuse, c[0x0][0x198], RZ ;  /* 0x0000660015037a10 */ /* 0x040fe40007ffe0ff */
[----:B------:R-:W-:Y:S02]  /*38ab0*/  LEA.HI.X.SX32 R21, R21, R2, 0x1, P6 ;  /* 0x0000000215157211 */ /* 0x000fe400030f0eff */
[----:B------:R-:W-:Y:S02]  /*38ac0*/  IADD3 R23, R6, 0xd, RZ ;  /* 0x0000000d06177810 */ /* 0x000fe40007ffe0ff */
[----:B------:R-:W-:Y:S01]  /*38ad0*/  LEA R22, P6, R3, R0, 0x1 ;  /* 0x0000000003167211 */ /* 0x000fe200078c08ff */
[----:B--2---:R0:W-:Y:S01]  /*38ae0*/  @P2 STG.E.U16 [R20.64], R24 ;  /* 0x0000001814002986 */ /* 0x0041e2000c101506 */
[----:B------:R-:W-:-:S02]  /*38af0*/  ISETP.LT.AND P2, PT, R23, c[0x0][0x17c], !P0 ;  /* 0x00005f0017007a0c */ /* 0x000fc40004741270 */
[----:B------:R-:W-:Y:S02]  /*38b00*/  LEA.HI.X.SX32 R23, R3, R2, 0x1, P6 ;  /* 0x0000000203177211 */ /* 0x000fe400030f0eff */
[----:B------:R-:W-:Y:S02]  /*38b10*/  PRMT R25, R24, 0x7632, R25 ;  /* 0x0000763218197816 */ /* 0x000fe40000000019 */
[----:B0-----:R-:W-:-:S03]  /*38b20*/  IADD3 R24, R6, 0xe, RZ ;  /* 0x0000000e06187810 */ /* 0x001fc60007ffe0ff */
[----:B------:R0:W-:Y:S01]  /*38b30*/  @P1 STG.E.U16 [R22.64], R25 ;  /* 0x0000001916001986 */ /* 0x0001e2000c101506 */
[----:B------:R-:W-:-:S03]  /*38b40*/  ISETP.LT.AND P1, PT, R24, c[0x0][0x17c], !P0 ;  /* 0x00005f0018007a0c */ /* 0x000fc60004721270 */
[----:B------:R-:W2:Y:S01]  /*38b50*/  LDL.LU R24, [R1+0x60] ;  /* 0x0000600001187983 */ /* 0x000ea20000300800 */
[----:B------:R-:W-:-:S04]  /*38b60*/  IADD3 R8, R6, 0xc, RZ ;  /* 0x0000000c06087810 */ /* 0x000fc80007ffe0ff */
[----:B------:R-:W-:Y:S02]  /*38b70*/  ISETP.LT.AND P3, PT, R8, c[0x0][0x17c], !P0 ;  /* 0x00005f0008007a0c */ /* 0x000fe40004761270 */
[----:B------:R-:W-:-:S04]  /*38b80*/  IADD3 R8, R3, c[0x0][0x198], RZ ;  /* 0x0000660003087a10 */ /* 0x000fc80007ffe0ff */
[C---:B------:R-:W-:Y:S02]  /*38b90*/  LEA R20, P6, R8.reuse, R0, 0x1 ;  /* 0x0000000008147211 */ /* 0x040fe400078c08ff */
[C---:B------:R-:W-:Y:S02]  /*38ba0*/  IADD3 R3, R8.reuse, c[0x0][0x198], RZ ;  /* 0x0000660008037a10 */ /* 0x040fe40007ffe0ff */
[----:B------:R-:W-:Y:S02]  /*38bb0*/  LEA.HI.X.SX32 R21, R8, R2, 0x1, P6 ;  /* 0x0000000208157211 */ /* 0x000fe400030f0eff */
[----:B0-----:R-:W-:Y:S02]  /*38bc0*/  IADD3 R23, R6, 0xf, RZ ;  /* 0x0000000f06177810 */ /* 0x001fe40007ffe0ff */
        /* <DEDUP_REMOVED lines=8> */
[----:B------:R-:W2:Y:S01]  /*38c50*/  LDL.LU R24, [R1] ;  /* 0x0000000001187983 */ /* 0x000ea20000300800 */
        /* <DEDUP_REMOVED lines=9> */
[----:B------:R-:W-:-:S05]  /*38cf0*/  PRMT R25, R24, 0x7632, R25 ;  /* 0x0000763218197816 */ /* 0x000fca0000000019 */
[----:B------:R1:W-:Y:S01]  /*38d00*/  @P2 STG.E.U16 [R22.64], R25 ;  /* 0x0000001916002986 */ /* 0x0003e2000c101506 */
[----:B0-----:R-:W-:-:S03]  /*38d10*/  IADD3 R24, R6, 0x12, RZ ;  /* 0x0000001206187810 */ /* 0x001fc60007ffe0ff */
[----:B------:R-:W2:Y:S04]  /*38d20*/  LDL.LU R6, [R1+0xd8c] ;  /* 0x000d8c0001067983 */ /* 0x000ea80000300800 */
[----:B-1----:R-:W4:Y:S01]  /*38d30*/  LDL R25, [R1+0x738] ;  /* 0x0007380001197983 */ /* 0x002f220000100800 */
[----:B------:R-:W-:-:S04]  /*38d40*/  IADD3 R8, R3, c[0x0][0x198], RZ ;  /* 0x0000660003087a10 */ /* 0x000fc80007ffe0ff */
[C---:B------:R-:W-:Y:S02]  /*38d50*/  LEA R20, P6, R8.reuse, R0, 0x1 ;  /* 0x0000000008147211 */ /* 0x040fe400078c08ff */
[C---:B------:R-:W-:Y:S02]  /*38d60*/  IADD3 R3, R8.reuse, c[0x0][0x198], RZ ;  /* 0x0000660008037a10 */ /* 0x040fe40007ffe0ff */
[----:B------:R-:W-:Y:S02]  /*38d70*/  LEA.HI.X.SX32 R21, R8, R2, 0x1, P6 ;  /* 0x0000000208157211 */ /* 0x000fe400030f0eff */
[----:B------:R-:W-:-:S03]  /*38d80*/  LEA R22, P6, R3, R0, 0x1 ;  /* 0x0000000003167211 */ /* 0x000fc600078c08ff */
[----:B------:R0:W-:Y:S01]  /*38d90*/  @P1 STG.E.U16 [R20.64], R12 ;  /* 0x0000000c14001986 */ /* 0x0001e2000c101506 */
[----:B------:R-:W-:Y:S02]  /*38da0*/  ISETP.LT.AND P2, PT, R24, c[0x0][0x17c], !P0 ;  /* 0x00005f0018007a0c */ /* 0x000fe40004741270 */
[----:B0-----:R-:W-:Y:S02]  /*38db0*/  PRMT R12, R12, 0x7632, R12 ;  /* 0x000076320c0c7816 */ /* 0x001fe4000000000c */
[C---:B----4-:R-:W-:Y:S02]  /*38dc0*/  IADD3 R23, R25.reuse, 0x13, RZ ;  /* 0x0000001319177810 */ /* 0x050fe40007ffe0ff */
[----:B------:R-:W-:Y:S02]  /*38dd0*/  IADD3 R24, R25, 0x14, RZ ;  /* 0x0000001419187810 */ /* 0x000fe40007ffe0ff */
[----:B------:R-:W-:Y:S02]  /*38de0*/  ISETP.LT.AND P1, PT, R23, c[0x0][0x17c], !P0 ;  /* 0x00005f0017007a0c */ /* 0x000fe40004721270 */
[----:B------:R-:W-:-:S05]  /*38df0*/  LEA.HI.X.SX32 R23, R3, R2, 0x1, P6 ;  /* 0x0000000203177211 */ /* 0x000fca00030f0eff */
        /* <DEDUP_REMOVED lines=8> */
[----:B------:R-:W-:-:S04]  /*38e80*/  LEA R22, P6, R3, R0, 0x1 ;  /* 0x0000000003167211 */ /* 0x000fc800078c08ff */
[----:B------:R-:W-:Y:S01]  /*38e90*/  LEA.HI.X.SX32 R23, R3, R2, 0x1, P6 ;  /* 0x0000000203177211 */ /* 0x000fe200030f0eff */
[----:B----4-:R0:W-:Y:S01]  /*38ea0*/  @P4 STG.E.U16 [R20.64], R24 ;  /* 0x0000001814004986 */ /* 0x0101e2000c101506 */
[----:B------:R-:W-:Y:S02]  /*38eb0*/  ISETP.LT.AND P4, PT, R12, c[0x0][0x17c], !P0 ;  /* 0x00005f000c007a0c */ /* 0x000fe40004781270 */
[----:B------:R-:W-:-:S05]  /*38ec0*/  PRMT R12, R24, 0x7632, R12 ;  /* 0x00007632180c7816 */ /* 0x000fca000000000c */
[----:B------:R1:W-:Y:S01]  /*38ed0*/  @P3 STG.E.U16 [R22.64], R12 ;  /* 0x0000000c16003986 */ /* 0x0003e2000c101506 */
[----:B0-----:R-:W-:-:S04]  /*38ee0*/  IADD3 R24, R25, 0x16, RZ ;  /* 0x0000001619187810 */ /* 0x001fc80007ffe0ff */
[----:B------:R-:W-:Y:S02]  /*38ef0*/  ISETP.LT.AND P3, PT, R24, c[0x0][0x17c], !P0 ;  /* 0x00005f0018007a0c */ /* 0x000fe40004761270 */
[----:B------:R-:W4:Y:S01]  /*38f00*/  LDL.LU R24, [R1+0x30] ;  /* 0x0000300001187983 */ /* 0x000f220000300800 */
[----:B------:R-:W-:-:S04]  /*38f10*/  IADD3 R8, R3, c[0x0][0x198], RZ ;  /* 0x0000660003087a10 */ /* 0x000fc80007ffe0ff */
[C---:B------:R-:W-:Y:S02]  /*38f20*/  LEA R20, P6, R8.reuse, R0, 0x1 ;  /* 0x0000000008147211 */ /* 0x040fe400078c08ff */
[C---:B------:R-:W-:Y:S02]  /*38f30*/  IADD3 R3, R8.reuse, c[0x0][0x198], RZ ;  /* 0x0000660008037a10 */ /* 0x040fe40007ffe0ff */
[----:B------:R-:W-:Y:S02]  /*38f40*/  LEA.HI.X.SX32 R21, R8, R2, 0x1, P6 ;  /* 0x0000000208157211 */ /* 0x000fe400030f0eff */
[----:B-1----:R-:W-:Y:S02]  /*38f50*/  IADD3 R12, R25, 0x17, RZ ;  /* 0x00000017190c7810 */ /* 0x002fe40007ffe0ff */
[C---:B------:R-:W-:Y:S02]  /*38f60*/  LEA R22, P6, R3.reuse, R0, 0x1 ;  /* 0x0000000003167211 */ /* 0x040fe400078c08ff */
[----:B------:R-:W-:-:S02]  /*38f70*/  IADD3 R8, R3, c[0x0][0x198], RZ ;  /* 0x0000660003087a10 */ /* 0x000fc40007ffe0ff */
[----:B------:R-:W-:Y:S02]  /*38f80*/  LEA.HI.X.SX32 R23, R3, R2, 0x1, P6 ;  /* 0x0000000203177211 */ /* 0x000fe400030f0eff */
[----:B------:R-:W-:Y:S01]  /*38f90*/  IADD3 R3, R8, c[0x0][0x198], RZ ;  /* 0x0000660008037a10 */ /* 0x000fe20007ffe0ff */
[----:B----4-:R0:W-:Y:S01]  /*38fa0*/  @P2 STG.E.U16 [R20.64], R24 ;  /* 0x0000001814002986 */ /* 0x0101e2000c101506 */
[----:B------:R-:W-:Y:S02]  /*38fb0*/  ISETP.LT.AND P2, PT, R12, c[0x0][0x17c], !P0 ;  /* 0x00005f000c007a0c */ /* 0x000fe40004741270 */
[----:B------:R-:W-:-:S05]  /*38fc0*/  PRMT R12, R24, 0x7632, R12 ;  /* 0x00007632180c7816 */ /* 0x000fca000000000c */
[----:B------:R1:W-:Y:S01]  /*38fd0*/  @P1 STG.E.U16 [R22.64], R12 ;  /* 0x0000000c16001986 */ /* 0x0003e2000c101506 */
[----:B0-----:R-:W-:-:S04]  /*38fe0*/  LEA R20, P6, R8, R0, 0x1 ;  /* 0x0000000008147211 */ /* 0x001fc800078c08ff */
[----:B------:R-:W-:Y:S02]  /*38ff0*/  LEA.HI.X.SX32 R21, R8, R2, 0x1, P6 ;  /* 0x0000000208157211 */ /* 0x000fe400030f0eff */
[C---:B------:R-:W-:Y:S02]  /*39000*/  IADD3 R8, R3.reuse, c[0x0][0x198], RZ ;  /* 0x0000660003087a10 */ /* 0x040fe40007ffe0ff */
[C---:B-1----:R-:W-:Y:S01]  /*39010*/  LEA R22, P6, R3.reuse, R0, 0x1 ;  /* 0x0000000003167211 */ /* 0x042fe200078c08ff */
[----:B------:R0:W-:Y:S03]  /*39020*/  @P5 STG.E.U16 [R20.64], R4 ;  /* 0x0000000414005986 */ /* 0x0001e6000c101506 */
[----:B------:R-:W-:Y:S02]  /*39030*/  LEA.HI.X.SX32 R23, R3, R2, 0x1, P6 ;  /* 0x0000000203177211 */ /* 0x000fe400030f0eff */
[----:B------:R-:W-:-:S02]  /*39040*/  IADD3 R12, R25, 0x19, RZ ;  /* 0x00000019190c7810 */ /* 0x000fc40007ffe0ff */
[C---:B------:R-:W-:Y:S02]  /*39050*/  IADD3 R3, R8.reuse, c[0x0][0x198], RZ ;  /* 0x0000660008037a10 */ /* 0x040fe40007ffe0ff */
[----:B0-----:R-:W-:Y:S02]  /*39060*/  LEA R20, P6, R8, R0, 0x1 ;  /* 0x0000000008147211 */ /* 0x001fe400078c08ff */
[----:B------:R-:W-:Y:S02]  /*39070*/  PRMT R4, R4, 0x7632, R4 ;  /* 0x0000763204047816 */ /* 0x000fe40000000004 */
[----:B------:R-:W-:Y:S02]  /*39080*/  LEA.HI.X.SX32 R21, R8, R2, 0x1, P6 ;  /* 0x0000000208157211 */ /* 0x000fe400030f0eff */
[----:B------:R-:W-:Y:S01]  /*39090*/  ISETP.LT.AND P5, PT, R12, c[0x0][0x17c], !P0 ;  /* 0x00005f000c007a0c */ /* 0x000fe200047a1270 */
[----:B------:R0:W-:Y:S01]  /*390a0*/  @P4 STG.E.U16 [R22.64], R4 ;  /* 0x0000000416004986 */ /* 0x0001e2000c101506 */
[----:B------:R-:W-:-:S02]  /*390b0*/  IADD3 R8, R25, 0x1b, RZ ;  /* 0x0000001b19087810 */ /* 0x000fc40007ffe0ff */
[----:B------:R-:W-:Y:S01]  /*390c0*/  IADD3 R12, R25, 0x1a, RZ ;  /* 0x0000001a190c7810 */ /* 0x000fe20007ffe0ff */
[----:B------:R1:W-:Y:S01]  /*390d0*/  @P3 STG.E.U16 [R20.64], R16 ;  /* 0x0000001014003986 */ /* 0x0003e2000c101506 */
[----:B------:R-:W-:Y:S02]  /*390e0*/  ISETP.LT.AND P3, PT, R8, c[0x0][0x17c], !P0 ;  /* 0x00005f0008007a0c */ /* 0x000fe40004761270 */
[----:B------:R-:W-:Y:S02]  /*390f0*/  ISETP.LT.AND P4, PT, R12, c[0x0][0x17c], !P0 ;  /* 0x00005f000c007a0c */ /* 0x000fe40004781270 */
[C---:B0-----:R-:W-:Y:S02]  /*39100*/  LEA R22, P6, R3.reuse, R0, 0x1 ;  /* 0x0000000003167211 */ /* 0x041fe400078c08ff */
[----:B------:R-:W-:Y:S02]  /*39110*/  PRMT R8, R16, 0x7632, R8 ;  /* 0x0000763210087816 */ /* 0x000fe40000000008 */
[----:B------:R-:W-:Y:S01]  /*39120*/  LEA.HI.X.SX32 R23, R3, R2, 0x1, P6 ;  /* 0x0000000203177211 */ /* 0x000fe200030f0eff */
[----:B-1----:R-:W4:Y:S01]  /*39130*/  LDL.LU R16, [R1+0x1a0] ;  /* 0x0001a00001107983 */ /* 0x002f220000300800 */
[----:B------:R-:W-:-:S03]  /*39140*/  IADD3 R12, R25, 0x1c, RZ ;  /* 0x0000001c190c7810 */ /* 0x000fc60007ffe0ff */
[----:B------:R0:W-:Y:S01]  /*39150*/  @P2 STG.E.U16 [R22.64], R8 ;  /* 0x0000000816002986 */ /* 0x0001e2000c101506 */
[----:B------:R-:W-:-:S03]  /*39160*/  ISETP.LT.AND P2, PT, R12, c[0x0][0x17c], !P0 ;  /* 0x00005f000c007a0c */ /* 0x000fc60004741270 */
[----:B------:R-:W2:Y:S01]  /*39170*/  LDL.LU R12, [R1+0x70] ;  /* 0x00007000010c7983 */ /* 0x000ea20000300800 */
[----:B------:R-:W-:Y:S02]  /*39180*/  IADD3 R24, R25, 0x18, RZ ;  /* 0x0000001819187810 */ /* 0x000fe40007ffe0ff */
[----:B------:R-:W-:Y:S02]  /*39190*/  IADD3 R4, R3, c[0x0][0x198], RZ ;  /* 0x0000660003047a10 */ /* 0x000fe40007ffe0ff */
[----:B------:R-:W-:Y:S02]  /*391a0*/  ISETP.LT.AND P1, PT, R24, c[0x0][0x17c], !P0 ;  /* 0x00005f0018007a0c */ /* 0x000fe40004721270 */
[C---:B------:R-:W-:Y:S02]  /*391b0*/  LEA R20, P6, R4.reuse, R0, 0x1 ;  /* 0x0000000004147211 */ /* 0x040fe400078c08ff */
[C---:B------:R-:W-:Y:S02]  /*391c0*/  IADD3 R3, R4.reuse, c[0x0][0x198], RZ ;  /* 0x0000660004037a10 */ /* 0x040fe40007ffe0ff */
[----:B------:R-:W-:-:S02]  /*391d0*/  LEA.HI.X.SX32 R21, R4, R2, 0x1, P6 ;  /* 0x0000000204157211 */ /* 0x000fc400030f0eff */
[----:B0-----:R-:W-:Y:S02]  /*391e0*/  IADD3 R8, R25, 0x1d, RZ ;  /* 0x0000001d19087810 */ /* 0x001fe40007ffe0ff */
[----:B------:R-:W-:-:S04]  /*391f0*/  LEA R22, P6, R3, R0, 0x1 ;  /* 0x0000000003167211 */ /* 0x000fc800078c08ff */
[----:B------:R-:W-:Y:S01]  /*39200*/  LEA.HI.X.SX32 R23, R3, R2, 0x1, P6 ;  /* 0x0000000203177211 */ /* 0x000fe200030f0eff */
[----:B--2---:R0:W-:Y:S01]  /*39210*/  @P1 STG.E.U16 [R20.64], R12 ;  /* 0x0000000c14001986 */ /* 0x0041e2000c101506 */
[----:B------:R-:W-:Y:S02]  /*39220*/  ISETP.LT.AND P1, PT, R8, c[0x0][0x17c], !P0 ;  /* 0x00005f0008007a0c */ /* 0x000fe40004721270 */
[----:B------:R-:W-:-:S05]  /*39230*/  PRMT R8, R12, 0x7632, R8 ;  /* 0x000076320c087816 */ /* 0x000fca0000000008 */
[----:B------:R1:W-:Y:S01]  /*39240*/  @P5 STG.E.U16 [R22.64], R8 ;  /* 0x0000000816005986 */ /* 0x0003e2000c101506 */
[----:B0-----:R-:W-:-:S04]  /*39250*/  IADD3 R12, R25, 0x1e, RZ ;  /* 0x0000001e190c7810 */ /* 0x001fc80007ffe0ff */
[----:B------:R-:W-:Y:S02]  /*39260*/  ISETP.LT.AND P5, PT, R12, c[0x0][0x17c], !P0 ;  /* 0x00005f000c007a0c */ /* 0x000fe400047a1270 */
[----:B------:R-:W2:Y:S01]  /*39270*/  LDL.LU R12, [R1+0x20] ;  /* 0x00002000010c7983 */ /* 0x000ea20000300800 */
        /* <DEDUP_REMOVED lines=9> */
[----:B--2---:R0:W-:Y:S01]  /*39310*/  @P4 STG.E.U16 [R20.64], R12 ;  /* 0x0000000c14004986 */ /* 0x0041e2000c101506 */
[----:B------:R-:W-:Y:S02]  /*39320*/  ISETP.LT.AND P4, PT, R8, c[0x0][0x17c], !P0 ;  /* 0x00005f0008007a0c */ /* 0x000fe40004781270 */
[----:B------:R-:W-:Y:S02]  /*39330*/  PRMT R8, R12, 0x7632, R8 ;  /* 0x000076320c087816 */ /* 0x000fe40000000008 */
[----:B0-----:R-:W-:-:S03]  /*39340*/  LEA R20, P6, R4, R0, 0x1 ;  /* 0x0000000004147211 */ /* 0x001fc600078c08ff */
[----:B------:R0:W-:Y:S01]  /*39350*/  @P3 STG.E.U16 [R22.64], R8 ;  /* 0x0000000816003986 */ /* 0x0001e2000c101506 */
[----:B------:R-:W-:Y:S02]  /*39360*/  LEA.HI.X.SX32 R21, R4, R2, 0x1, P6 ;  /* 0x0000000204157211 */ /* 0x000fe400030f0eff */
[----:B------:R-:W-:-:S03]  /*39370*/  IADD3 R4, R3, c[0x0][0x198], RZ ;  /* 0x0000660003047a10 */ /* 0x000fc60007ffe0ff */
[----:B----4-:R1:W-:Y:S01]  /*39380*/  @P2 STG.E.U16 [R20.64], R16 ;  /* 0x0000001014002986 */ /* 0x0103e2000c101506 */
[----:B0-----:R-:W-:Y:S02]  /*39390*/  IADD3 R8, R25, 0x21, RZ ;  /* 0x0000002119087810 */ /* 0x001fe40007ffe0ff */
[C---:B------:R-:W-:Y:S02]  /*393a0*/  LEA R22, P6, R3.reuse, R0, 0x1 ;  /* 0x0000000003167211 */ /* 0x040fe400078c08ff */
[----:B------:R-:W-:Y:S02]  /*393b0*/  ISETP.LT.AND P2, PT, R8, c[0x0][0x17c], !P0 ;  /* 0x00005f0008007a0c */ /* 0x000fe40004741270 */
[----:B------:R-:W-:Y:S02]  /*393c0*/  LEA.HI.X.SX32 R23, R3, R2, 0x1, P6 ;  /* 0x0000000203177211 */ /* 0x000fe400030f0eff */
[----:B------:R-:W-:Y:S02]  /*393d0*/  PRMT R8, R16, 0x7632, R8 ;  /* 0x0000763210087816 */ /* 0x000fe40000000008 */
[----:B-1----:R-:W-:-:S02]  /*393e0*/  LEA R20, P6, R4, R0, 0x1 ;  /* 0x0000000004147211 */ /* 0x002fc400078c08ff */
[C---:B------:R-:W-:Y:S02]  /*393f0*/  IADD3 R12, R25.reuse, 0x20, RZ ;  /* 0x00000020190c7810 */ /* 0x040fe40007ffe0ff */
[C---:B------:R-:W-:Y:S01]  /*39400*/  IADD3 R3, R4.reuse, c[0x0][0x198], RZ ;  /* 0x0000660004037a10 */ /* 0x040fe20007ffe0ff */
[----:B------:R0:W-:Y:S01]  /*39410*/  @P1 STG.E.U16 [R22.64], R8 ;  /* 0x0000000816001986 */ /* 0x0001e2000c101506 */
[----:B------:R-:W-:Y:S02]  /*39420*/  LEA.HI.X.SX32 R21, R4, R2, 0x1, P6 ;  /* 0x0000000204157211 */ /* 0x000fe400030f0eff */
[----:B------:R-:W-:Y:S02]  /*39430*/  ISETP.LT.AND P3, PT, R12, c[0x0][0x17c], !P0 ;  /* 0x00005f000c007a0c */ /* 0x000fe40004761270 */
[C---:B------:R-:W-:Y:S01]  /*39440*/  IADD3 R12, R25.reuse, 0x22, RZ ;  /* 0x00000022190c7810 */ /* 0x040fe20007ffe0ff */
[----:B------:R1:W-:Y:S01]  /*39450*/  @P5 STG.E.U16 [R20.64], R7 ;  /* 0x0000000714005986 */ /* 0x0003e2000c101506 */
[----:B0-----:R-:W-:-:S02]  /*39460*/  IADD3 R8, R25, 0x23, RZ ;  /* 0x0000002319087810 */ /* 0x001fc40007ffe0ff */
[C---:B------:R-:W-:Y:S02]  /*39470*/  LEA R22, P6, R3.reuse, R0, 0x1 ;  /* 0x0000000003167211 */ /* 0x040fe400078c08ff */
[----:B------:R-:W-:Y:S02]  /*39480*/  ISETP.LT.AND P5, PT, R8, c[0x0][0x17c], !P0 ;  /* 0x00005f0008007a0c */ /* 0x000fe400047a1270 */
[----:B------:R-:W-:Y:S02]  /*39490*/  ISETP.LT.AND P1, PT, R12, c[0x0][0x17c], !P0 ;  /* 0x00005f000c007a0c */ /* 0x000fe40004721270 */
[----:B------:R-:W-:Y:S02]  /*394a0*/  LEA.HI.X.SX32 R23, R3, R2, 0x1, P6 ;  /* 0x0000000203177211 */ /* 0x000fe400030f0eff */
[----:B------:R-:W-:Y:S02]  /*394b0*/  PRMT R8, R7, 0x7632, R8 ;  /* 0x0000763207087816 */ /* 0x000fe40000000008 */
[----:B------:R-:W-:Y:S01]  /*394c0*/  IADD3 R12, R25, 0x24, RZ ;  /* 0x00000024190c7810 */ /* 0x000fe20007ffe0ff */
[----:B-1----:R-:W2:Y:S04]  /*394d0*/  LDL.LU R7, [R1+0xd88] ;  /* 0x000d880001077983 */ /* 0x002ea80000300800 */
[----:B------:R0:W-:Y:S01]  /*394e0*/  @P4 STG.E.U16 [R22.64], R8 ;  /* 0x0000000816004986 */ /* 0x0001e2000c101506 */
[----:B------:R-:W-:-:S03]  /*394f0*/  ISETP.LT.AND P4, PT, R12, c[0x0][0x17c], !P0 ;  /* 0x00005f000c007a0c */ /* 0x000fc60004781270 */
[----:B------:R-:W4:Y:S04]  /*39500*/  LDL.LU R16, [R1+0x14] ;  /* 0x0000140001107983 */ /* 0x000f280000300800 */
[----:B------:R-:W2:Y:S01]  /*39510*/  LDL.LU R12, [R1+0x44] ;  /* 0x00004400010c7983 */ /* 0x000ea20000300800 */
[----:B------:R-:W-:-:S04]  /*39520*/  IADD3 R4, R3, c[0x0][0x198], RZ ;  /* 0x0000660003047a10 */ /* 0x000fc80007ffe0ff */
[C---:B------:R-:W-:Y:S02]  /*39530*/  LEA R20, P6, R4.reuse, R0, 0x1 ;  /* 0x0000000004147211 */ /* 0x040fe400078c08ff */
[C---:B------:R-:W-:Y:S02]  /*39540*/  IADD3 R3, R4.reuse, c[0x0][0x198], RZ ;  /* 0x0000660004037a10 */ /* 0x040fe40007ffe0ff */
[----:B------:R-:W-:Y:S02]  /*39550*/  LEA.HI.X.SX32 R21, R4, R2, 0x1, P6 ;  /* 0x0000000204157211 */ /* 0x000fe400030f0eff */
        /* <DEDUP_REMOVED lines=28> */
[----:B------:R-:W-:Y:S02]  /*39720*/  LEA R22, P6, R3, R0, 0x1 ;  /* 0x0000000003167211 */ /* 0x000fe400078c08ff */
[----:B------:R-:W-:Y:S02]  /*39730*/  ISETP.LT.AND P4, PT, R8, c[0x0][0x17c], !P0 ;  /* 0x00005f0008007a0c */ /* 0x000fe40004781270 */
[----:B------:R-:W-:Y:S02]  /*39740*/  IADD3 R12, R25, 0x28, RZ ;  /* 0x00000028190c7810 */ /* 0x000fe40007ffe0ff */
[----:B------:R-:W-:Y:S02]  /*39750*/  LEA.HI.X.SX32 R23, R3, R2, 0x1, P6 ;  /* 0x0000000203177211 */ /* 0x000fe400030f0eff */
[----:B------:R-:W-:-:S02]  /*39760*/  PRMT R8, R16, 0x7632, R8 ;  /* 0x0000763210087816 */ /* 0x000fc40000000008 */
[C---:B-1----:R-:W-:Y:S02]  /*39770*/  LEA R20, P6, R4.reuse, R0, 0x1 ;  /* 0x0000000004147211 */ /* 0x042fe400078c08ff */
[----:B------:R-:W-:Y:S01]  /*39780*/  IADD3 R3, R4, c[0x0][0x198], RZ ;  /* 0x0000660004037a10 */ /* 0x000fe20007ffe0ff */
[----:B------:R0:W-:Y:S01]  /*39790*/  @P3 STG.E.U16 [R22.64], R8 ;  /* 0x0000000816003986 */ /* 0x0001e2000c101506 */
[----:B------:R-:W-:Y:S02]  /*397a0*/  ISETP.LT.AND P5, PT, R12, c[0x0][0x17c], !P0 ;  /* 0x00005f000c007a0c */ /* 0x000fe400047a1270 */
[----:B------:R-:W-:Y:S02]  /*397b0*/  IADD3 R12, R25, 0x2a, RZ ;  /* 0x0000002a190c7810 */ /* 0x000fe40007ffe0ff */
[----:B------:R-:W-:Y:S02]  /*397c0*/  LEA.HI.X.SX32 R21, R4, R2, 0x1, P6 ;  /* 0x0000000204157211 */ /* 0x000fe400030f0eff */
[----:B------:R-:W-:-:S02]  /*397d0*/  ISETP.LT.AND P3, PT, R12, c[0x0][0x17c], !P0 ;  /* 0x00005f000c007a0c */ /* 0x000fc40004761270 */
[----:B0-----:R-:W-:Y:S02]  /*397e0*/  LEA R22, P6, R3, R0, 0x1 ;  /* 0x0000000003167211 */ /* 0x001fe400078c08ff */
[----:B------:R-:W-:Y:S02]  /*397f0*/  PRMT R12, R9, 0x7632, R12 ;  /* 0x00007632090c7816 */ /* 0x000fe4000000000c */
[----:B------:R-:W-:Y:S02]  /*39800*/  LEA.HI.X.SX32 R23, R3, R2, 0x1, P6 ;  /* 0x0000000203177211 */ /* 0x000fe400030f0eff */
[----:B------:R-:W-:Y:S01]  /*39810*/  IADD3 R16, R25, 0x2c, RZ ;  /* 0x0000002c19107810 */ /* 0x000fe20007ffe0ff */
[----:B------:R-:W-:Y:S04]  /*39820*/  @P2 STG.E.U16 [R20.64], R9 ;  /* 0x0000000914002986 */ /* 0x000fe8000c101506 */
[----:B------:R0:W-:Y:S01]  /*39830*/  @P1 STG.E.U16 [R22.64], R12 ;  /* 0x0000000c16001986 */ /* 0x0001e2000c101506 */
[----:B------:R-:W-:-:S03]  /*39840*/  ISETP.LT.AND P1, PT, R16, c[0x0][0x17c], !P0 ;  /* 0x00005f0010007a0c */ /* 0x000fc60004721270 */
[----:B0-----:R-:W2:Y:S04]  /*39850*/  LDL.LU R22, [R1+0x64] ;  /* 0x0000640001167983 */ /* 0x001ea80000300800 */
[----:B------:R-:W4:Y:S04]  /*39860*/  LDL.LU R23, [R1+0x4] ;  /* 0x0000040001177983 */ /* 0x000f280000300800 */
[----:B------:R-:W2:Y:S01]  /*39870*/  LDL.LU R16, [R1+0x84] ;  /* 0x0000840001107983 */ /* 0x000ea20000300800 */
[----:B------:R-:W-:Y:S02]  /*39880*/  IADD3 R8, R25, 0x2b, RZ ;  /* 0x0000002b19087810 */ /* 0x000fe40007ffe0ff */
[----:B------:R-:W-:-:S02]  /*39890*/  IADD3 R4, R3, c[0x0][0x198], RZ ;  /* 0x0000660003047a10 */ /* 0x000fc40007ffe0ff */
[----:B------:R-:W-:Y:S02]  /*398a0*/  ISETP.LT.AND P2, PT, R8, c[0x0][0x17c], !P0 ;  /* 0x00005f0008007a0c */ /* 0x000fe40004741270 */
[C---:B------:R-:W-:Y:S02]  /*398b0*/  LEA R8, P6, R4.reuse, R0, 0x1 ;  /* 0x0000000004087211 */ /* 0x040fe400078c08ff */
[C---:B------:R-:W-:Y:S02]  /*398c0*/  IADD3 R3, R4.reuse, c[0x0][0x198], RZ ;  /* 0x0000660004037a10 */ /* 0x040fe40007ffe0ff */
[----:B------:R-:W-:Y:S02]  /*398d0*/  LEA.HI.X.SX32 R9, R4, R2, 0x1, P6 ;  /* 0x0000000204097211 */ /* 0x000fe400030f0eff */
[----:B------:R-:W-:Y:S02]  /*398e0*/  IADD3 R12, R25, 0x2d, RZ ;  /* 0x0000002d190c7810 */ /* 0x000fe40007ffe0ff */
[----:B------:R-:W-:-:S02]  /*398f0*/  LEA R20, P6, R3, R0, 0x1 ;  /* 0x0000000003147211 */ /* 0x000fc400078c08ff */
[C---:B------:R-:W-:Y:S02]  /*39900*/  IADD3 R4, R3.reuse, c[0x0][0x198], RZ ;  /* 0x0000660003047a10 */ /* 0x040fe40007ffe0ff */
        /* <DEDUP_REMOVED lines=9> */
[----:B------:R1:W-:Y:S01]  /*399a0*/  @P3 STG.E.U16 [R8.64], R22 ;  /* 0x0000001608003986 */ /* 0x0003e2000c101506 */
[----:B0-----:R-:W-:Y:S02]  /*399b0*/  IADD3 R12, R25, 0x2f, RZ ;  /* 0x0000002f190c7810 */ /* 0x001fe40007ffe0ff */
[C---:B------:R-:W-:Y:S02]  /*399c0*/  LEA R20, P6, R3.reuse, R0, 0x1 ;  /* 0x0000000003147211 */ /* 0x040fe400078c08ff */
[----:B------:R-:W-:Y:S02]  /*399d0*/  ISETP.LT.AND P3, PT, R12, c[0x0][0x17c], !P0 ;  /* 0x00005f000c007a0c */ /* 0x000fe40004761270 */
[----:B------:R-:W-:Y:S02]  /*399e0*/  LEA.HI.X.SX32 R21, R3, R2, 0x1, P6 ;  /* 0x0000000203157211 */ /* 0x000fe400030f0eff */
[----:B------:R-:W-:Y:S02]  /*399f0*/  PRMT R12, R22, 0x7632, R12 ;  /* 0x00007632160c7816 */ /* 0x000fe4000000000c */
[----:B-1----:R-:W2:Y:S01]  /*39a00*/  LDL.LU R22, [R1+0x94] ;  /* 0x0000940001167983 */ /* 0x002ea20000300800 */
[----:B------:R-:W-:-:S03]  /*39a10*/  LEA R8, P6, R4, R0, 0x1 ;  /* 0x0000000004087211 */ /* 0x000fc600078c08ff */
[----:B------:R0:W-:Y:S01]  /*39a20*/  @P2 STG.E.U16 [R20.64], R12 ;  /* 0x0000000c14002986 */ /* 0x0001e2000c101506 */
[----:B------:R-:W-:-:S05]  /*39a30*/  LEA.HI.X.SX32 R9, R4, R2, 0x1, P6 ;  /* 0x0000000204097211 */ /* 0x000fca00030f0eff */
[----:B----4-:R1:W-:Y:S01]  /*39a40*/  @P1 STG.E.U16 [R8.64], R23 ;  /* 0x0000001708001986 */ /* 0x0103e2000c101506 */
[----:B0-----:R-:W-:-:S04]  /*39a50*/  IADD3 R12, R25, 0x31, RZ ;  /* 0x00000031190c7810 */ /* 0x001fc80007ffe0ff */
[----:B------:R-:W-:Y:S02]  /*39a60*/  ISETP.LT.AND P1, PT, R12, c[0x0][0x17c], !P0 ;  /* 0x00005f000c007a0c */ /* 0x000fe40004721270 */
[----:B------:R-:W-:Y:S02]  /*39a70*/  PRMT R12, R23, 0x7632, R12 ;  /* 0x00007632170c7816 */ /* 0x000fe4000000000c */
[----:B-1----:R-:W4:Y:S01]  /*39a80*/  LDL.LU R23, [R1+0x34] ;  /* 0x0000340001177983 */ /* 0x002f220000300800 */
[----:B------:R-:W-:Y:S02]  /*39a90*/  IADD3 R3, R4, c[0x0][0x198], RZ ;  /* 0x0000660004037a10 */ /* 0x000fe40007ffe0ff */
[----:B------:R-:W-:Y:S02]  /*39aa0*/  IADD3 R16, R25, 0x2e, RZ ;  /* 0x0000002e19107810 */ /* 0x000fe40007ffe0ff */
[----:B------:R-:W-:Y:S02]  /*39ab0*/  LEA R20, P6, R3, R0, 0x1 ;  /* 0x0000000003147211 */ /* 0x000fe400078c08ff */
[----:B------:R-:W-:-:S02]  /*39ac0*/  ISETP.LT.AND P4, PT, R16, c[0x0][0x17c], !P0 ;  /* 0x00005f0010007a0c */ /* 0x000fc40004781270 */
[C---:B------:R-:W-:Y:S02]  /*39ad0*/  IADD3 R4, R3.reuse, c[0x0][0x198], RZ ;  /* 0x0000660003047a10 */ /* 0x040fe40007ffe0ff */
[----:B------:R-:W-:Y:S02]  /*39ae0*/  LEA.HI.X.SX32 R21, R3, R2, 0x1, P6 ;  /* 0x0000000203157211 */ /* 0x000fe400030f0eff */
[C---:B------:R-:W-:Y:S02]  /*39af0*/  LEA R8, P6, R4.reuse, R0, 0x1 ;  /* 0x0000000004087211 */ /* 0x040fe400078c08ff */
[C---:B------:R-:W-:Y:S02]  /*39b00*/  IADD3 R3, R4.reuse, c[0x0][0x198], RZ ;  /* 0x0000660004037a10 */ /* 0x040fe40007ffe0ff */
[----:B------:R-:W-:Y:S01]  /*39b10*/  IADD3 R16, R25, 0x30, RZ ;  /* 0x0000003019107810 */ /* 0x000fe20007ffe0ff */
[----:B------:R0:W-:Y:S01]  /*39b20*/  @P5 STG.E.U16 [R20.64], R12 ;  /* 0x0000000c14005986 */ /* 0x0001e2000c101506 */
[----:B------:R-:W-:-:S02]  /*39b30*/  LEA.HI.X.SX32 R9, R4, R2, 0x1, P6 ;  /* 0x0000000204097211 */ /* 0x000fc400030f0eff */
[----:B------:R-:W-:Y:S02]  /*39b40*/  ISETP.LT.AND P2, PT, R16, c[0x0][0x17c], !P0 ;  /* 0x00005f0010007a0c */ /* 0x000fe40004741270 */
[C---:B------:R-:W-:Y:S01]  /*39b50*/  IADD3 R4, R3.reuse, c[0x0][0x198], RZ ;  /* 0x0000660003047a10 */ /* 0x040fe20007ffe0ff */
[----:B------:R1:W-:Y:S01]  /*39b60*/  @P4 STG.E.U16 [R8.64], R13 ;  /* 0x0000000d08004986 */ /* 0x0003e2000c101506 */
[----:B0-----:R-:W-:Y:S02]  /*39b70*/  LEA R20, P6, R3, R0, 0x1 ;  /* 0x0000000003147211 */ /* 0x001fe400078c08ff */
[----:B------:R-:W-:Y:S02]  /*39b80*/  IADD3 R12, R25, 0x33, RZ ;  /* 0x00000033190c7810 */ /* 0x000fe40007ffe0ff */
[----:B------:R-:W-:Y:S02]  /*39b90*/  LEA.HI.X.SX32 R21, R3, R2, 0x1, P6 ;  /* 0x0000000203157211 */ /* 0x000fe400030f0eff */
[----:B-1----:R-:W-:-:S02]  /*39ba0*/  PRMT R13, R13, 0x7632, R13 ;  /* 0x000076320d0d7816 */ /* 0x002fc4000000000d */
[----:B------:R-:W-:Y:S02]  /*39bb0*/  LEA R8, P6, R4, R0, 0x1 ;  /* 0x0000000004087211 */ /* 0x000fe400078c08ff */
[----:B------:R-:W-:Y:S02]  /*39bc0*/  ISETP.LT.AND P4, PT, R12, c[0x0][0x17c], !P0 ;  /* 0x00005f000c007a0c */ /* 0x000fe40004781270 */
[C---:B------:R-:W-:Y:S02]  /*39bd0*/  IADD3 R12, R25.reuse, 0x34, RZ ;  /* 0x00000034190c7810 */ /* 0x040fe40007ffe0ff */
[C---:B------:R-:W-:Y:S01]  /*39be0*/  IADD3 R3, R4.reuse, c[0x0][0x198], RZ ;  /* 0x0000660004037a10 */ /* 0x040fe20007ffe0ff */
[----:B------:R0:W-:Y:S01]  /*39bf0*/  @P3 STG.E.U16 [R20.64], R13 ;  /* 0x0000000d14003986 */ /* 0x0001e2000c101506 */
[----:B------:R-:W-:Y:S02]  /*39c00*/  IADD3 R16, R25, 0x32, RZ ;  /* 0x0000003219107810 */ /* 0x000fe40007ffe0ff */
[----:B------:R-:W-:-:S02]  /*39c10*/  LEA.HI.X.SX32 R9, R4, R2, 0x1, P6 ;  /* 0x0000000204097211 */ /* 0x000fc400030f0eff */
[----:B------:R-:W-:Y:S02]  /*39c20*/  ISETP.LT.AND P3, PT, R12, c[0x0][0x17c], !P0 ;  /* 0x00005f000c007a0c */ /* 0x000fe40004761270 */
[----:B------:R-:W-:Y:S02]  /*39c30*/  LEA R12, P6, R3, R0, 0x1 ;  /* 0x00000000030c7211 */ /* 0x000fe400078c08ff */
[----:B------:R-:W-:Y:S02]  /*39c40*/  ISETP.LT.AND P5, PT, R16, c[0x0][0x17c], !P0 ;  /* 0x00005f0010007a0c */ /* 0x000fe400047a1270 */
[----:B0-----:R-:W-:Y:S02]  /*39c50*/  IADD3 R13, R25, 0x35, RZ ;  /* 0x00000035190d7810 */ /* 0x001fe40007ffe0ff */
[----:B------:R-:W-:Y:S02]  /*39c60*/  IADD3 R4, R3, c[0x0][0x198], RZ ;  /* 0x0000660003047a10 */ /* 0x000fe40007ffe0ff */
[----:B------:R-:W-:Y:S01]  /*39c70*/  IADD3 R20, R25, 0x36, RZ ;  /* 0x0000003619147810 */ /* 0x000fe20007ffe0ff */
[----:B--2---:R0:W-:Y:S01]  /*39c80*/  @P2 STG.E.U16 [R8.64], R22 ;  /* 0x0000001608002986 */ /* 0x0041e2000c101506 */
[----:B------:R-:W-:-:S02]  /*39c90*/  ISETP.LT.AND P2, PT, R13, c[0x0][0x17c], !P0 ;  /* 0x00005f000d007a0c */ /* 0x000fc40004741270 */
[----:B------:R-:W-:Y:S02]  /*39ca0*/  LEA.HI.X.SX32 R13, R3, R2, 0x1, P6 ;  /* 0x00000002030d7211 */ /* 0x000fe400030f0eff */
[----:B------:R-:W-:Y:S02]  /*39cb0*/  PRMT R16, R22, 0x7632, R16 ;  /* 0x0000763216107816 */ /* 0x000fe40000000010 */
[C---:B------:R-:W-:Y:S02]  /*39cc0*/  IADD3 R3, R4.reuse, c[0x0][0x198], RZ ;  /* 0x0000660004037a10 */ /* 0x040fe40007ffe0ff */
[C---:B0-----:R-:W-:Y:S01]  /*39cd0*/  LEA R8, P6, R4.reuse, R0, 0x1 ;  /* 0x0000000004087211 */ /* 0x041fe200078c08ff */
[----:B------:R0:W-:Y:S03]  /*39ce0*/  @P1 STG.E.U16 [R12.64], R16 ;  /* 0x000000100c001986 */ /* 0x0001e6000c101506 */
[----:B------:R-:W-:Y:S01]  /*39cf0*/  LEA.HI.X.SX32 R9, R4, R2, 0x1, P6 ;  /* 0x0000000204097211 */ /* 0x000fe200030f0eff */
[----:B------:R-:W2:Y:S01]  /*39d00*/  LDL.LU R22, [R1+0x24] ;  /* 0x0000240001167983 */ /* 0x000ea20000300800 */
[----:B------:R-:W-:-:S02]  /*39d10*/  ISETP.LT.AND P1, PT, R20, c[0x0][0x17c], !P0 ;  /* 0x00005f0014007a0c */ /* 0x000fc40004721270 */
[----:B0-----:R-:W-:Y:S02]  /*39d20*/  IADD3 R13, R25, 0x37, RZ ;  /* 0x00000037190d7810 */ /* 0x001fe40007ffe0ff */
[----:B------:R-:W-:Y:S01]  /*39d30*/  LEA R12, P6, R3, R0, 0x1 ;  /* 0x00000000030c7211 */ /* 0x000fe200078c08ff */
[----:B----4-:R0:W-:Y:S01]  /*39d40*/  @P5 STG.E.U16 [R8.64], R23 ;  /* 0x0000001708005986 */ /* 0x0101e2000c101506 */
[----:B------:R-:W-:Y:S02]  /*39d50*/  ISETP.LT.AND P5, PT, R13, c[0x0][0x17c], !P0 ;  /* 0x00005f000d007a0c */ /* 0x000fe400047a1270 */
[----:B------:R-:W-:Y:S02]  /*39d60*/  LEA.HI.X.SX32 R13, R3, R2, 0x1, P6 ;  /* 0x00000002030d7211 */ /* 0x000fe400030f0eff */
[----:B------:R-:W-:Y:S02]  /*39d70*/  PRMT R16, R23, 0x7632, R16 ;  /* 0x0000763217107816 */ /* 0x000fe40000000010 */
[----:B------:R-:W-:-:S03]  /*39d80*/  IADD3 R20, R25, 0x38, RZ ;  /* 0x0000003819147810 */ /* 0x000fc60007ffe0ff */
[----:B------:R1:W-:Y:S01]  /*39d90*/  @P4 STG.E.U16 [R12.64], R16 ;  /* 0x000000100c004986 */ /* 0x0003e2000c101506 */
[----:B------:R-:W-:-:S03]  /*39da0*/  ISETP.LT.AND P4, PT, R20, c[0x0][0x17c], !P0 ;  /* 0x00005f0014007a0c */ /* 0x000fc60004781270 */
[----:B0-----:R-:W4:Y:S04]  /*39db0*/  LDL.LU R23, [R1+0x1a4] ;  /* 0x0001a40001177983 */ /* 0x001f280000300800 */
[----:B------:R-:W2:Y:S01]  /*39dc0*/  LDL.LU R20, [R1+0x74] ;  /* 0x0000740001147983 */ /* 0x000ea20000300800 */
[----:B------:R-:W-:-:S04]  /*39dd0*/  IADD3 R4, R3, c[0x0][0x198], RZ ;  /* 0x0000660003047a10 */ /* 0x000fc80007ffe0ff */
[C---:B------:R-:W-:Y:S02]  /*39de0*/  LEA R8, P6, R4.reuse, R0, 0x1 ;  /* 0x0000000004087211 */ /* 0x040fe400078c08ff */
[C---:B------:R-:W-:Y:S02]  /*39df0*/  IADD3 R3, R4.reuse, c[0x0][0x198], RZ ;  /* 0x0000660004037a10 */ /* 0x040fe40007ffe0ff */
[----:B------:R-:W-:Y:S02]  /*39e00*/  LEA.HI.X.SX32 R9, R4, R2, 0x1, P6 ;  /* 0x0000000204097211 */ /* 0x000fe400030f0eff */
[----:B------:R-:W-:Y:S02]  /*39e10*/  IADD3 R4, R25, 0x39, RZ ;  /* 0x0000003919047810 */ /* 0x000fe40007ffe0ff */
[----:B-1----:R-:W-:Y:S01]  /*39e20*/  LEA R12, P6, R3, R0, 0x1 ;  /* 0x00000000030c7211 */ /* 0x002fe200078c08ff */
[----:B------:R0:W-:Y:S01]  /*39e30*/  @P3 STG.E.U16 [R8.64], R5 ;  /* 0x0000000508003986 */ /* 0x0001e2000c101506 */
[----:B------:R-:W-:-:S02]  /*39e40*/  ISETP.LT.AND P3, PT, R4, c[0x0][0x17c], !P0 ;  /* 0x00005f0004007a0c */ /* 0x000fc40004761270 */
[C---:B------:R-:W-:Y:S02]  /*39e50*/  LEA.HI.X.SX32 R13, R3.reuse, R2, 0x1, P6 ;  /* 0x00000002030d7211 */ /* 0x040fe400030f0eff */
[----:B0-----:R-:W-:Y:S02]  /*39e60*/  IADD3 R8, R3, c[0x0][0x198], RZ ;  /* 0x0000660003087a10 */ /* 0x001fe40007ffe0ff */
[----:B------:R-:W-:Y:S02]  /*39e70*/  PRMT R9, R5, 0x7632, R9 ;  /* 0x0000763205097816 */ /* 0x000fe40000000009 */
[C---:B------:R-:W-:Y:S02]  /*39e80*/  LEA R4, P6, R8.reuse, R0, 0x1 ;  /* 0x0000000008047211 */ /* 0x040fe400078c08ff */
[C---:B------:R-:W-:Y:S02]  /*39e90*/  IADD3 R3, R8.reuse, c[0x0][0x198], RZ ;  /* 0x0000660008037a10 */ /* 0x040fe40007ffe0ff */
[----:B------:R-:W-:Y:S01]  /*39ea0*/  LEA.HI.X.SX32 R5, R8, R2, 0x1, P6 ;  /* 0x0000000208057211 */ /* 0x000fe200030f0eff */
[----:B------:R0:W-:Y:S01]  /*39eb0*/  @P2 STG.E.U16 [R12.64], R9 ;  /* 0x000000090c002986 */ /* 0x0001e2000c101506 */
[----:B------:R-:W-:-:S03]  /*39ec0*/  LEA R8, P6, R3, R0, 0x1 ;  /* 0x0000000003087211 */ /* 0x000fc600078c08ff */
[----:B------:R1:W-:Y:S01]  /*39ed0*/  @P1 STG.E.U16 [R4.64], R17 ;  /* 0x0000001104001986 */ /* 0x0003e2000c101506 */
[----:B0-----:R-:W-:Y:S02]  /*39ee0*/  IADD3 R9, R25, 0x3b, RZ ;  /* 0x0000003b19097810 */ /* 0x001fe40007ffe0ff */
[----:B-1----:R-:W-:Y:S02]  /*39ef0*/  IADD3 R5, R3, c[0x0][0x198], RZ ;  /* 0x0000660003057a10 */ /* 0x002fe40007ffe0ff */
[----:B------:R-:W-:Y:S02]  /*39f00*/  ISETP.LT.AND P1, PT, R9, c[0x0][0x17c], !P0 ;  /* 0x00005f0009007a0c */ /* 0x000fe40004721270 */
[----:B------:R-:W-:Y:S02]  /*39f10*/  LEA.HI.X.SX32 R9, R3, R2, 0x1, P6 ;  /* 0x0000000203097211 */ /* 0x000fe400030f0eff */
[----:B------:R-:W-:Y:S02]  /*39f20*/  LEA R4, P6, R5, R0, 0x1 ;  /* 0x0000000005047211 */ /* 0x000fe400078c08ff */
[----:B------:R-:W-:-:S02]  /*39f30*/  PRMT R17, R17, 0x7632, R17 ;  /* 0x0000763211117816 */ /* 0x000fc40000000011 */
[C---:B------:R-:W-:Y:S02]  /*39f40*/  IADD3 R3, R5.reuse, c[0x0][0x198], RZ ;  /* 0x0000660005037a10 */ /* 0x040fe40007ffe0ff */
[----:B------:R-:W-:Y:S01]  /*39f50*/  LEA.HI.X.SX32 R5, R5, R2, 0x1, P6 ;  /* 0x0000000205057211 */ /* 0x000fe200030f0eff */
[----:B------:R0:W-:Y:S01]  /*39f60*/  @P5 STG.E.U16 [R8.64], R17 ;  /* 0x0000001108005986 */ /* 0x0001e2000c101506 */
[C---:B------:R-:W-:Y:S02]  /*39f70*/  IADD3 R16, R25.reuse, 0x3a, RZ ;  /* 0x0000003a19107810 */ /* 0x040fe40007ffe0ff */
[C---:B------:R-:W-:Y:S02]  /*39f80*/  IADD3 R12, R25.reuse, 0x3c, RZ ;  /* 0x0000003c190c7810 */ /* 0x040fe40007ffe0ff */
[----:B------:R-:W-:Y:S02]  /*39f90*/  ISETP.LT.AND P2, PT, R16, c[0x0][0x17c], !P0 ;  /* 0x00005f0010007a0c */ /* 0x000fe40004741270 */
[----:B0-----:R-:W-:-:S02]  /*39fa0*/  IADD3 R9, R25, 0x3d, RZ ;  /* 0x0000003d19097810 */ /* 0x001fc40007ffe0ff */
[----:B------:R-:W-:Y:S02]  /*39fb0*/  LEA R8, P6, R3, R0, 0x1 ;  /* 0x0000000003087211 */ /* 0x000fe400078c08ff */
[----:B------:R-:W-:Y:S01]  /*39fc0*/  ISETP.LT.AND P5, PT, R12, c[0x0][0x17c], !P0 ;  /* 0x00005f000c007a0c */ /* 0x000fe200047a1270 */
[----:B------:R-:W-:Y:S01]  /*39fd0*/  STL [R1+0xd70], R21 ;  /* 0x000d701501007387 */ /* 0x000fe20000100800 */
[----:B------:R-:W-:-:S03]  /*39fe0*/  IADD3 R13, R25, 0x3e, RZ ;  /* 0x0000003e190d7810 */ /* 0x000fc60007ffe0ff */
[----:B--2---:R0:W-:Y:S01]  /*39ff0*/  @P4 STG.E.U16 [R4.64], R20 ;  /* 0x0000001404004986 */ /* 0x0041e2000c101506 */
[----:B------:R-:W-:Y:S02]  /*3a000*/  ISETP.LT.AND P4, PT, R9, c[0x0][0x17c], !P0 ;  /* 0x00005f0009007a0c */ /* 0x000fe40004781270 */
[C---:B------:R-:W-:Y:S02]  /*3a010*/  LEA.HI.X.SX32 R9, R3.reuse, R2, 0x1, P6 ;  /* 0x0000000203097211 */ /* 0x040fe400030f0eff */
[----:B------:R-:W-:Y:S02]  /*3a020*/  PRMT R12, R20, 0x7632, R12 ;  /* 0x00007632140c7816 */ /* 0x000fe4000000000c */
[----:B0-----:R-:W-:Y:S01]  /*3a030*/  IADD3 R5, R3, c[0x0][0x198], RZ ;  /* 0x0000660003057a10 */ /* 0x001fe20007ffe0ff */
[----:B------:R-:W2:Y:S03]  /*3a040*/  LDL.LU R20, [R1+0x48] ;  /* 0x0000480001147983 */ /* 0x000ea60000300800 */
[----:B------:R-:W-:-:S02]  /*3a050*/  LEA R4, P6, R5, R0, 0x1 ;  /* 0x0000000005047211 */ /* 0x000fc400078c08ff */
[C---:B------:R-:W-:Y:S02]  /*3a060*/  IADD3 R3, R5.reuse, c[0x0][0x198], RZ ;  /* 0x0000660005037a10 */ /* 0x040fe40007ffe0ff */
[----:B------:R-:W-:Y:S01]  /*3a070*/  LEA.HI.X.SX32 R5, R5, R2, 0x1, P6 ;  /* 0x0000000205057211 */ /* 0x000fe200030f0eff */
[----:B------:R0:W-:Y:S04]  /*3a080*/  @P3 STG.E.U16 [R8.64], R12 ;  /* 0x0000000c08003986 */ /* 0x0001e8000c101506 */
[----:B------:R1:W-:Y:S01]  /*3a090*/  @P2 STG.E.U16 [R4.64], R22 ;  /* 0x0000001604002986 */ /* 0x0003e2000c101506 */
[----:B0-----:R-:W-:Y:S02]  /*3a0a0*/  IADD3 R9, R25, 0x3f, RZ ;  /* 0x0000003f19097810 */ /* 0x001fe40007ffe0ff */
[----:B------:R-:W-:-:S02]  /*3a0b0*/  LEA R8, P6, R3, R0, 0x1 ;  /* 0x0000000003087211 */ /* 0x000fc400078c08ff */
[----:B-1----:R-:W-:Y:S02]  /*3a0c0*/  IADD3 R5, R3, c[0x0][0x198], RZ ;  /* 0x0000660003057a10 */ /* 0x002fe40007ffe0ff */
[----:B------:R-:W-:Y:S02]  /*3a0d0*/  ISETP.LT.AND P2, PT, R9, c[0x0][0x17c], !P0 ;  /* 0x00005f0009007a0c */ /* 0x000fe40004741270 */
[----:B------:R-:W-:Y:S02]  /*3a0e0*/  LEA.HI.X.SX32 R9, R3, R2, 0x1, P6 ;  /* 0x0000000203097211 */ /* 0x000fe400030f0eff */
[C---:B------:R-:W-:Y:S02]  /*3a0f0*/  LEA R4, P6, R5.reuse, R0, 0x1 ;  /* 0x0000000005047211 */ /* 0x040fe400078c08ff */
[----:B------:R-:W-:Y:S02]  /*3a100*/  PRMT R12, R22, 0x7632, R12 ;  /* 0x00007632160c7816 */ /* 0x000fe4000000000c */
[C---:B------:R-:W-:Y:S01]  /*3a110*/  IADD3 R3, R5.reuse, c[0x0][0x198], RZ ;  /* 0x0000660005037a10 */ /* 0x040fe20007ffe0ff */
[----:B------:R-:W3:Y:S01]  /*3a120*/  LDL.LU R22, [R1+0x58] ;  /* 0x0000580001167983 */ /* 0x000ee20000300800 */
[----:B------:R-:W-:-:S03]  /*3a130*/  LEA.HI.X.SX32 R5, R5, R2, 0x1, P6 ;  /* 0x0000000205057211 */ /* 0x000fc600030f0eff */
[----:B------:R0:W-:Y:S01]  /*3a140*/  @P1 STG.E.U16 [R8.64], R12 ;  /* 0x0000000c08001986 */ /* 0x0001e2000c101506 */
[----:B------:R-:W-:-:S03]  /*3a150*/  ISETP.LT.AND P3, PT, R13, c[0x0][0x17c], !P0 ;  /* 0x00005f000d007a0c */ /* 0x000fc60004761270 */
[----:B----4-:R1:W-:Y:S01]  /*3a160*/  @P5 STG.E.U16 [R4.64], R23 ;  /* 0x0000001704005986 */ /* 0x0103e2000c101506 */
[----:B0-----:R-:W-:Y:S02]  /*3a170*/  IADD3 R9, R25, 0x41, RZ ;  /* 0x0000004119097810 */ /* 0x001fe40007ffe0ff */
[C---:B------:R-:W-:Y:S02]  /*3a180*/  LEA R8, P6, R3.reuse, R0, 0x1 ;  /* 0x0000000003087211 */ /* 0x040fe400078c08ff */
[----:B-1----:R-:W-:Y:S02]  /*3a190*/  IADD3 R5, R3, c[0x0][0x198], RZ ;  /* 0x0000660003057a10 */ /* 0x002fe40007ffe0ff */
[----:B------:R-:W-:Y:S02]  /*3a1a0*/  ISETP.LT.AND P5, PT, R9, c[0x0][0x17c], !P0 ;  /* 0x00005f0009007a0c */ /* 0x000fe400047a1270 */
[----:B------:R-:W-:Y:S02]  /*3a1b0*/  LEA.HI.X.SX32 R9, R3, R2, 0x1, P6 ;  /* 0x0000000203097211 */ /* 0x000fe400030f0eff */
[----:B------:R-:W-:-:S02]  /*3a1c0*/  LEA R4, P6, R5, R0, 0x1 ;  /* 0x0000000005047211 */ /* 0x000fc400078c08ff */
[----:B------:R-:W-:Y:S02]  /*3a1d0*/  PRMT R12, R23, 0x7632, R12 ;  /* 0x00007632170c7816 */ /* 0x000fe4000000000c */
[C---:B------:R-:W-:Y:S02]  /*3a1e0*/  IADD3 R3, R5.reuse, c[0x0][0x198], RZ ;  /* 0x0000660005037a10 */ /* 0x040fe40007ffe0ff */
[----:B------:R-:W-:Y:S01]  /*3a1f0*/  LEA.HI.X.SX32 R5, R5, R2, 0x1, P6 ;  /* 0x0000000205057211 */ /* 0x000fe200030f0eff */
[----:B------:R0:W-:Y:S04]  /*3a200*/  @P4 STG.E.U16 [R8.64], R12 ;  /* 0x0000000c08004986 */ /* 0x0001e8000c101506 */
[----:B------:R1:W-:Y:S01]  /*3a210*/  @P3 STG.E.U16 [R4.64], R28 ;  /* 0x0000001c04003986 */ /* 0x0003e2000c101506 */
[----:B0-----:R-:W-:-:S03]  /*3a220*/  PRMT R12, R28, 0x7632, R12 ;  /* 0x000076321c0c7816 */ /* 0x001fc6000000000c */
[----:B-1----:R-:W4:Y:S04]  /*3a230*/  LDL.LU R28, [R1+0xd84] ;  /* 0x000d8400011c7983 */ /* 0x002f280000300800 */
[----:B------:R-:W4:Y:S01]  /*3a240*/  LDL.LU R23, [R1+0x18] ;  /* 0x0000180001177983 */ /* 0x000f220000300800 */
[C---:B------:R-:W-:Y:S02]  /*3a250*/  IADD3 R13, R25.reuse, 0x40, RZ ;  /* 0x00000040190d7810 */ /* 0x040fe40007ffe0ff */
[----:B------:R-:W-:Y:S02]  /*3a260*/  IADD3 R9, R25, 0x43, RZ ;  /* 0x0000004319097810 */ /* 0x000fe40007ffe0ff */
[----:B------:R-:W-:Y:S02]  /*3a270*/  LEA R8, P6, R3, R0, 0x1 ;  /* 0x0000000003087211 */ /* 0x000fe400078c08ff */
[----:B------:R-:W-:-:S02]  /*3a280*/  ISETP.LT.AND P1, PT, R13, c[0x0][0x17c], !P0 ;  /* 0x00005f000d007a0c */ /* 0x000fc40004721270 */
[----:B------:R-:W-:Y:S02]  /*3a290*/  IADD3 R5, R3, c[0x0][0x198], RZ ;  /* 0x0000660003057a10 */ /* 0x000fe40007ffe0ff */
[----:B------:R-:W-:Y:S02]  /*3a2a0*/  ISETP.LT.AND P3, PT, R9, c[0x0][0x17c], !P0 ;  /* 0x00005f0009007a0c */ /* 0x000fe40004761270 */
[----:B------:R-:W-:Y:S02]  /*3a2b0*/  LEA.HI.X.SX32 R9, R3, R2, 0x1, P6 ;  /* 0x0000000203097211 */ /* 0x000fe400030f0eff */
[C---:B------:R-:W-:Y:S02]  /*3a2c0*/  LEA R4, P6, R5.reuse, R0, 0x1 ;  /* 0x0000000005047211 */ /* 0x040fe400078c08ff */
[C---:B------:R-:W-:Y:S02]  /*3a2d0*/  IADD3 R3, R5.reuse, c[0x0][0x198], RZ ;  /* 0x0000660005037a10 */ /* 0x040fe40007ffe0ff */
[----:B------:R-:W-:Y:S01]  /*3a2e0*/  LEA.HI.X.SX32 R5, R5, R2, 0x1, P6 ;  /* 0x0000000205057211 */ /* 0x000fe200030f0eff */
[----:B------:R0:W-:Y:S01]  /*3a2f0*/  @P2 STG.E.U16 [R8.64], R12 ;  /* 0x0000000c08002986 */ /* 0x0001e2000c101506 */
[----:B------:R-:W-:-:S04]  /*3a300*/  IADD3 R13, R25, 0x42, RZ ;  /* 0x00000042190d7810 */ /* 0x000fc80007ffe0ff */
[----:B------:R-:W-:Y:S02]  /*3a310*/  ISETP.LT.AND P4, PT, R13, c[0x0][0x17c], !P0 ;  /* 0x00005f000d007a0c */ /* 0x000fe40004781270 */
[----:B0-----:R-:W-:Y:S02]  /*3a320*/  IADD3 R9, R25, 0x45, RZ ;  /* 0x0000004519097810 */ /* 0x001fe40007ffe0ff */
[----:B------:R-:W-:Y:S02]  /*3a330*/  LEA R8, P6, R3, R0, 0x1 ;  /* 0x0000000003087211 */ /* 0x000fe400078c08ff */
[----:B------:R-:W-:-:S04]  /*3a340*/  IADD3 R13, R25, 0x44, RZ ;  /* 0x00000044190d7810 */ /* 0x000fc80007ffe0ff */
[----:B------:R-:W-:Y:S01]  /*3a350*/  ISETP.LT.AND P2, PT, R13, c[0x0][0x17c], !P0 ;  /* 0x00005f000d007a0c */ /* 0x000fe20004741270 */
[----:B--2---:R0:W-:Y:S01]  /*3a360*/  @P1 STG.E.U16 [R4.64], R20 ;  /* 0x0000001404001986 */ /* 0x0041e2000c101506 */
[----:B------:R-:W-:Y:S02]  /*3a370*/  PRMT R12, R20, 0x7632, R12 ;  /* 0x00007632140c7816 */ /* 0x000fe4000000000c */
[----:B------:R-:W-:Y:S02]  /*3a380*/  ISETP.LT.AND P1, PT, R9, c[0x0][0x17c], !P0 ;  /* 0x00005f0009007a0c */ /* 0x000fe40004721270 */
[C---:B------:R-:W-:Y:S02]  /*3a390*/  LEA.HI.X.SX32 R9, R3.reuse, R2, 0x1, P6 ;  /* 0x0000000203097211 */ /* 0x040fe400030f0eff */
[----:B0-----:R-:W-:Y:S01]  /*3a3a0*/  IADD3 R5, R3, c[0x0][0x198], RZ ;  /* 0x0000660003057a10 */ /* 0x001fe20007ffe0ff */
[----:B------:R-:W2:Y:S03]  /*3a3b0*/  LDL.LU R20, [R1+0x88] ;  /* 0x0000880001147983 */ /* 0x000ea60000300800 */
[----:B------:R-:W-:-:S02]  /*3a3c0*/  LEA R4, P6, R5, R0, 0x1 ;  /* 0x0000000005047211 */ /* 0x000fc400078c08ff */
[C---:B------:R-:W-:Y:S02]  /*3a3d0*/  IADD3 R3, R5.reuse, c[0x0][0x198], RZ ;  /* 0x0000660005037a10 */ /* 0x040fe40007ffe0ff */
[----:B------:R-:W-:Y:S01]  /*3a3e0*/  LEA.HI.X.SX32 R5, R5, R2, 0x1, P6 ;  /* 0x0000000205057211 */ /* 0x000fe200030f0eff */
[----:B------:R0:W-:Y:S02]  /*3a3f0*/  @P5 STG.E.U16 [R8.64], R12 ;  /* 0x0000000c08005986 */ /* 0x0001e4000c101506 */
[----:B0-----:R-:W-:Y:S02]  /*3a400*/  IADD3 R9, R25, 0x47, RZ ;  /* 0x0000004719097810 */ /* 0x001fe40007ffe0ff */
[----:B------:R-:W-:Y:S01]  /*3a410*/  LEA R8, P6, R3, R0, 0x1 ;  /* 0x0000000003087211 */ /* 0x000fe200078c08ff */
[----:B---3--:R0:W-:Y:S01]  /*3a420*/  @P4 STG.E.U16 [R4.64], R22 ;  /* 0x0000001604004986 */ /* 0x0081e2000c101506 */
[----:B------:R-:W-:Y:S02]  /*3a430*/  PRMT R12, R22, 0x7632, R12 ;  /* 0x00007632160c7816 */ /* 0x000fe4000000000c */
[----:B------:R-:W-:-:S02]  /*3a440*/  ISETP.LT.AND P4, PT, R9, c[0x0][0x17c], !P0 ;  /* 0x00005f0009007a0c */ /* 0x000fc40004781270 */
[C---:B------:R-:W-:Y:S02]  /*3a450*/  LEA.HI.X.SX32 R9, R3.reuse, R2, 0x1, P6 ;  /* 0x0000000203097211 */ /* 0x040fe400030f0eff */
[----:B0-----:R-:W-:Y:S01]  /*3a460*/  IADD3 R5, R3, c[0x0][0x198], RZ ;  /* 0x0000660003057a10 */ /* 0x001fe20007ffe0ff */
[----:B------:R-:W3:Y:S03]  /*3a470*/  LDL.LU R22, [R1+0x68] ;  /* 0x0000680001167983 */ /* 0x000ee60000300800 */
[C---:B------:R-:W-:Y:S02]  /*3a480*/  LEA R4, P6, R5.reuse, R0, 0x1 ;  /* 0x0000000005047211 */ /* 0x040fe400078c08ff */
[C---:B------:R-:W-:Y:S02]  /*3a490*/  IADD3 R3, R5.reuse, c[0x0][0x198], RZ ;  /* 0x0000660005037a10 */ /* 0x040fe40007ffe0ff */
[----:B------:R-:W-:Y:S01]  /*3a4a0*/  LEA.HI.X.SX32 R5, R5, R2, 0x1, P6 ;  /* 0x0000000205057211 */ /* 0x000fe200030f0eff */
[----:B------:R0:W-:Y:S04]  /*3a4b0*/  @P3 STG.E.U16 [R8.64], R12 ;  /* 0x0000000c08003986 */ /* 0x0001e8000c101506 */
[----:B----4-:R1:W-:Y:S01]  /*3a4c0*/  @P2 STG.E.U16 [R4.64], R23 ;  /* 0x0000001704002986 */ /* 0x0103e2000c101506 */
[----:B0-----:R-:W-:-:S03]  /*3a4d0*/  PRMT R12, R23, 0x7632, R12 ;  /* 0x00007632170c7816 */ /* 0x001fc6000000000c */
[----:B-1----:R-:W4:Y:S01]  /*3a4e0*/  LDL.LU R23, [R1+0x8] ;  /* 0x0000080001177983 */ /* 0x002f220000300800 */
[C---:B------:R-:W-:Y:S02]  /*3a4f0*/  IADD3 R13, R25.reuse, 0x46, RZ ;  /* 0x00000046190d7810 */ /* 0x040fe40007ffe0ff */
[----:B------:R-:W-:Y:S02]  /*3a500*/  IADD3 R9, R25, 0x49, RZ ;  /* 0x0000004919097810 */ /* 0x000fe40007ffe0ff */
[----:B------:R-:W-:Y:S02]  /*3a510*/  LEA R8, P6, R3, R0, 0x1 ;  /* 0x0000000003087211 */ /* 0x000fe400078c08ff */
[----:B------:R-:W-:Y:S02]  /*3a520*/  ISETP.LT.AND P5, PT, R13, c[0x0][0x17c], !P0 ;  /* 0x00005f000d007a0c */ /* 0x000fe400047a1270 */
[----:B------:R-:W-:Y:S02]  /*3a530*/  IADD3 R5, R3, c[0x0][0x198], RZ ;  /* 0x0000660003057a10 */ /* 0x000fe40007ffe0ff */
[----:B------:R-:W-:-:S02]  /*3a540*/  ISETP.LT.AND P2, PT, R9, c[0x0][0x17c], !P0 ;  /* 0x00005f0009007a0c */ /* 0x000fc40004741270 */
[----:B------:R-:W-:Y:S02]  /*3a550*/  LEA.HI.X.SX32 R9, R3, R2, 0x1, P6 ;  /* 0x0000000203097211 */ /* 0x000fe400030f0eff */
[C---:B------:R-:W-:Y:S02]  /*3a560*/  LEA R4, P6, R5.reuse, R0, 0x1 ;  /* 0x0000000005047211 */ /* 0x040fe400078c08ff */
[C---:B------:R-:W-:Y:S02]  /*3a570*/  IADD3 R3, R5.reuse, c[0x0][0x198], RZ ;  /* 0x0000660005037a10 */ /* 0x040fe40007ffe0ff */
[----:B------:R-:W-:Y:S01]  /*3a580*/  LEA.HI.X.SX32 R5, R5, R2, 0x1, P6 ;  /* 0x0000000205057211 */ /* 0x000fe200030f0eff */
[----:B------:R0:W-:Y:S01]  /*3a590*/  @P1 STG.E.U16 [R8.64], R12 ;  /* 0x0000000c08001986 */ /* 0x0001e2000c101506 */
[----:B------:R-:W-:-:S03]  /*3a5a0*/  IADD3 R13, R25, 0x48, RZ ;  /* 0x00000048190d7810 */ /* 0x000fc60007ffe0ff */
[----:B------:R1:W-:Y:S01]  /*3a5b0*/  @P5 STG.E.U16 [R4.64], R10 ;  /* 0x0000000a04005986 */ /* 0x0003e2000c101506 */
[----:B------:R-:W-:Y:S02]  /*3a5c0*/  ISETP.LT.AND P3, PT, R13, c[0x0][0x17c], !P0 ;  /* 0x00005f000d007a0c */ /* 0x000fe40004761270 */
[----:B0-----:R-:W-:Y:S02]  /*3a5d0*/  IADD3 R9, R25, 0x4b, RZ ;  /* 0x0000004b19097810 */ /* 0x001fe40007ffe0ff */
[C---:B------:R-:W-:Y:S02]  /*3a5e0*/  LEA R8, P6, R3.reuse, R0, 0x1 ;  /* 0x0000000003087211 */ /* 0x040fe400078c08ff */
[----:B-1----:R-:W-:Y:S02]  /*3a5f0*/  IADD3 R5, R3, c[0x0][0x198], RZ ;  /* 0x0000660003057a10 */ /* 0x002fe40007ffe0ff */
[----:B------:R-:W-:Y:S02]  /*3a600*/  ISETP.LT.AND P5, PT, R9, c[0x0][0x17c], !P0 ;  /* 0x00005f0009007a0c */ /* 0x000fe400047a1270 */
[----:B------:R-:W-:-:S02]  /*3a610*/  LEA.HI.X.SX32 R9, R3, R2, 0x1, P6 ;  /* 0x0000000203097211 */ /* 0x000fc400030f0eff */
[C---:B------:R-:W-:Y:S02]  /*3a620*/  LEA R4, P6, R5.reuse, R0, 0x1 ;  /* 0x0000000005047211 */ /* 0x040fe400078c08ff */
[----:B------:R-:W-:Y:S02]  /*3a630*/  PRMT R10, R10, 0x7632, R10 ;  /* 0x000076320a0a7816 */ /* 0x000fe4000000000a */
        /* <DEDUP_REMOVED lines=10> */
[----:B------:R-:W-:Y:S02]  /*3a6e0*/  ISETP.LT.AND P3, PT, R9, c[0x0][0x17c], !P0 ;  /* 0x00005f0009007a0c */ /* 0x000fe40004761270 */
[C---:B------:R-:W-:Y:S02]  /*3a6f0*/  LEA.HI.X.SX32 R9, R3.reuse, R2, 0x1, P6 ;  /* 0x0000000203097211 */ /* 0x040fe400030f0eff */
[----:B------:R-:W-:Y:S02]  /*3a700*/  PRMT R10, R20, 0x7632, R10 ;  /* 0x00007632140a7816 */ /* 0x000fe4000000000a */
[----:B0-----:R-:W-:-:S04]  /*3a710*/  IADD3 R5, R3, c[0x0][0x198], RZ ;  /* 0x0000660003057a10 */ /* 0x001fc80007ffe0ff */
[C---:B------:R-:W-:Y:S02]  /*3a720*/  LEA R4, P6, R5.reuse, R0, 0x1 ;  /* 0x0000000005047211 */ /* 0x040fe400078c08ff */
[C---:B------:R-:W-:Y:S02]  /*3a730*/  IADD3 R3, R5.reuse, c[0x0][0x198], RZ ;  /* 0x0000660005037a10 */ /* 0x040fe40007ffe0ff */
[----:B------:R-:W-:Y:S01]  /*3a740*/  LEA.HI.X.SX32 R5, R5, R2, 0x1, P6 ;  /* 0x0000000205057211 */ /* 0x000fe200030f0eff */
[----:B------:R0:W-:Y:S02]  /*3a750*/  @P2 STG.E.U16 [R8.64], R10 ;  /* 0x0000000a08002986 */ /* 0x0001e4000c101506 */
[----:B0-----:R-:W-:Y:S02]  /*3a760*/  IADD3 R9, R25, 0x4f, RZ ;  /* 0x0000004f19097810 */ /* 0x001fe40007ffe0ff */
[----:B------:R-:W-:Y:S01]  /*3a770*/  LEA R8, P6, R3, R0, 0x1 ;  /* 0x0000000003087211 */ /* 0x000fe200078c08ff */
[----:B---3--:R0:W-:Y:S01]  /*3a780*/  @P1 STG.E.U16 [R4.64], R22 ;  /* 0x0000001604001986 */ /* 0x0081e2000c101506 */
[----:B------:R-:W-:-:S02]  /*3a790*/  PRMT R10, R22, 0x7632, R10 ;  /* 0x00007632160a7816 */ /* 0x000fc4000000000a */
[----:B------:R-:W-:Y:S02]  /*3a7a0*/  ISETP.LT.AND P1, PT, R9, c[0x0][0x17c], !P0 ;  /* 0x00005f0009007a0c */ /* 0x000fe40004721270 */
[C---:B------:R-:W-:Y:S02]  /*3a7b0*/  LEA.HI.X.SX32 R9, R3.reuse, R2, 0x1, P6 ;  /* 0x0000000203097211 */ /* 0x040fe400030f0eff */
[----:B0-----:R-:W-:Y:S01]  /*3a7c0*/  IADD3 R5, R3, c[0x0][0x198], RZ ;  /* 0x0000660003057a10 */ /* 0x001fe20007ffe0ff */
[----:B------:R-:W2:Y:S03]  /*3a7d0*/  LDL.LU R22, [R1+0x98] ;  /* 0x0000980001167983 */ /* 0x000ea60000300800 */
[C---:B------:R-:W-:Y:S02]  /*3a7e0*/  LEA R4, P6, R5.reuse, R0, 0x1 ;  /* 0x0000000005047211 */ /* 0x040fe400078c08ff */
[----:B------:R-:W-:-:S02]  /*3a7f0*/  IADD3 R3, R5, c[0x0][0x198], RZ ;  /* 0x0000660005037a10 */ /* 0x000fc40007ffe0ff */
[----:B------:R-:W-:Y:S01]  /*3a800*/  LEA.HI.X.SX32 R5, R5, R2, 0x1, P6 ;  /* 0x0000000205057211 */ /* 0x000fe200030f0eff */
[----:B------:R0:W-:Y:S04]  /*3a810*/  @P5 STG.E.U16 [R8.64], R10 ;  /* 0x0000000a08005986 */ /* 0x0001e8000c101506 */
[----:B----4-:R1:W-:Y:S01]  /*3a820*/  @P4 STG.E.U16 [R4.64], R23 ;  /* 0x0000001704004986 */ /* 0x0103e2000c101506 */
[----:B0-----:R-:W-:-:S03]  /*3a830*/  PRMT R10, R23, 0x7632, R10 ;  /* 0x00007632170a7816 */ /* 0x001fc6000000000a */
[----:B-1----:R-:W3:Y:S01]  /*3a840*/  LDL.LU R23, [R1+0x38] ;  /* 0x0000380001177983 */ /* 0x002ee20000300800 */
[C---:B------:R-:W-:Y:S02]  /*3a850*/  IADD3 R12, R25.reuse, 0x4e, RZ ;  /* 0x0000004e190c7810 */ /* 0x040fe40007ffe0ff */
[----:B------:R-:W-:Y:S01]  /*3a860*/  IADD3 R9, R25, 0x51, RZ ;  /* 0x0000005119097810 */ /* 0x000fe20007ffe0ff */
[----:B------:R-:W4:Y:S01]  /*3a870*/  LDL.LU R20, [R1+0x78] ;  /* 0x0000780001147983 */ /* 0x000f220000300800 */
[C---:B------:R-:W-:Y:S02]  /*3a880*/  LEA R8, P6, R3.reuse, R0, 0x1 ;  /* 0x0000000003087211 */ /* 0x040fe400078c08ff */
        /* <DEDUP_REMOVED lines=18> */
[----:B------:R-:W-:Y:S02]  /*3a9b0*/  IADD3 R3, R5, c[0x0][0x198], RZ ;  /* 0x0000660005037a10 */ /* 0x000fe40007ffe0ff */
[----:B------:R-:W-:Y:S02]  /*3a9c0*/  IADD3 R10, R25, 0x54, RZ ;  /* 0x00000054190a7810 */ /* 0x000fe40007ffe0ff */
[----:B------:R-:W-:Y:S01]  /*3a9d0*/  LEA.HI.X.SX32 R5, R5, R2, 0x1, P6 ;  /* 0x0000000205057211 */ /* 0x000fe200030f0eff */
[----:B------:R0:W-:Y:S01]  /*3a9e0*/  @P1 STG.E.U16 [R8.64], R14 ;  /* 0x0000000e08001986 */ /* 0x0001e2000c101506 */
[----:B------:R-:W-:-:S02]  /*3a9f0*/  IADD3 R12, R25, 0x52, RZ ;  /* 0x00000052190c7810 */ /* 0x000fc40007ffe0ff */
[----:B------:R-:W-:Y:S02]  /*3aa00*/  ISETP.LT.AND P1, PT, R10, c[0x0][0x17c], !P0 ;  /* 0x00005f000a007a0c */ /* 0x000fe40004721270 */
[----:B------:R-:W-:Y:S02]  /*3aa10*/  ISETP.LT.AND P3, PT, R12, c[0x0][0x17c], !P0 ;  /* 0x00005f000c007a0c */ /* 0x000fe40004761270 */
[----:B0-----:R-:W-:Y:S02]  /*3aa20*/  IADD3 R9, R25, 0x55, RZ ;  /* 0x0000005519097810 */ /* 0x001fe40007ffe0ff */
[----:B------:R-:W-:Y:S01]  /*3aa30*/  LEA R8, P6, R3, R0, 0x1 ;  /* 0x0000000003087211 */ /* 0x000fe200078c08ff */
[----:B--2---:R0:W-:Y:S01]  /*3aa40*/  @P5 STG.E.U16 [R4.64], R22 ;  /* 0x0000001604005986 */ /* 0x0041e2000c101506 */
[----:B------:R-:W-:Y:S02]  /*3aa50*/  PRMT R10, R22, 0x7632, R10 ;  /* 0x00007632160a7816 */ /* 0x000fe4000000000a */
[----:B------:R-:W-:-:S02]  /*3aa60*/  ISETP.LT.AND P5, PT, R9, c[0x0][0x17c], !P0 ;  /* 0x00005f0009007a0c */ /* 0x000fc400047a1270 */
[C---:B------:R-:W-:Y:S02]  /*3aa70*/  LEA.HI.X.SX32 R9, R3.reuse, R2, 0x1, P6 ;  /* 0x0000000203097211 */ /* 0x040fe400030f0eff */
[----:B0-----:R-:W-:Y:S01]  /*3aa80*/  IADD3 R5, R3, c[0x0][0x198], RZ ;  /* 0x0000660003057a10 */ /* 0x001fe20007ffe0ff */
[----:B------:R-:W2:Y:S03]  /*3aa90*/  LDL.LU R22, [R1+0x28] ;  /* 0x0000280001167983 */ /* 0x000ea60000300800 */
[C---:B------:R-:W-:Y:S02]  /*3aaa0*/  LEA R4, P6, R5.reuse, R0, 0x1 ;  /* 0x0000000005047211 */ /* 0x040fe400078c08ff */
[C---:B------:R-:W-:Y:S02]  /*3aab0*/  IADD3 R3, R5.reuse, c[0x0][0x198], RZ ;  /* 0x0000660005037a10 */ /* 0x040fe40007ffe0ff */
[----:B------:R-:W-:Y:S01]  /*3aac0*/  LEA.HI.X.SX32 R5, R5, R2, 0x1, P6 ;  /* 0x0000000205057211 */ /* 0x000fe200030f0eff */
[----:B------:R0:W-:Y:S04]  /*3aad0*/  @P4 STG.E.U16 [R8.64], R10 ;  /* 0x0000000a08004986 */ /* 0x0001e8000c101506 */
[----:B---3--:R1:W-:Y:S01]  /*3aae0*/  @P3 STG.E.U16 [R4.64], R23 ;  /* 0x0000001704003986 */ /* 0x0083e2000c101506 */
[----:B0-----:R-:W-:-:S03]  /*3aaf0*/  PRMT R10, R23, 0x7632, R10 ;  /* 0x00007632170a7816 */ /* 0x001fc6000000000a */
[----:B-1----:R-:W3:Y:S01]  /*3ab00*/  LDL.LU R23, [R1+0x1a8] ;  /* 0x0001a80001177983 */ /* 0x002ee20000300800 */
[----:B------:R-:W-:Y:S02]  /*3ab10*/  IADD3 R9, R25, 0x57, RZ ;  /* 0x0000005719097810 */ /* 0x000fe40007ffe0ff */
[C---:B------:R-:W-:Y:S02]  /*3ab20*/  LEA R8, P6, R3.reuse, R0, 0x1 ;  /* 0x0000000003087211 */ /* 0x040fe400078c08ff */
[----:B------:R-:W-:Y:S02]  /*3ab30*/  IADD3 R5, R3, c[0x0][0x198], RZ ;  /* 0x0000660003057a10 */ /* 0x000fe40007ffe0ff */
[----:B------:R-:W-:Y:S02]  /*3ab40*/  ISETP.LT.AND P3, PT, R9, c[0x0][0x17c], !P0 ;  /* 0x00005f0009007a0c */ /* 0x000fe40004761270 */
[----:B------:R-:W-:Y:S02]  /*3ab50*/  LEA.HI.X.SX32 R9, R3, R2, 0x1, P6 ;  /* 0x0000000203097211 */ /* 0x000fe400030f0eff */
[----:B------:R-:W-:-:S02]  /*3ab60*/  LEA R4, P6, R5, R0, 0x1 ;  /* 0x0000000005047211 */ /* 0x000fc400078c08ff */
        /* <DEDUP_REMOVED lines=14> */
[----:B------:R-:W-:Y:S02]  /*3ac50*/  LEA.HI.X.SX32 R5, R5, R2, 0x1, P6 ;  /* 0x0000000205057211 */ /* 0x000fe400030f0eff */
[----:B------:R-:W-:Y:S01]  /*3ac60*/  IADD3 R12, R25, 0x58, RZ ;  /* 0x00000058190c7810 */ /* 0x000fe20007ffe0ff */
[----:B------:R0:W-:Y:S03]  /*3ac70*/  @P5 STG.E.U16 [R8.64], R6 ;  /* 0x0000000608005986 */ /* 0x0001e6000c101506 */
[----:B------:R-:W-:Y:S01]  /*3ac80*/  ISETP.LT.AND P2, PT, R12, c[0x0][0x17c], !P0 ;  /* 0x00005f000c007a0c */ /* 0x000fe20004741270 */
[----:B------:R1:W-:Y:S01]  /*3ac90*/  @P4 STG.E.U16 [R4.64], R18 ;  /* 0x0000001204004986 */ /* 0x0003e2000c101506 */
[----:B0-----:R-:W-:-:S02]  /*3aca0*/  LEA R8, P6, R3, R0, 0x1 ;  /* 0x0000000003087211 */ /* 0x001fc400078c08ff */
[C---:B-1----:R-:W-:Y:S02]  /*3acb0*/  IADD3 R5, R3.reuse, c[0x0][0x198], RZ ;  /* 0x0000660003057a10 */ /* 0x042fe40007ffe0ff */
[----:B------:R-:W-:Y:S02]  /*3acc0*/  LEA.HI.X.SX32 R9, R3, R2, 0x1, P6 ;  /* 0x0000000203097211 */ /* 0x000fe400030f0eff */
[----:B------:R-:W-:Y:S02]  /*3acd0*/  LEA R4, P6, R5, R0, 0x1 ;  /* 0x0000000005047211 */ /* 0x000fe400078c08ff */
[----:B------:R-:W-:Y:S02]  /*3ace0*/  IADD3 R6, R25, 0x5b, RZ ;  /* 0x0000005b19067810 */ /* 0x000fe40007ffe0ff */
[----:B------:R-:W-:Y:S02]  /*3acf0*/  PRMT R18, R18, 0x7632, R18 ;  /* 0x0000763212127816 */ /* 0x000fe40000000012 */
[----:B------:R-:W-:-:S02]  /*3ad00*/  IADD3 R3, R5, c[0x0][0x198], RZ ;  /* 0x0000660005037a10 */ /* 0x000fc40007ffe0ff */
[----:B------:R-:W-:Y:S02]  /*3ad10*/  LEA.HI.X.SX32 R5, R5, R2, 0x1, P6 ;  /* 0x0000000205057211 */ /* 0x000fe400030f0eff */
[C---:B------:R-:W-:Y:S02]  /*3ad20*/  IADD3 R10, R25.reuse, 0x5a, RZ ;  /* 0x0000005a190a7810 */ /* 0x040fe40007ffe0ff */
[----:B------:R-:W-:Y:S01]  /*3ad30*/  ISETP.LT.AND P4, PT, R6, c[0x0][0x17c], !P0 ;  /* 0x00005f0006007a0c */ /* 0x000fe20004781270 */
[----:B------:R0:W-:Y:S01]  /*3ad40*/  @P3 STG.E.U16 [R8.64], R18 ;  /* 0x0000001208003986 */ /* 0x0001e2000c101506 */
[----:B------:R-:W-:Y:S02]  /*3ad50*/  IADD3 R6, R25, 0x5c, RZ ;  /* 0x0000005c19067810 */ /* 0x000fe40007ffe0ff */
[----:B------:R-:W-:Y:S01]  /*3ad60*/  ISETP.LT.AND P5, PT, R10, c[0x0][0x17c], !P0 ;  /* 0x00005f000a007a0c */ /* 0x000fe200047a1270 */
[----:B----4-:R1:W-:Y:S01]  /*3ad70*/  @P2 STG.E.U16 [R4.64], R20 ;  /* 0x0000001404002986 */ /* 0x0103e2000c101506 */
[----:B------:R-:W-:-:S02]  /*3ad80*/  ISETP.LT.AND P3, PT, R6, c[0x0][0x17c], !P0 ;  /* 0x00005f0006007a0c */ /* 0x000fc40004761270 */
[----:B------:R-:W-:Y:S02]  /*3ad90*/  IADD3 R6, R25, 0x5d, RZ ;  /* 0x0000005d19067810 */ /* 0x000fe40007ffe0ff */
[C---:B0-----:R-:W-:Y:S02]  /*3ada0*/  LEA R8, P6, R3.reuse, R0, 0x1 ;  /* 0x0000000003087211 */ /* 0x041fe400078c08ff */
[C---:B-1----:R-:W-:Y:S02]  /*3adb0*/  IADD3 R5, R3.reuse, c[0x0][0x198], RZ ;  /* 0x0000660003057a10 */ /* 0x042fe40007ffe0ff */
[----:B------:R-:W-:Y:S02]  /*3adc0*/  LEA.HI.X.SX32 R9, R3, R2, 0x1, P6 ;  /* 0x0000000203097211 */ /* 0x000fe400030f0eff */
[----:B------:R-:W-:Y:S02]  /*3add0*/  LEA R4, P6, R5, R0, 0x1 ;  /* 0x0000000005047211 */ /* 0x000fe400078c08ff */
[----:B------:R-:W-:-:S02]  /*3ade0*/  ISETP.LT.AND P2, PT, R6, c[0x0][0x17c], !P0 ;  /* 0x00005f0006007a0c */ /* 0x000fc40004741270 */
[----:B------:R-:W-:Y:S02]  /*3adf0*/  PRMT R6, R20, 0x7632, R6 ;  /* 0x0000763214067816 */ /* 0x000fe40000000006 */
[C---:B------:R-:W-:Y:S01]  /*3ae00*/  IADD3 R3, R5.reuse, c[0x0][0x198], RZ ;  /* 0x0000660005037a10 */ /* 0x040fe20007ffe0ff */
[----:B------:R-:W4:Y:S01]  /*3ae10*/  LDL.LU R20, [R1+0x4c] ;  /* 0x00004c0001147983 */ /* 0x000f220000300800 */
[----:B------:R-:W-:-:S03]  /*3ae20*/  LEA.HI.X.SX32 R5, R5, R2, 0x1, P6 ;  /* 0x0000000205057211 */ /* 0x000fc600030f0eff */
[----:B------:R0:W-:Y:S01]  /*3ae30*/  @P1 STG.E.U16 [R8.64], R6 ;  /* 0x0000000608001986 */ /* 0x0001e2000c101506 */
[----:B------:R-:W-:Y:S02]  /*3ae40*/  IADD3 R10, R25, 0x5e, RZ ;  /* 0x0000005e190a7810 */ /* 0x000fe40007ffe0ff */
[----:B0-----:R-:W-:Y:S02]  /*3ae50*/  LEA R8, P6, R3, R0, 0x1 ;  /* 0x0000000003087211 */ /* 0x001fe400078c08ff */
[----:B------:R-:W-:Y:S02]  /*3ae60*/  IADD3 R6, R25, 0x5f, RZ ;  /* 0x0000005f19067810 */ /* 0x000fe40007ffe0ff */
[----:B------:R-:W-:Y:S02]  /*3ae70*/  LEA.HI.X.SX32 R9, R3, R2, 0x1, P6 ;  /* 0x0000000203097211 */ /* 0x000fe400030f0eff */
[----:B------:R-:W-:Y:S01]  /*3ae80*/  ISETP.LT.AND P1, PT, R10, c[0x0][0x17c], !P0 ;  /* 0x00005f000a007a0c */ /* 0x000fe20004721270 */
[----:B--2---:R0:W-:Y:S01]  /*3ae90*/  @P5 STG.E.U16 [R4.64], R22 ;  /* 0x0000001604005986 */ /* 0x0041e2000c101506 */
[----:B------:R-:W-:-:S02]  /*3aea0*/  ISETP.LT.AND P5, PT, R6, c[0x0][0x17c], !P0 ;  /* 0x00005f0006007a0c */ /* 0x000fc400047a1270 */
[----:B------:R-:W-:Y:S02]  /*3aeb0*/  PRMT R6, R22, 0x7632, R6 ;  /* 0x0000763216067816 */ /* 0x000fe40000000006 */
[----:B0-----:R-:W-:Y:S01]  /*3aec0*/  IADD3 R5, R3, c[0x0][0x198], RZ ;  /* 0x0000660003057a10 */ /* 0x001fe20007ffe0ff */
[----:B------:R-:W2:Y:S03]  /*3aed0*/  LDL.LU R22, [R1+0x5c] ;  /* 0x00005c0001167983 */ /* 0x000ea60000300800 */
[C---:B------:R-:W-:Y:S02]  /*3aee0*/  LEA R4, P6, R5.reuse, R0, 0x1 ;  /* 0x0000000005047211 */ /* 0x040fe400078c08ff */
[C---:B------:R-:W-:Y:S02]  /*3aef0*/  IADD3 R3, R5.reuse, c[0x0][0x198], RZ ;  /* 0x0000660005037a10 */ /* 0x040fe40007ffe0ff */
[----:B------:R-:W-:Y:S01]  /*3af00*/  LEA.HI.X.SX32 R5, R5, R2, 0x1, P6 ;  /* 0x0000000205057211 */ /* 0x000fe200030f0eff */
[----:B------:R0:W-:Y:S02]  /*3af10*/  @P4 STG.E.U16 [R8.64], R6 ;  /* 0x0000000608004986 */ /* 0x0001e4000c101506 */
[----:B0-----:R-:W-:-:S02]  /*3af20*/  IADD3 R6, R25, 0x61, RZ ;  /* 0x0000006119067810 */ /* 0x001fc40007ffe0ff */
[----:B------:R-:W-:-:S04]  /*3af30*/  LEA R8, P6, R3, R0, 0x1 ;  /* 0x0000000003087211 */ /* 0x000fc800078c08ff */
[----:B------:R-:W-:Y:S01]  /*3af40*/  LEA.HI.X.SX32 R9, R3, R2, 0x1, P6 ;  /* 0x0000000203097211 */ /* 0x000fe200030f0eff */
[----:B---3--:R0:W-:Y:S01]  /*3af50*/  @P3 STG.E.U16 [R4.64], R23 ;  /* 0x0000001704003986 */ /* 0x0081e2000c101506 */
[----:B------:R-:W-:Y:S02]  /*3af60*/  ISETP.LT.AND P3, PT, R6, c[0x0][0x17c], !P0 ;  /* 0x00005f0006007a0c */ /* 0x000fe40004761270 */
[----:B------:R-:W-:Y:S02]  /*3af70*/  PRMT R6, R23, 0x7632, R6 ;  /* 0x0000763217067816 */ /* 0x000fe40000000006 */
[----:B0-----:R-:W-:-:S04]  /*3af80*/  IADD3 R5, R3, c[0x0][0x198], RZ ;  /* 0x0000660003057a10 */ /* 0x001fc80007ffe0ff */
[C---:B------:R-:W-:Y:S02]  /*3af90*/  LEA R4, P6, R5.reuse, R0, 0x1 ;  /* 0x0000000005047211 */ /* 0x040fe400078c08ff */
[C---:B------:R-:W-:Y:S01]  /*3afa0*/  IADD3 R3, R5.reuse, c[0x0][0x198], RZ ;  /* 0x0000660005037a10 */ /* 0x040fe20007ffe0ff */
[----:B------:R0:W-:Y:S01]  /*3afb0*/  @P2 STG.E.U16 [R8.64], R6 ;  /* 0x0000000608002986 */ /* 0x0001e2000c101506 */
[----:B------:R-:W-:-:S05]  /*3afc0*/  LEA.HI.X.SX32 R5, R5, R2, 0x1, P6 ;  /* 0x0000000205057211 */ /* 0x000fca00030f0eff */
[----:B------:R1:W-:Y:S01]  /*3afd0*/  @P1 STG.E.U16 [R4.64], R26 ;  /* 0x0000001a04001986 */ /* 0x0003e2000c101506 */
[----:B0-----:R-:W-:-:S04]  /*3afe0*/  IADD3 R6, R25, 0x63, RZ ;  /* 0x0000006319067810 */ /* 0x001fc80007ffe0ff */
[----:B------:R-:W-:Y:S02]  /*3aff0*/  ISETP.LT.AND P1, PT, R6, c[0x0][0x17c], !P0 ;  /* 0x00005f0006007a0c */ /* 0x000fe40004721270 */
[----:B------:R-:W-:Y:S02]  /*3b000*/  PRMT R6, R26, 0x7632, R6 ;  /* 0x000076321a067816 */ /* 0x000fe40000000006 */
[----:B-1----:R-:W3:Y:S04]  /*3b010*/  LDL.LU R26, [R1+0xd80] ;  /* 0x000d8000011a7983 */ /* 0x002ee80000300800 */
[----:B------:R-:W3:Y:S01]  /*3b020*/  LDL.LU R23, [R1+0x1c] ;  /* 0x00001c0001177983 */ /* 0x000ee20000300800 */
[----:B------:R-:W-:Y:S02]  /*3b030*/  IADD3 R10, R25, 0x60, RZ ;  /* 0x00000060190a7810 */ /* 0x000fe40007ffe0ff */
[----:B------:R-:W-:-:S02]  /*3b040*/  LEA R8, P6, R3, R0, 0x1 ;  /* 0x0000000003087211 */ /* 0x000fc400078c08ff */
[----:B------:R-:W-:Y:S02]  /*3b050*/  ISETP.LT.AND P4, PT, R10, c[0x0][0x17c], !P0 ;  /* 0x00005f000a007a0c */ /* 0x000fe40004781270 */
[C---:B------:R-:W-:Y:S02]  /*3b060*/  IADD3 R5, R3.reuse, c[0x0][0x198], RZ ;  /* 0x0000660003057a10 */ /* 0x040fe40007ffe0ff */
[----:B------:R-:W-:Y:S02]  /*3b070*/  LEA.HI.X.SX32 R9, R3, R2, 0x1, P6 ;  /* 0x0000000203097211 */ /* 0x000fe400030f0eff */
[C---:B------:R-:W-:Y:S02]  /*3b080*/  LEA R4, P6, R5.reuse, R0, 0x1 ;  /* 0x0000000005047211 */ /* 0x040fe400078c08ff */
[C---:B------:R-:W-:Y:S02]  /*3b090*/  IADD3 R3, R5.reuse, c[0x0][0x198], RZ ;  /* 0x0000660005037a10 */ /* 0x040fe40007ffe0ff */
[----:B------:R-:W-:Y:S01]  /*3b0a0*/  LEA.HI.X.SX32 R5, R5, R2, 0x1, P6 ;  /* 0x0000000205057211 */ /* 0x000fe200030f0eff */
[----:B------:R0:W-:Y:S01]  /*3b0b0*/  @P5 STG.E.U16 [R8.64], R6 ;  /* 0x0000000608005986 */ /* 0x0001e2000c101506 */
[----:B------:R-:W-:-:S04]  /*3b0c0*/  IADD3 R10, R25, 0x62, RZ ;  /* 0x00000062190a7810 */ /* 0x000fc80007ffe0ff */
[----:B------:R-:W-:Y:S02]  /*3b0d0*/  ISETP.LT.AND P2, PT, R10, c[0x0][0x17c], !P0 ;  /* 0x00005f000a007a0c */ /* 0x000fe40004741270 */
[C---:B------:R-:W-:Y:S02]  /*3b0e0*/  IADD3 R10, R25.reuse, 0x64, RZ ;  /* 0x00000064190a7810 */ /* 0x040fe40007ffe0ff */
[----:B0-----:R-:W-:Y:S02]  /*3b0f0*/  IADD3 R6, R25, 0x65, RZ ;  /* 0x0000006519067810 */ /* 0x001fe40007ffe0ff */
[----:B------:R-:W-:-:S04]  /*3b100*/  LEA R8, P6, R3, R0, 0x1 ;  /* 0x0000000003087211 */ /* 0x000fc800078c08ff */
[----:B------:R-:W-:Y:S02]  /*3b110*/  LEA.HI.X.SX32 R9, R3, R2, 0x1, P6 ;  /* 0x0000000203097211 */ /* 0x000fe400030f0eff */
[----:B------:R-:W-:Y:S02]  /*3b120*/  ISETP.LT.AND P5, PT, R10, c[0x0][0x17c], !P0 ;  /* 0x00005f000a007a0c */ /* 0x000fe400047a1270 */
[----:B------:R-:W-:Y:S01]  /*3b130*/  IADD3 R10, R25, 0x66, RZ ;  /* 0x00000066190a7810 */ /* 0x000fe20007ffe0ff */
[----:B----4-:R0:W-:Y:S01]  /*3b140*/  @P4 STG.E.U16 [R4.64], R20 ;  /* 0x0000001404004986 */ /* 0x0101e2000c101506 */
[----:B------:R-:W-:Y:S02]  /*3b150*/  ISETP.LT.AND P4, PT, R6, c[0x0][0x17c], !P0 ;  /* 0x00005f0006007a0c */ /* 0x000fe40004781270 */
[----:B------:R-:W-:Y:S02]  /*3b160*/  PRMT R6, R20, 0x7632, R6 ;  /* 0x0000763214067816 */ /* 0x000fe40000000006 */
[----:B0-----:R-:W-:-:S04]  /*3b170*/  IADD3 R5, R3, c[0x0][0x198], RZ ;  /* 0x0000660003057a10 */ /* 0x001fc80007ffe0ff */
[C---:B------:R-:W-:Y:S02]  /*3b180*/  LEA R4, P6, R5.reuse, R0, 0x1 ;  /* 0x0000000005047211 */ /* 0x040fe400078c08ff */
[C---:B------:R-:W-:Y:S01]  /*3b190*/  IADD3 R3, R5.reuse, c[0x0][0x198], RZ ;  /* 0x0000660005037a10 */ /* 0x040fe20007ffe0ff */
[----:B------:R0:W-:Y:S01]  /*3b1a0*/  @P3 STG.E.U16 [R8.64], R6 ;  /* 0x0000000608003986 */ /* 0x0001e2000c101506 */
[----:B------:R-:W-:Y:S02]  /*3b1b0*/  LEA.HI.X.SX32 R5, R5, R2, 0x1, P6 ;  /* 0x0000000205057211 */ /* 0x000fe400030f0eff */
[----:B------:R-:W-:Y:S02]  /*3b1c0*/  IADD3 R13, R3, c[0x0][0x198], RZ ;  /* 0x00006600030d7a10 */ /* 0x000fe40007ffe0ff */
[----:B------:R-:W-:Y:S02]  /*3b1d0*/  ISETP.LT.AND P3, PT, R10, c[0x0][0x17c], !P0 ;  /* 0x00005f000a007a0c */ /* 0x000fe40004761270 */
[----:B------:R-:W-:-:S02]  /*3b1e0*/  IADD3 R10, R25, 0x67, RZ ;  /* 0x00000067190a7810 */ /* 0x000fc40007ffe0ff */
[----:B0-----:R-:W-:-:S04]  /*3b1f0*/  LEA R8, P6, R3, R0, 0x1 ;  /* 0x0000000003087211 */ /* 0x001fc800078c08ff */
[----:B------:R-:W-:Y:S01]  /*3b200*/  LEA.HI.X.SX32 R9, R3, R2, 0x1, P6 ;  /* 0x0000000203097211 */ /* 0x000fe200030f0eff */
[----:B--2---:R0:W-:Y:S01]  /*3b210*/  @P2 STG.E.U16 [R4.64], R22 ;  /* 0x0000001604002986 */ /* 0x0041e2000c101506 */
[----:B------:R-:W-:Y:S02]  /*3b220*/  PRMT R12, R22, 0x7632, R12 ;  /* 0x00007632160c7816 */ /* 0x000fe4000000000c */
[----:B------:R-:W-:Y:S02]  /*3b230*/  ISETP.LT.AND P2, PT, R10, c[0x0][0x17c], !P0 ;  /* 0x00005f000a007a0c */ /* 0x000fe40004741270 */
[----:B------:R-:W-:Y:S01]  /*3b240*/  IADD3 R10, R25, 0x68, RZ ;  /* 0x00000068190a7810 */ /* 0x000fe20007ffe0ff */
[----:B0-----:R-:W2:Y:S01]  /*3b250*/  LDL.LU R22, [R1+0x8c] ;  /* 0x00008c0001167983 */ /* 0x001ea20000300800 */
[----:B------:R-:W-:-:S04]  /*3b260*/  LEA R4, P6, R13, R0, 0x1 ;  /* 0x000000000d047211 */ /* 0x000fc800078c08ff */
[----:B------:R-:W-:Y:S01]  /*3b270*/  LEA.HI.X.SX32 R5, R13, R2, 0x1, P6 ;  /* 0x000000020d057211 */ /* 0x000fe200030f0eff */
[----:B------:R-:W-:Y:S01]  /*3b280*/  @P1 STG.E.U16 [R8.64], R12 ;  /* 0x0000000c08001986 */ /* 0x000fe2000c101506 */
[----:B------:R-:W-:-:S03]  /*3b290*/  ISETP.LT.AND P1, PT, R10, c[0x0][0x17c], !P0 ;  /* 0x00005f000a007a0c */ /* 0x000fc60004721270 */
[----:B---3--:R0:W-:Y:S01]  /*3b2a0*/  @P5 STG.E.U16 [R4.64], R23 ;  /* 0x0000001704005986 */ /* 0x0081e2000c101506 */
[----:B------:R-:W-:-:S03]  /*3b2b0*/  PRMT R10, R23, 0x7632, R10 ;  /* 0x00007632170a7816 */ /* 0x000fc6000000000a */
[----:B0-----:R-:W3:Y:S01]  /*3b2c0*/  LDL.LU R23, [R1+0x6c] ;  /* 0x00006c0001177983 */ /* 0x001ee20000300800 */
[----:B------:R-:W-:Y:S02]  /*3b2d0*/  IADD3 R3, R13, c[0x0][0x198], RZ ;  /* 0x000066000d037a10 */ /* 0x000fe40007ffe0ff */
[----:B------:R-:W-:Y:S02]  /*3b2e0*/  IADD3 R6, R25, 0x69, RZ ;  /* 0x0000006919067810 */ /* 0x000fe40007ffe0ff */
[C---:B------:R-:W-:Y:S02]  /*3b2f0*/  LEA R8, P6, R3.reuse, R0, 0x1 ;  /* 0x0000000003087211 */ /* 0x040fe400078c08ff */
[C---:B------:R-:W-:Y:S02]  /*3b300*/  IADD3 R13, R3.reuse, c[0x0][0x198], RZ ;  /* 0x00006600030d7a10 */ /* 0x040fe40007ffe0ff */
[----:B------:R-:W-:Y:S02]  /*3b310*/  LEA.HI.X.SX32 R9, R3, R2, 0x1, P6 ;  /* 0x0000000203097211 */ /* 0x000fe400030f0eff */
[----:B------:R-:W-:-:S02]  /*3b320*/  ISETP.LT.AND P5, PT, R6, c[0x0][0x17c], !P0 ;  /* 0x00005f0006007a0c */ /* 0x000fc400047a1270 */
[----:B------:R-:W-:Y:S02]  /*3b330*/  LEA R4, P6, R13, R0, 0x1 ;  /* 0x000000000d047211 */ /* 0x000fe400078c08ff */
[----:B------:R-:W-:Y:S02]  /*3b340*/  IADD3 R6, R25, 0x6a, RZ ;  /* 0x0000006a19067810 */ /* 0x000fe40007ffe0ff */
[C---:B------:R-:W-:Y:S01]  /*3b350*/  IADD3 R3, R13.reuse, c[0x0][0x198], RZ ;  /* 0x000066000d037a10 */ /* 0x040fe20007ffe0ff */
[----:B------:R0:W-:Y:S01]  /*3b360*/  @P4 STG.E.U16 [R8.64], R10 ;  /* 0x0000000a08004986 */ /* 0x0001e2000c101506 */
[----:B------:R-:W-:Y:S02]  /*3b370*/  LEA.HI.X.SX32 R5, R13, R2, 0x1, P6 ;  /* 0x000000020d057211 */ /* 0x000fe400030f0eff */
[----:B------:R-:W-:Y:S02]  /*3b380*/  ISETP.LT.AND P4, PT, R6, c[0x0][0x17c], !P0 ;  /* 0x00005f0006007a0c */ /* 0x000fe40004781270 */
[----:B------:R-:W-:-:S02]  /*3b390*/  IADD3 R6, R25, 0x6b, RZ ;  /* 0x0000006b19067810 */ /* 0x000fc40007ffe0ff */
[C---:B------:R-:W-:Y:S01]  /*3b3a0*/  IADD3 R13, R3.reuse, c[0x0][0x198], RZ ;  /* 0x00006600030d7a10 */ /* 0x040fe20007ffe0ff */
[----:B------:R1:W-:Y:S01]  /*3b3b0*/  @P3 STG.E.U16 [R4.64], R11 ;  /* 0x0000000b04003986 */ /* 0x0003e2000c101506 */
[----:B0-----:R-:W-:Y:S02]  /*3b3c0*/  LEA R8, P6, R3, R0, 0x1 ;  /* 0x0000000003087211 */ /* 0x001fe400078c08ff */
[----:B------:R-:W-:Y:S02]  /*3b3d0*/  PRMT R12, R11, 0x7632, R12 ;  /* 0x000076320b0c7816 */ /* 0x000fe4000000000c */
[----:B------:R-:W-:Y:S02]  /*3b3e0*/  LEA.HI.X.SX32 R9, R3, R2, 0x1, P6 ;  /* 0x0000000203097211 */ /* 0x000fe400030f0eff */
[----:B------:R-:W-:Y:S02]  /*3b3f0*/  ISETP.LT.AND P3, PT, R6, c[0x0][0x17c], !P0 ;  /* 0x00005f0006007a0c */ /* 0x000fe40004761270 */
[----:B-1----:R-:W-:-:S02]  /*3b400*/  LEA R4, P6, R13, R0, 0x1 ;  /* 0x000000000d047211 */ /* 0x002fc400078c08ff */
[----:B------:R-:W-:Y:S02]  /*3b410*/  IADD3 R6, R25, 0x6c, RZ ;  /* 0x0000006c19067810 */ /* 0x000fe40007ffe0ff */
[C---:B------:R-:W-:Y:S01]  /*3b420*/  IADD3 R3, R13.reuse, c[0x0][0x198], RZ ;  /* 0x000066000d037a10 */ /* 0x040fe20007ffe0ff */
[----:B------:R0:W-:Y:S01]  /*3b430*/  @P2 STG.E.U16 [R8.64], R12 ;  /* 0x0000000c08002986 */ /* 0x0001e2000c101506 */
[----:B------:R-:W-:Y:S02]  /*3b440*/  LEA.HI.X.SX32 R5, R13, R2, 0x1, P6 ;  /* 0x000000020d057211 */ /* 0x000fe400030f0eff */
[----:B------:R-:W-:Y:S02]  /*3b450*/  ISETP.LT.AND P2, PT, R6, c[0x0][0x17c], !P0 ;  /* 0x00005f0006007a0c */ /* 0x000fe40004741270 */
[----:B------:R-:W-:Y:S02]  /*3b460*/  IADD3 R6, R25, 0x6d, RZ ;  /* 0x0000006d19067810 */ /* 0x000fe40007ffe0ff */
[----:B------:R-:W-:-:S02]  /*3b470*/  IADD3 R11, R3, c[0x0][0x198], RZ ;  /* 0x00006600030b7a10 */ /* 0x000fc40007ffe0ff */
[----:B0-----:R-:W-:-:S04]  /*3b480*/  LEA R8, P6, R3, R0, 0x1 ;  /* 0x0000000003087211 */ /* 0x001fc800078c08ff */
[----:B------:R-:W-:Y:S02]  /*3b490*/  LEA.HI.X.SX32 R9, R3, R2, 0x1, P6 ;  /* 0x0000000203097211 */ /* 0x000fe400030f0eff */
[----:B------:R-:W-:Y:S01]  /*3b4a0*/  IADD3 R3, R11, c[0x0][0x198], RZ ;  /* 0x000066000b037a10 */ /* 0x000fe20007ffe0ff */
[----:B--2---:R0:W-:Y:S01]  /*3b4b0*/  @P1 STG.E.U16 [R4.64], R22 ;  /* 0x0000001604001986 */ /* 0x0041e2000c101506 */
[----:B------:R-:W-:Y:S02]  /*3b4c0*/  PRMT R10, R22, 0x7632, R10 ;  /* 0x00007632160a7816 */ /* 0x000fe4000000000a */
[----:B------:R-:W-:Y:S02]  /*3b4d0*/  ISETP.LT.AND P1, PT, R6, c[0x0][0x17c], !P0 ;  /* 0x00005f0006007a0c */ /* 0x000fe40004721270 */
[----:B------:R-:W-:Y:S01]  /*3b4e0*/  IADD3 R6, R25, 0x6e, RZ ;  /* 0x0000006e19067810 */ /* 0x000fe20007ffe0ff */
[----:B------:R1:W-:Y:S01]  /*3b4f0*/  @P5 STG.E.U16 [R8.64], R10 ;  /* 0x0000000a08005986 */ /* 0x0003e2000c101506 */
[----:B0-----:R-:W-:-:S02]  /*3b500*/  LEA R4, P6, R11, R0, 0x1 ;  /* 0x000000000b047211 */ /* 0x001fc400078c08ff */
[----:B------:R-:W-:Y:S02]  /*3b510*/  ISETP.LT.AND P5, PT, R6, c[0x0][0x17c], !P0 ;  /* 0x00005f0006007a0c */ /* 0x000fe400047a1270 */
[----:B------:R-:W-:Y:S02]  /*3b520*/  LEA.HI.X.SX32 R5, R11, R2, 0x1, P6 ;  /* 0x000000020b057211 */ /* 0x000fe400030f0eff */
[----:B------:R-:W-:Y:S02]  /*3b530*/  IADD3 R6, R25, 0x6f, RZ ;  /* 0x0000006f19067810 */ /* 0x000fe40007ffe0ff */
[C---:B-1----:R-:W-:Y:S02]  /*3b540*/  LEA R8, P6, R3.reuse, R0, 0x1 ;  /* 0x0000000003087211 */ /* 0x042fe400078c08ff */
[C---:B------:R-:W-:Y:S02]  /*3b550*/  IADD3 R11, R3.reuse, c[0x0][0x198], RZ ;  /* 0x00006600030b7a10 */ /* 0x040fe40007ffe0ff */
[----:B------:R-:W-:-:S02]  /*3b560*/  LEA.HI.X.SX32 R9, R3, R2, 0x1, P6 ;  /* 0x0000000203097211 */ /* 0x000fc400030f0eff */
[----:B------:R-:W-:Y:S01]  /*3b570*/  PRMT R10, R28, 0x7632, R10 ;  /* 0x000076321c0a7816 */ /* 0x000fe2000000000a */
[----:B---3--:R0:W-:Y:S01]  /*3b580*/  @P4 STG.E.U16 [R4.64], R23 ;  /* 0x0000001704004986 */ /* 0x0081e2000c101506 */
[----:B------:R-:W-:Y:S02]  /*3b590*/  ISETP.LT.AND P4, PT, R6, c[0x0][0x17c], !P0 ;  /* 0x00005f0006007a0c */ /* 0x000fe40004781270 */
[----:B------:R-:W-:Y:S02]  /*3b5a0*/  PRMT R6, R23, 0x7632, R6 ;  /* 0x0000763217067816 */ /* 0x000fe40000000006 */
[----:B0-----:R-:W2:Y:S01]  /*3b5b0*/  LDL.LU R23, [R1+0x9c] ;  /* 0x00009c0001177983 */ /* 0x001ea20000300800 */
[----:B------:R-:W-:-:S04]  /*3b5c0*/  LEA R4, P6, R11, R0, 0x1 ;  /* 0x000000000b047211 */ /* 0x000fc800078c08ff */
[C---:B------:R-:W-:Y:S01]  /*3b5d0*/  LEA.HI.X.SX32 R5, R11.reuse, R2, 0x1, P6 ;  /* 0x000000020b057211 */ /* 0x040fe200030f0eff */
[----:B------:R-:W-:Y:S04]  /*3b5e0*/  @P3 STG.E.U16 [R8.64], R6 ;  /* 0x0000000608003986 */ /* 0x000fe8000c101506 */
[----:B------:R0:W-:Y:S04]  /*3b5f0*/  @P2 STG.E.U16 [R4.64], R28 ;  /* 0x0000001c04002986 */ /* 0x0001e8000c101506 */
[----:B0-----:R-:W3:Y:S01]  /*3b600*/  LDL.LU R28, [R1+0xd7c] ;  /* 0x000d7c00011c7983 */ /* 0x001ee20000300800 */
[----:B------:R-:W-:-:S04]  /*3b610*/  IADD3 R13, R11, c[0x0][0x198], RZ ;  /* 0x000066000b0d7a10 */ /* 0x000fc80007ffe0ff */
[C---:B------:R-:W-:Y:S02]  /*3b620*/  LEA R8, P6, R13.reuse, R0, 0x1 ;  /* 0x000000000d087211 */ /* 0x040fe400078c08ff */
[C---:B------:R-:W-:Y:S02]  /*3b630*/  IADD3 R11, R13.reuse, c[0x0][0x198], RZ ;  /* 0x000066000d0b7a10 */ /* 0x040fe40007ffe0ff */
[----:B------:R-:W-:Y:S02]  /*3b640*/  LEA.HI.X.SX32 R9, R13, R2, 0x1, P6 ;  /* 0x000000020d097211 */ /* 0x000fe400030f0eff */
[C---:B------:R-:W-:Y:S02]  /*3b650*/  LEA R4, P6, R11.reuse, R0, 0x1 ;  /* 0x000000000b047211 */ /* 0x040fe400078c08ff */
[----:B------:R-:W-:Y:S02]  /*3b660*/  IADD3 R13, R11, c[0x0][0x198], RZ ;  /* 0x000066000b0d7a10 */ /* 0x000fe40007ffe0ff */
[----:B------:R-:W-:Y:S01]  /*3b670*/  IADD3 R3, R25, 0x70, RZ ;  /* 0x0000007019037810 */ /* 0x000fe20007ffe0ff */
[----:B------:R0:W-:Y:S01]  /*3b680*/  @P1 STG.E.U16 [R8.64], R10 ;  /* 0x0000000a08001986 */ /* 0x0001e2000c101506 */
[----:B------:R-:W-:-:S02]  /*3b690*/  LEA.HI.X.SX32 R5, R11, R2, 0x1, P6 ;  /* 0x000000020b057211 */ /* 0x000fc400030f0eff */
[----:B------:R-:W-:Y:S02]  /*3b6a0*/  ISETP.LT.AND P3, PT, R3, c[0x0][0x17c], !P0 ;  /* 0x00005f0003007a0c */ /* 0x000fe40004761270 */
[----:B------:R-:W-:Y:S02]  /*3b6b0*/  IADD3 R11, R13, c[0x0][0x198], RZ ;  /* 0x000066000d0b7a10 */ /* 0x000fe40007ffe0ff */
[----:B------:R-:W-:Y:S01]  /*3b6c0*/  IADD3 R3, R25, 0x71, RZ ;  /* 0x0000007119037810 */ /* 0x000fe20007ffe0ff */
[----:B------:R1:W-:Y:S01]  /*3b6d0*/  @P5 STG.E.U16 [R4.64], R15 ;  /* 0x0000000f04005986 */ /* 0x0003e2000c101506 */
[----:B0-----:R-:W-:Y:S02]  /*3b6e0*/  LEA R8, P6, R13, R0, 0x1 ;  /* 0x000000000d087211 */ /* 0x001fe400078c08ff */
[----:B------:R-:W-:Y:S02]  /*3b6f0*/  PRMT R6, R15, 0x7632, R6 ;  /* 0x000076320f067816 */ /* 0x000fe40000000006 */
[----:B------:R-:W-:-:S02]  /*3b700*/  LEA.HI.X.SX32 R9, R13, R2, 0x1, P6 ;  /* 0x000000020d097211 */ /* 0x000fc400030f0eff */
[----:B------:R-:W-:Y:S02]  /*3b710*/  ISETP.LT.AND P2, PT, R3, c[0x0][0x17c], !P0 ;  /* 0x00005f0003007a0c */ /* 0x000fe40004741270 */
[C---:B-1----:R-:W-:Y:S02]  /*3b720*/  LEA R4, P6, R11.reuse, R0, 0x1 ;  /* 0x000000000b047211 */ /* 0x042fe400078c08ff */
[----:B------:R-:W-:Y:S02]  /*3b730*/  IADD3 R13, R11, c[0x0][0x198], RZ ;  /* 0x000066000b0d7a10 */ /* 0x000fe40007ffe0ff */
[----:B------:R-:W-:Y:S01]  /*3b740*/  IADD3 R3, R25, 0x72, RZ ;  /* 0x0000007219037810 */ /* 0x000fe20007ffe0ff */
[----:B------:R0:W-:Y:S01]  /*3b750*/  @P4 STG.E.U16 [R8.64], R6 ;  /* 0x0000000608004986 */ /* 0x0001e2000c101506 */
[----:B------:R-:W-:Y:S02]  /*3b760*/  LEA.HI.X.SX32 R5, R11, R2, 0x1, P6 ;  /* 0x000000020b057211 */ /* 0x000fe400030f0eff */
[----:B------:R-:W-:-:S02]  /*3b770*/  ISETP.LT.AND P1, PT, R3, c[0x0][0x17c], !P0 ;  /* 0x00005f0003007a0c */ /* 0x000fc40004721270 */
[C---:B------:R-:W-:Y:S02]  /*3b780*/  IADD3 R11, R13.reuse, c[0x0][0x198], RZ ;  /* 0x000066000d0b7a10 */ /* 0x040fe40007ffe0ff */
[----:B0-----:R-:W-:-:S04]  /*3b790*/  LEA R8, P6, R13, R0, 0x1 ;  /* 0x000000000d087211 */ /* 0x001fc800078c08ff */
[----:B------:R-:W-:Y:S01]  /*3b7a0*/  LEA.HI.X.SX32 R9, R13, R2, 0x1, P6 ;  /* 0x000000020d097211 */ /* 0x000fe200030f0eff */
[----:B--2---:R0:W-:Y:S01]  /*3b7b0*/  @P3 STG.E.U16 [R4.64], R23 ;  /* 0x0000001704003986 */ /* 0x0041e2000c101506 */
[----:B------:R-:W-:Y:S02]  /*3b7c0*/  PRMT R10, R23, 0x7632, R10 ;  /* 0x00007632170a7816 */ /* 0x000fe4000000000a */
[----:B0-----:R-:W-:-:S04]  /*3b7d0*/  LEA R4, P6, R11, R0, 0x1 ;  /* 0x000000000b047211 */ /* 0x001fc800078c08ff */
[----:B------:R-:W-:Y:S01]  /*3b7e0*/  LEA.HI.X.SX32 R5, R11, R2, 0x1, P6 ;  /* 0x000000020b057211 */ /* 0x000fe200030f0eff */
[----:B------:R-:W-:Y:S04]  /*3b7f0*/  @P2 STG.E.U16 [R8.64], R10 ;  /* 0x0000000a08002986 */ /* 0x000fe8000c101506 */
[----:B---3--:R0:W-:Y:S01]  /*3b800*/  @P1 STG.E.U16 [R4.64], R28 ;  /* 0x0000001c04001986 */ /* 0x0081e2000c101506 */
[----:B------:R-:W-:-:S03]  /*3b810*/  PRMT R6, R28, 0x7632, R6 ;  /* 0x000076321c067816 */ /* 0x000fc60000000006 */
[----:B0-----:R-:W2:Y:S04]  /*3b820*/  LDL.LU R28, [R1+0xd78] ;  /* 0x000d7800011c7983 */ /* 0x001ea80000300800 */
[----:B------:R-:W3:Y:S01]  /*3b830*/  LDL.LU R23, [R1+0x7c] ;  /* 0x00007c0001177983 */ /* 0x000ee20000300800 */
[----:B------:R-:W-:Y:S02]  /*3b840*/  IADD3 R3, R25, 0x73, RZ ;  /* 0x0000007319037810 */ /* 0x000fe40007ffe0ff */
[----:B------:R-:W-:Y:S01]  /*3b850*/  IADD3 R13, R11, c[0x0][0x198], RZ ;  /* 0x000066000b0d7a10 */ /* 0x000fe20007ffe0ff */
[----:B------:R-:W4:Y:S01]  /*3b860*/  LDL.LU R20, [R1+0x2c] ;  /* 0x00002c0001147983 */ /* 0x000f220000300800 */
[----:B------:R-:W-:Y:S02]  /*3b870*/  ISETP.LT.AND P5, PT, R3, c[0x0][0x17c], !P0 ;  /* 0x00005f0003007a0c */ /* 0x000fe400047a1270 */
[----:B------:R-:W-:Y:S01]  /*3b880*/  IADD3 R3, R25, 0x74, RZ ;  /* 0x0000007419037810 */ /* 0x000fe20007ffe0ff */
[----:B------:R-:W4:Y:S01]  /*3b890*/  LDL.LU R22, [R1+0x1ac] ;  /* 0x0001ac0001167983 */ /* 0x000f220000300800 */
[----:B------:R-:W-:-:S02]  /*3b8a0*/  LEA R8, P6, R13, R0, 0x1 ;  /* 0x000000000d087211 */ /* 0x000fc400078c08ff */
[----:B------:R-:W-:Y:S02]  /*3b8b0*/  ISETP.LT.AND P4, PT, R3, c[0x0][0x17c], !P0 ;  /* 0x00005f0003007a0c */ /* 0x000fe40004781270 */
[----:B------:R-:W-:Y:S02]  /*3b8c0*/  IADD3 R11, R13, c[0x0][0x198], RZ ;  /* 0x000066000d0b7a10 */ /* 0x000fe40007ffe0ff */
[----:B------:R-:W-:Y:S02]  /*3b8d0*/  IADD3 R3, R25, 0x75, RZ ;  /* 0x0000007519037810 */ /* 0x000fe40007ffe0ff */
[----:B------:R-:W-:Y:S02]  /*3b8e0*/  LEA.HI.X.SX32 R9, R13, R2, 0x1, P6 ;  /* 0x000000020d097211 */ /* 0x000fe400030f0eff */
[----:B------:R-:W-:Y:S02]  /*3b8f0*/  LEA R4, P6, R11, R0, 0x1 ;  /* 0x000000000b047211 */ /* 0x000fe400078c08ff */
[----:B------:R-:W-:-:S02]  /*3b900*/  ISETP.LT.AND P3, PT, R3, c[0x0][0x17c], !P0 ;  /* 0x00005f0003007a0c */ /* 0x000fc40004761270 */
[----:B------:R-:W-:Y:S02]  /*3b910*/  IADD3 R13, R11, c[0x0][0x198], RZ ;  /* 0x000066000b0d7a10 */ /* 0x000fe40007ffe0ff */
[----:B------:R-:W-:Y:S01]  /*3b920*/  IADD3 R3, R25, 0x76, RZ ;  /* 0x0000007619037810 */ /* 0x000fe20007ffe0ff */
[----:B------:R0:W-:Y:S01]  /*3b930*/  @P5 STG.E.U16 [R8.64], R6 ;  /* 0x0000000608005986 */ /* 0x0001e2000c101506 */
[----:B------:R-:W-:Y:S02]  /*3b940*/  LEA.HI.X.SX32 R5, R11, R2, 0x1, P6 ;  /* 0x000000020b057211 */ /* 0x000fe400030f0eff */
[----:B------:R-:W-:Y:S02]  /*3b950*/  ISETP.LT.AND P2, PT, R3, c[0x0][0x17c], !P0 ;  /* 0x00005f0003007a0c */ /* 0x000fe40004741270 */
[----:B------:R-:W-:Y:S02]  /*3b960*/  IADD3 R11, R13, c[0x0][0x198], RZ ;  /* 0x000066000d0b7a10 */ /* 0x000fe40007ffe0ff */
[----:B------:R-:W-:-:S02]  /*3b970*/  IADD3 R3, R25, 0x77, RZ ;  /* 0x0000007719037810 */ /* 0x000fc40007ffe0ff */
[----:B0-----:R-:W-:Y:S01]  /*3b980*/  LEA R8, P6, R13, R0, 0x1 ;  /* 0x000000000d087211 */ /* 0x001fe200078c08ff */
[----:B------:R0:W-:Y:S01]  /*3b990*/  @P4 STG.E.U16 [R4.64], R7 ;  /* 0x0000000704004986 */ /* 0x0001e2000c101506 */
[----:B------:R-:W-:Y:S02]  /*3b9a0*/  ISETP.LT.AND P1, PT, R3, c[0x0][0x17c], !P0 ;  /* 0x00005f0003007a0c */ /* 0x000fe40004721270 */
[----:B------:R-:W-:Y:S02]  /*3b9b0*/  LEA.HI.X.SX32 R9, R13, R2, 0x1, P6 ;  /* 0x000000020d097211 */ /* 0x000fe400030f0eff */
[C---:B------:R-:W-:Y:S02]  /*3b9c0*/  LEA R10, P6, R11.reuse, R0, 0x1 ;  /* 0x000000000b0a7211 */ /* 0x040fe400078c08ff */
[----:B------:R-:W-:Y:S02]  /*3b9d0*/  IADD3 R13, R11, c[0x0][0x198], RZ ;  /* 0x000066000b0d7a10 */ /* 0x000fe40007ffe0ff */
[----:B------:R-:W-:-:S02]  /*3b9e0*/  IADD3 R3, R25, 0x78, RZ ;  /* 0x0000007819037810 */ /* 0x000fc40007ffe0ff */
[----:B------:R-:W-:Y:S02]  /*3b9f0*/  LEA.HI.X.SX32 R11, R11, R2, 0x1, P6 ;  /* 0x000000020b0b7211 */ /* 0x000fe400030f0eff */
[----:B0-----:R-:W-:Y:S02]  /*3ba00*/  PRMT R5, R7, 0x7632, R5 ;  /* 0x0000763207057816 */ /* 0x001fe40000000005 */
[----:B------:R-:W-:Y:S02]  /*3ba10*/  LEA R4, P6, R13, R0, 0x1 ;  /* 0x000000000d047211 */ /* 0x000fe400078c08ff */
[----:B------:R-:W-:Y:S02]  /*3ba20*/  ISETP.LT.AND P5, PT, R3, c[0x0][0x17c], !P0 ;  /* 0x00005f0003007a0c */ /* 0x000fe400047a1270 */
[C---:B------:R-:W-:Y:S01]  /*3ba30*/  IADD3 R7, R13.reuse, c[0x0][0x198], RZ ;  /* 0x000066000d077a10 */ /* 0x040fe20007ffe0ff */
[----:B------:R0:W-:Y:S04]  /*3ba40*/  @P3 STG.E.U16 [R8.64], R5 ;  /* 0x0000000508003986 */ /* 0x0001e8000c101506 */
[----:B------:R-:W-:Y:S01]  /*3ba50*/  @P2 STG.E.U16 [R10.64], R19 ;  /* 0x000000130a002986 */ /* 0x000fe2000c101506 */
[----:B0-----:R-:W-:-:S02]  /*3ba60*/  LEA.HI.X.SX32 R5, R13, R2, 0x1, P6 ;  /* 0x000000020d057211 */ /* 0x001fc400030f0eff */
[----:B------:R-:W-:Y:S02]  /*3ba70*/  LEA R6, P6, R7, R0, 0x1 ;  /* 0x0000000007067211 */ /* 0x000fe400078c08ff */
[----:B------:R-:W-:Y:S02]  /*3ba80*/  PRMT R13, R19, 0x7632, R13 ;  /* 0x00007632130d7816 */ /* 0x000fe4000000000d */
[C---:B------:R-:W-:Y:S02]  /*3ba90*/  IADD3 R9, R7.reuse, c[0x0][0x198], RZ ;  /* 0x0000660007097a10 */ /* 0x040fe40007ffe0ff */
[----:B------:R-:W-:Y:S01]  /*3baa0*/  LEA.HI.X.SX32 R7, R7, R2, 0x1, P6 ;  /* 0x0000000207077211 */ /* 0x000fe200030f0eff */
[----:B------:R-:W-:Y:S04]  /*3bab0*/  @P1 STG.E.U16 [R4.64], R13 ;  /* 0x0000000d04001986 */ /* 0x000fe8000c101506 */
[----:B------:R-:W-:Y:S01]  /*3bac0*/  STL [R1+0xd74], R16 ;  /* 0x000d741001007387 */ /* 0x000fe20000100800 */
[----:B------:R-:W-:-:S03]  /*3bad0*/  IADD3 R3, R25, 0x79, RZ ;  /* 0x0000007919037810 */ /* 0x000fc60007ffe0ff */
[----:B---3--:R0:W-:Y:S04]  /*3bae0*/  @P5 STG.E.U16 [R6.64], R23 ;  /* 0x0000001706005986 */ /* 0x0081e8000c101506 */
[----:B--2---:R-:W1:Y:S01]  /*3baf0*/  LDS.128 R16, [R28] ;  /* 0x000000001c107984 */ /* 0x004e620000000c00 */
[----:B0-----:R-:W-:-:S03]  /*3bb00*/  PRMT R7, R23, 0x7632, R7 ;  /* 0x0000763217077816 */ /* 0x001fc60000000007 */
[----:B------:R-:W2:Y:S01]  /*3bb10*/  LDL.LU R23, [R1+0x1bc] ;  /* 0x0001bc0001177983 */ /* 0x000ea20000300800 */
[----:B------:R-:W-:Y:S02]  /*3bb20*/  ISETP.LT.AND P4, PT, R3, c[0x0][0x17c], !P0 ;  /* 0x00005f0003007a0c */ /* 0x000fe40004781270 */
[----:B------:R-:W-:Y:S02]  /*3bb30*/  LEA R12, P6, R9, R0, 0x1 ;  /* 0x00000000090c7211 */ /* 0x000fe400078c08ff */
[----:B------:R-:W-:Y:S02]  /*3bb40*/  IADD3 R3, R25, 0x7a, RZ ;  /* 0x0000007a19037810 */ /* 0x000fe40007ffe0ff */
[C---:B------:R-:W-:Y:S02]  /*3bb50*/  IADD3 R11, R9.reuse, c[0x0][0x198], RZ ;  /* 0x00006600090b7a10 */ /* 0x040fe40007ffe0ff */
[----:B------:R-:W-:Y:S02]  /*3bb60*/  LEA.HI.X.SX32 R13, R9, R2, 0x1, P6 ;  /* 0x00000002090d7211 */ /* 0x000fe400030f0eff */
[----:B------:R-:W-:-:S02]  /*3bb70*/  ISETP.LT.AND P3, PT, R3, c[0x0][0x17c], !P0 ;  /* 0x00005f0003007a0c */ /* 0x000fc40004761270 */
[----:B------:R-:W-:Y:S02]  /*3bb80*/  LEA R10, P6, R11, R0, 0x1 ;  /* 0x000000000b0a7211 */ /* 0x000fe400078c08ff */
[----:B------:R-:W-:Y:S02]  /*3bb90*/  IADD3 R3, R25, 0x7b, RZ ;  /* 0x0000007b19037810 */ /* 0x000fe40007ffe0ff */
[C---:B------:R-:W-:Y:S02]  /*3bba0*/  IADD3 R5, R11.reuse, c[0x0][0x198], RZ ;  /* 0x000066000b057a10 */ /* 0x040fe40007ffe0ff */
[----:B------:R-:W-:Y:S02]  /*3bbb0*/  LEA.HI.X.SX32 R11, R11, R2, 0x1, P6 ;  /* 0x000000020b0b7211 */ /* 0x000fe400030f0eff */
[----:B------:R-:W-:Y:S02]  /*3bbc0*/  ISETP.LT.AND P2, PT, R3, c[0x0][0x17c], !P0 ;  /* 0x00005f0003007a0c */ /* 0x000fe40004741270 */
[----:B------:R-:W-:-:S02]  /*3bbd0*/  LEA R6, P6, R5, R0, 0x1 ;  /* 0x0000000005067211 */ /* 0x000fc400078c08ff */
[----:B------:R-:W-:Y:S02]  /*3bbe0*/  IADD3 R3, R25, 0x7c, RZ ;  /* 0x0000007c19037810 */ /* 0x000fe40007ffe0ff */
[----:B------:R-:W-:Y:S01]  /*3bbf0*/  IADD3 R15, R5, c[0x0][0x198], RZ ;  /* 0x00006600050f7a10 */ /* 0x000fe20007ffe0ff */
[----:B------:R0:W-:Y:S01]  /*3bc00*/  @P4 STG.E.U16 [R12.64], R7 ;  /* 0x000000070c004986 */ /* 0x0001e2000c101506 */
[----:B------:R-:W-:Y:S02]  /*3bc10*/  ISETP.LT.AND P1, PT, R3, c[0x0][0x17c], !P0 ;  /* 0x00005f0003007a0c */ /* 0x000fe40004721270 */
[----:B------:R-:W-:Y:S02]  /*3bc20*/  IADD3 R3, R25, 0x7d, RZ ;  /* 0x0000007d19037810 */ /* 0x000fe40007ffe0ff */
[----:B0-----:R-:W-:Y:S02]  /*3bc30*/  LEA.HI.X.SX32 R7, R5, R2, 0x1, P6 ;  /* 0x0000000205077211 */ /* 0x001fe400030f0eff */
[----:B------:R-:W-:-:S02]  /*3bc40*/  LEA R8, P6, R15, R0, 0x1 ;  /* 0x000000000f087211 */ /* 0x000fc400078c08ff */
[----:B------:R-:W-:Y:S02]  /*3bc50*/  ISETP.LT.AND P5, PT, R3, c[0x0][0x17c], !P0 ;  /* 0x00005f0003007a0c */ /* 0x000fe400047a1270 */
[C---:B------:R-:W-:Y:S02]  /*3bc60*/  LEA.HI.X.SX32 R9, R15.reuse, R2, 0x1, P6 ;  /* 0x000000020f097211 */ /* 0x040fe400030f0eff */
[----:B------:R-:W-:Y:S02]  /*3bc70*/  IADD3 R15, R15, c[0x0][0x198], RZ ;  /* 0x000066000f0f7a10 */ /* 0x000fe40007ffe0ff */
[----:B------:R-:W-:Y:S02]  /*3bc80*/  IADD3 R3, R25, 0x7e, RZ ;  /* 0x0000007e19037810 */ /* 0x000fe40007ffe0ff */
[----:B----4-:R-:W-:Y:S01]  /*3bc90*/  PRMT R5, R20, 0x7632, R5 ;  /* 0x0000763214057816 */ /* 0x010fe20000000005 */
[----:B------:R0:W-:Y:S01]  /*3bca0*/  @P3 STG.E.U16 [R10.64], R20 ;  /* 0x000000140a003986 */ /* 0x0001e2000c101506 */
[----:B------:R-:W-:-:S02]  /*3bcb0*/  LEA R4, P6, R15, R0, 0x1 ;  /* 0x000000000f047211 */ /* 0x000fc400078c08ff */
[----:B------:R-:W-:Y:S01]  /*3bcc0*/  ISETP.LT.AND P4, PT, R3, c[0x0][0x17c], !P0 ;  /* 0x00005f0003007a0c */ /* 0x000fe20004781270 */
[----:B------:R3:W-:Y:S01]  /*3bcd0*/  @P2 STG.E.U16 [R6.64], R5 ;  /* 0x0000000506002986 */ /* 0x0007e2000c101506 */
[C---:B0-----:R-:W-:Y:S02]  /*3bce0*/  IADD3 R11, R15.reuse, c[0x0][0x198], RZ ;  /* 0x000066000f0b7a10 */ /* 0x041fe40007ffe0ff */
[----:B---3--:R-:W-:Y:S02]  /*3bcf0*/  LEA.HI.X.SX32 R5, R15, R2, 0x1, P6 ;  /* 0x000000020f057211 */ /* 0x008fe400030f0eff */
[C---:B------:R-:W-:Y:S02]  /*3bd00*/  LEA R6, P6, R11.reuse, R0, 0x1 ;  /* 0x000000000b067211 */ /* 0x040fe400078c08ff */
[----:B------:R-:W-:Y:S01]  /*3bd10*/  PRMT R10, R22, 0x7632, R10 ;  /* 0x00007632160a7816 */ /* 0x000fe2000000000a */
[----:B-1----:R-:W-:Y:S01]  /*3bd20*/  STL [R1+0x44], R17 ;  /* 0x0000441101007387 */ /* 0x002fe20000100800 */
[----:B------:R-:W-:Y:S01]  /*3bd30*/  LEA.HI.X.SX32 R7, R11, R2, 0x1, P6 ;  /* 0x000000020b077211 */ /* 0x000fe200030f0eff */
[----:B------:R-:W-:-:S02]  /*3bd40*/  IMAD.MOV.U32 R14, RZ, RZ, R16 ;  /* 0x000000ffff0e7224 */ /* 0x000fc400078e0010 */
[----:B------:R-:W-:Y:S04]  /*3bd50*/  STL.64 [R1+0x48], R18 ;  /* 0x0000481201007387 */ /* 0x000fe80000100a00 */
[----:B------:R0:W-:Y:S04]  /*3bd60*/  @P1 STG.E.U16 [R8.64], R22 ;  /* 0x0000001608001986 */ /* 0x0001e8000c101506 */
[----:B------:R-:W1:Y:S04]  /*3bd70*/  LDS.128 R16, [R26] ;  /* 0x000000001a107984 */ /* 0x000e680000000c00 */
[----:B------:R3:W-:Y:S01]  /*3bd80*/  @P5 STG.E.U16 [R4.64], R10 ;  /* 0x0000000a04005986 */ /* 0x0007e2000c101506 */
[----:B------:R-:W-:-:S04]  /*3bd90*/  IADD3 R13, R11, c[0x0][0x198], RZ ;  /* 0x000066000b0d7a10 */ /* 0x000fc80007ffe0ff */
[C---:B0-----:R-:W-:Y:S02]  /*3bda0*/  IADD3 R9, R13.reuse, c[0x0][0x198], RZ ;  /* 0x000066000d097a10 */ /* 0x041fe40007ffe0ff */
[----:B---3--:R-:W-:-:S04]  /*3bdb0*/  LEA R4, P6, R13, R0, 0x1 ;  /* 0x000000000d047211 */ /* 0x008fc800078c08ff */
[----:B------:R-:W-:Y:S01]  /*3bdc0*/  LEA.HI.X.SX32 R5, R13, R2, 0x1, P6 ;  /* 0x000000020d057211 */ /* 0x000fe200030f0eff */
[----:B-1----:R-:W-:Y:S01]  /*3bdd0*/  STL [R1+0x54], R17 ;  /* 0x0000541101007387 */ /* 0x002fe20000100800 */
[----:B------:R-:W-:-:S03]  /*3bde0*/  IMAD.MOV.U32 R15, RZ, RZ, R16 ;  /* 0x000000ffff0f7224 */ /* 0x000fc600078e0010 */
[----:B------:R-:W-:Y:S04]  /*3bdf0*/  STL.64 [R1+0x58], R18 ;  /* 0x0000581201007387 */ /* 0x000fe80000100a00 */
[----:B------:R-:W3:Y:S01]  /*3be00*/  LDL.LU R16, [R1+0xd74] ;  /* 0x000d740001107983 */ /* 0x000ee20000300800 */
[----:B------:R-:W-:-:S04]  /*3be10*/  IADD3 R3, R25, 0x7f, RZ ;  /* 0x0000007f19037810 */ /* 0x000fc80007ffe0ff */
[----:B------:R-:W-:Y:S02]  /*3be20*/  ISETP.LT.AND P3, PT, R3, c[0x0][0x17c], !P0 ;  /* 0x00005f0003007a0c */ /* 0x000fe40004761270 */
[----:B------:R-:W-:-:S04]  /*3be30*/  IADD3 R3, R25, 0x80, RZ ;  /* 0x0000008019037810 */ /* 0x000fc80007ffe0ff */
[----:B------:R-:W-:Y:S02]  /*3be40*/  ISETP.LT.AND P2, PT, R3, c[0x0][0x17c], !P0 ;  /* 0x00005f0003007a0c */ /* 0x000fe40004741270 */
[----:B------:R-:W-:Y:S02]  /*3be50*/  IADD3 R11, R9, c[0x0][0x198], RZ ;  /* 0x00006600090b7a10 */ /* 0x000fe40007ffe0ff */
[----:B------:R-:W-:-:S04]  /*3be60*/  IADD3 R3, R25, 0x81, RZ ;  /* 0x0000008119037810 */ /* 0x000fc80007ffe0ff */
[----:B------:R-:W-:Y:S02]  /*3be70*/  ISETP.LT.AND P1, PT, R3, c[0x0][0x17c], !P0 ;  /* 0x00005f0003007a0c */ /* 0x000fe40004721270 */
[----:B------:R-:W-:-:S04]  /*3be80*/  IADD3 R3, R25, 0x82, RZ ;  /* 0x0000008219037810 */ /* 0x000fc80007ffe0ff */
[----:B------:R-:W-:Y:S02]  /*3be90*/  ISETP.LT.AND P5, PT, R3, c[0x0][0x17c], !P0 ;  /* 0x00005f0003007a0c */ /* 0x000fe400047a1270 */
[----:B------:R-:W-:Y:S01]  /*3bea0*/  IADD3 R3, R25, 0x83, RZ ;  /* 0x0000008319037810 */ /* 0x000fe20007ffe0ff */
[----:B--2---:R-:W-:Y:S01]  /*3beb0*/  @P4 STG.E.U16 [R6.64], R23 ;  /* 0x0000001706004986 */ /* 0x004fe2000c101506 */
[----:B------:R-:W-:-:S03]  /*3bec0*/  PRMT R8, R23, 0x7632, R8 ;  /* 0x0000763217087816 */ /* 0x000fc60000000008 */
[----:B------:R-:W0:Y:S04]  /*3bed0*/  LDS.128 R20, [R27] ;  /* 0x000000001b147984 */ /* 0x000e280000000c00 */
[----:B0-----:R-:W-:Y:S01]  /*3bee0*/  STL [R1+0x24], R21 ;  /* 0x0000241501007387 */ /* 0x001fe20000100800 */
[----:B------:R-:W-:-:S03]  /*3bef0*/  IMAD.MOV.U32 R13, RZ, RZ, R20 ;  /* 0x000000ffff0d7224 */ /* 0x000fc600078e0014 */
[----:B------:R-:W-:Y:S04]  /*3bf00*/  STL.64 [R1+0x28], R22 ;  /* 0x0000281601007387 */ /* 0x000fe80000100a00 */
[----:B------:R-:W0:Y:S01]  /*3bf10*/  LDS.128 R20, [R29] ;  /* 0x000000001d147984 */ /* 0x000e220000000c00 */
[----:B------:R-:W-:-:S04]  /*3bf20*/  LEA R6, P6, R9, R0, 0x1 ;  /* 0x0000000009067211 */ /* 0x000fc800078c08ff */
[----:B------:R-:W-:Y:S01]  /*3bf30*/  LEA.HI.X.SX32 R7, R9, R2, 0x1, P6 ;  /* 0x0000000209077211 */ /* 0x000fe200030f0eff */
[----:B------:R-:W-:Y:S01]  /*3bf40*/  @P3 STG.E.U16 [R4.64], R8 ;  /* 0x0000000804003986 */ /* 0x000fe2000c101506 */
[----:B------:R-:W-:-:S03]  /*3bf50*/  PRMT R9, R14, 0x7632, R9 ;  /* 0x000076320e097816 */ /* 0x000fc60000000009 */
[----:B------:R1:W-:Y:S04]  /*3bf60*/  @P2 STG.E.U16 [R6.64], R14 ;  /* 0x0000000e06002986 */ /* 0x0003e8000c101506 */
[----:B0-----:R-:W-:Y:S01]  /*3bf70*/  STL [R1+0x74], R21 ;  /* 0x0000741501007387 */ /* 0x001fe20000100800 */
[----:B-1----:R-:W-:-:S03]  /*3bf80*/  IMAD.MOV.U32 R14, RZ, RZ, R20 ;  /* 0x000000ffff0e7224 */ /* 0x002fc600078e0014 */
[----:B------:R-:W-:Y:S04]  /*3bf90*/  STL.64 [R1+0x78], R22 ;  /* 0x0000781601007387 */ /* 0x000fe80000100a00 */
[----:B------:R-:W0:Y:S01]  /*3bfa0*/  LDS.128 R20, [R28+0x2000] ;  /* 0x002000001c147984 */ /* 0x000e220000000c00 */
[----:B------:R-:W-:Y:S02]  /*3bfb0*/  ISETP.LT.AND P4, PT, R3, c[0x0][0x17c], !P0 ;  /* 0x00005f0003007a0c */ /* 0x000fe40004781270 */
[----:B------:R-:W-:Y:S02]  /*3bfc0*/  IADD3 R3, R25, 0x84, RZ ;  /* 0x0000008419037810 */ /* 0x000fe40007ffe0ff */
[----:B------:R-:W-:Y:S02]  /*3bfd0*/  LEA R6, P6, R11, R0, 0x1 ;  /* 0x000000000b067211 */ /* 0x000fe400078c08ff */
[----:B------:R-:W-:-:S02]  /*3bfe0*/  ISETP.LT.AND P3, PT, R3, c[0x0][0x17c], !P0 ;  /* 0x00005f0003007a0c */ /* 0x000fc40004761270 */
[----:B------:R-:W-:Y:S02]  /*3bff0*/  IADD3 R3, R25, 0x85, RZ ;  /* 0x0000008519037810 */ /* 0x000fe40007ffe0ff */
[----:B------:R-:W-:Y:S02]  /*3c000*/  LEA.HI.X.SX32 R7, R11, R2, 0x1, P6 ;  /* 0x000000020b077211 */ /* 0x000fe400030f0eff */
[----:B------:R-:W-:Y:S02]  /*3c010*/  ISETP.LT.AND P2, PT, R3, c[0x0][0x17c], !P0 ;  /* 0x00005f0003007a0c */ /* 0x000fe40004741270 */
[----:B------:R-:W-:Y:S01]  /*3c020*/  IADD3 R3, R11, c[0x0][0x198], RZ ;  /* 0x000066000b037a10 */ /* 0x000fe20007ffe0ff */
[----:B0-----:R-:W-:Y:S01]  /*3c030*/  STL [R1+0xa4], R21 ;  /* 0x0000a41501007387 */ /* 0x001fe20000100800 */
[----:B------:R-:W-:-:S03]  /*3c040*/  IMAD.MOV.U32 R11, RZ, RZ, R20 ;  /* 0x000000ffff0b7224 */ /* 0x000fc600078e0014 */
[----:B------:R-:W-:Y:S04]  /*3c050*/  STL.64 [R1+0xa8], R22 ;  /* 0x0000a81601007387 */ /* 0x000fe80000100a00 */
[----:B------:R-:W0:Y:S01]  /*3c060*/  LDS.128 R20, [R26+0x2000] ;  /* 0x002000001a147984 */ /* 0x000e220000000c00 */
[C---:B------:R-:W-:Y:S02]  /*3c070*/  LEA R4, P6, R3.reuse, R0, 0x1 ;  /* 0x0000000003047211 */ /* 0x040fe400078c08ff */
[C---:B------:R-:W-:Y:S01]  /*3c080*/  IADD3 R8, R3.reuse, c[0x0][0x198], RZ ;  /* 0x0000660003087a10 */ /* 0x040fe20007ffe0ff */
[----:B------:R1:W-:Y:S01]  /*3c090*/  @P1 STG.E.U16 [R6.64], R9 ;  /* 0x0000000906001986 */ /* 0x0003e2000c101506 */
[----:B------:R-:W-:Y:S02]  /*3c0a0*/  LEA.HI.X.SX32 R5, R3, R2, 0x1, P6 ;  /* 0x0000000203057211 */ /* 0x000fe400030f0eff */
[----:B------:R-:W-:-:S03]  /*3c0b0*/  IADD3 R3, R8, c[0x0][0x198], RZ ;  /* 0x0000660008037a10 */ /* 0x000fc60007ffe0ff */
[----:B------:R2:W-:Y:S01]  /*3c0c0*/  @P5 STG.E.U16 [R4.64], R15 ;  /* 0x0000000f04005986 */ /* 0x0005e2000c101506 */
[----:B-1----:R-:W-:-:S04]  /*3c0d0*/  LEA R6, P6, R8, R0, 0x1 ;  /* 0x0000000008067211 */ /* 0x002fc800078c08ff */
[----:B------:R-:W-:Y:S02]  /*3c0e0*/  LEA.HI.X.SX32 R7, R8, R2, 0x1, P6 ;  /* 0x0000000208077211 */ /* 0x000fe400030f0eff */
[----:B--2---:R-:W-:Y:S02]  /*3c0f0*/  LEA R4, P6, R3, R0, 0x1 ;  /* 0x0000000003047211 */ /* 0x004fe400078c08ff */
[----:B------:R-:W-:Y:S02]  /*3c100*/  PRMT R8, R15, 0x7632, R8 ;  /* 0x000076320f087816 */ /* 0x000fe40000000008 */
[----:B------:R-:W-:Y:S02]  /*3c110*/  IADD3 R9, R25, 0x88, RZ ;  /* 0x0000008819097810 */ /* 0x000fe40007ffe0ff */
[----:B------:R-:W-:Y:S01]  /*3c120*/  LEA.HI.X.SX32 R5, R3, R2, 0x1, P6 ;  /* 0x0000000203057211 */ /* 0x000fe200030f0eff */
[----:B------:R-:W-:Y:S01]  /*3c130*/  @P4 STG.E.U16 [R6.64], R8 ;  /* 0x0000000806004986 */ /* 0x000fe2000c101506 */
[----:B------:R-:W-:-:S02]  /*3c140*/  ISETP.LT.AND P4, PT, R9, c[0x0][0x17c], !P0 ;  /* 0x00005f0009007a0c */ /* 0x000fc40004781270 */
[----:B------:R-:W-:Y:S01]  /*3c150*/  PRMT R9, R13, 0x7632, R9 ;  /* 0x000076320d097816 */ /* 0x000fe20000000009 */
[----:B------:R1:W-:Y:S04]  /*3c160*/  @P3 STG.E.U16 [R4.64], R13 ;  /* 0x0000000d04003986 */ /* 0x0003e8000c101506 */
[----:B0-----:R-:W-:Y:S04]  /*3c170*/  STL [R1+0x94], R21 ;  /* 0x0000941501007387 */ /* 0x001fe80000100800 */
[----:B------:R-:W-:Y:S01]  /*3c180*/  STL.64 [R1+0x98], R22 ;  /* 0x0000981601007387 */ /* 0x000fe20000100a00 */
[----:B-1----:R-:W-:-:S03]  /*3c190*/  IMAD.MOV.U32 R13, RZ, RZ, R20 ;  /* 0x000000ffff0d7224 */ /* 0x002fc600078e0014 */
[----:B------:R-:W0:Y:S01]  /*3c1a0*/  LDS.128 R20, [R27+0x2000] ;  /* 0x002000001b147984 */ /* 0x000e220000000c00 */
[----:B------:R-:W-:Y:S02]  /*3c1b0*/  IADD3 R7, R3, c[0x0][0x198], RZ ;  /* 0x0000660003077a10 */ /* 0x000fe40007ffe0ff */
[C---:B------:R-:W-:Y:S02]  /*3c1c0*/  IADD3 R3, R25.reuse, 0x89, RZ ;  /* 0x0000008919037810 */ /* 0x040fe40007ffe0ff */
[----:B------:R-:W-:Y:S02]  /*3c1d0*/  IADD3 R10, R25, 0x86, RZ ;  /* 0x00000086190a7810 */ /* 0x000fe40007ffe0ff */
[----:B------:R-:W-:Y:S02]  /*3c1e0*/  LEA R6, P6, R7, R0, 0x1 ;  /* 0x0000000007067211 */ /* 0x000fe400078c08ff */
[----:B------:R-:W-:Y:S02]  /*3c1f0*/  ISETP.LT.AND P3, PT, R3, c[0x0][0x17c], !P0 ;  /* 0x00005f0003007a0c */ /* 0x000fe40004761270 */
[----:B------:R-:W-:-:S02]  /*3c200*/  ISETP.LT.AND P1, PT, R10, c[0x0][0x17c], !P0 ;  /* 0x00005f000a007a0c */ /* 0x000fc40004721270 */
[C---:B------:R-:W-:Y:S02]  /*3c210*/  IADD3 R3, R7.reuse, c[0x0][0x198], RZ ;  /* 0x0000660007037a10 */ /* 0x040fe40007ffe0ff */
[----:B------:R-:W-:Y:S02]  /*3c220*/  LEA.HI.X.SX32 R7, R7, R2, 0x1, P6 ;  /* 0x0000000207077211 */ /* 0x000fe400030f0eff */
[C---:B------:R-:W-:Y:S02]  /*3c230*/  LEA R4, P6, R3.reuse, R0, 0x1 ;  /* 0x0000000003047211 */ /* 0x040fe400078c08ff */
[C---:B------:R-:W-:Y:S01]  /*3c240*/  IADD3 R8, R3.reuse, c[0x0][0x198], RZ ;  /* 0x0000660003087a10 */ /* 0x040fe20007ffe0ff */
[----:B------:R1:W-:Y:S01]  /*3c250*/  @P2 STG.E.U16 [R6.64], R9 ;  /* 0x0000000906002986 */ /* 0x0003e2000c101506 */
[----:B------:R-:W-:Y:S02]  /*3c260*/  LEA.HI.X.SX32 R5, R3, R2, 0x1, P6 ;  /* 0x0000000203057211 */ /* 0x000fe400030f0eff */
[----:B------:R-:W-:-:S03]  /*3c270*/  IADD3 R3, R8, c[0x0][0x198], RZ ;  /* 0x0000660008037a10 */ /* 0x000fc60007ffe0ff */
[----:B------:R2:W-:Y:S01]  /*3c280*/  @P1 STG.E.U16 [R4.64], R14 ;  /* 0x0000000e04001986 */ /* 0x0005e2000c101506 */
[----:B-1----:R-:W-:Y:S02]  /*3c290*/  IADD3 R7, R25, 0x8b, RZ ;  /* 0x0000008b19077810 */ /* 0x002fe40007ffe0ff */
[C---:B------:R-:W-:Y:S02]  /*3c2a0*/  LEA R6, P6, R8.reuse, R0, 0x1 ;  /* 0x0000000008067211 */ /* 0x040fe400078c08ff */
[----:B------:R-:W-:Y:S02]  /*3c2b0*/  ISETP.LT.AND P1, PT, R7, c[0x0][0x17c], !P0 ;  /* 0x00005f0007007a0c */ /* 0x000fe40004721270 */
[----:B------:R-:W-:Y:S02]  /*3c2c0*/  LEA.HI.X.SX32 R7, R8, R2, 0x1, P6 ;  /* 0x0000000208077211 */ /* 0x000fe400030f0eff */
[----:B------:R-:W-:Y:S01]  /*3c2d0*/  PRMT R8, R14, 0x7632, R8 ;  /* 0x000076320e087816 */ /* 0x000fe20000000008 */
[----:B0-----:R-:W-:Y:S01]  /*3c2e0*/  STL [R1+0x84], R21 ;  /* 0x0000841501007387 */ /* 0x001fe20000100800 */
[----:B--2---:R-:W-:-:S03]  /*3c2f0*/  IMAD.MOV.U32 R14, RZ, RZ, R20 ;  /* 0x000000ffff0e7224 */ /* 0x004fc600078e0014 */
[----:B------:R-:W-:Y:S04]  /*3c300*/  STL.64 [R1+0x88], R22 ;  /* 0x0000881601007387 */ /* 0x000fe80000100a00 */
[----:B------:R-:W0:Y:S01]  /*3c310*/  LDS.128 R20, [R29+0x2000] ;  /* 0x002000001d147984 */ /* 0x000e220000000c00 */
[----:B------:R-:W-:-:S04]  /*3c320*/  IADD3 R10, R25, 0x87, RZ ;  /* 0x00000087190a7810 */ /* 0x000fc80007ffe0ff */
[----:B------:R-:W-:Y:S02]  /*3c330*/  ISETP.LT.AND P5, PT, R10, c[0x0][0x17c], !P0 ;  /* 0x00005f000a007a0c */ /* 0x000fe400047a1270 */
[----:B------:R-:W-:Y:S02]  /*3c340*/  LEA R4, P6, R3, R0, 0x1 ;  /* 0x0000000003047211 */ /* 0x000fe400078c08ff */
[----:B------:R-:W-:Y:S02]  /*3c350*/  IADD3 R9, R25, 0x8c, RZ ;  /* 0x0000008c19097810 */ /* 0x000fe40007ffe0ff */
[----:B------:R-:W-:-:S07]  /*3c360*/  LEA.HI.X.SX32 R5, R3, R2, 0x1, P6 ;  /* 0x0000000203057211 */ /* 0x000fce00030f0eff */
[----:B------:R-:W-:Y:S01]  /*3c370*/  @P5 STG.E.U16 [R6.64], R8 ;  /* 0x0000000806005986 */ /* 0x000fe2000c101506 */
[----:B------:R-:W-:Y:S02]  /*3c380*/  ISETP.LT.AND P5, PT, R9, c[0x0][0x17c], !P0 ;  /* 0x00005f0009007a0c */ /* 0x000fe400047a1270 */
[----:B------:R-:W-:Y:S01]  /*3c390*/  PRMT R9, R11, 0x7632, R9 ;  /* 0x000076320b097816 */ /* 0x000fe20000000009 */
[----:B------:R1:W-:Y:S04]  /*3c3a0*/  @P4 STG.E.U16 [R4.64], R11 ;  /* 0x0000000b04004986 */ /* 0x0003e8000c101506 */
[----:B0-----:R-:W-:Y:S01]  /*3c3b0*/  STL [R1+0x4], R21 ;  /* 0x0000041501007387 */ /* 0x001fe20000100800 */
[----:B-1----:R-:W-:-:S03]  /*3c3c0*/  IMAD.MOV.U32 R11, RZ, RZ, R20 ;  /* 0x000000ffff0b7224 */ /* 0x002fc600078e0014 */
[----:B------:R-:W-:Y:S04]  /*3c3d0*/  STL.64 [R1+0x8], R22 ;  /* 0x0000081601007387 */ /* 0x000fe80000100a00 */
[----:B------:R-:W0:Y:S01]  /*3c3e0*/  LDS.128 R20, [R28+0x4000] ;  /* 0x004000001c147984 */ /* 0x000e220000000c00 */
[----:B------:R-:W-:Y:S02]  /*3c3f0*/  IADD3 R7, R3, c[0x0][0x198], RZ ;  /* 0x0000660003077a10 */ /* 0x000fe40007ffe0ff */
[C---:B------:R-:W-:Y:S02]  /*3c400*/  IADD3 R3, R25.reuse, 0x8d, RZ ;  /* 0x0000008d19037810 */ /* 0x040fe40007ffe0ff */
[----:B------:R-:W-:Y:S02]  /*3c410*/  IADD3 R10, R25, 0x8a, RZ ;  /* 0x0000008a190a7810 */ /* 0x000fe40007ffe0ff */
[----:B------:R-:W-:-:S02]  /*3c420*/  LEA R6, P6, R7, R0, 0x1 ;  /* 0x0000000007067211 */ /* 0x000fc400078c08ff */
[----:B------:R-:W-:Y:S02]  /*3c430*/  ISETP.LT.AND P4, PT, R3, c[0x0][0x17c], !P0 ;  /* 0x00005f0003007a0c */ /* 0x000fe40004781270 */
[----:B------:R-:W-:Y:S02]  /*3c440*/  ISETP.LT.AND P2, PT, R10, c[0x0][0x17c], !P0 ;  /* 0x00005f000a007a0c */ /* 0x000fe40004741270 */
[C---:B------:R-:W-:Y:S02]  /*3c450*/  IADD3 R3, R7.reuse, c[0x0][0x198], RZ ;  /* 0x0000660007037a10 */ /* 0x040fe40007ffe0ff */
[----:B------:R-:W-:Y:S02]  /*3c460*/  LEA.HI.X.SX32 R7, R7, R2, 0x1, P6 ;  /* 0x0000000207077211 */ /* 0x000fe400030f0eff */
[C---:B------:R-:W-:Y:S02]  /*3c470*/  LEA R4, P6, R3.reuse, R0, 0x1 ;  /* 0x0000000003047211 */ /* 0x040fe400078c08ff */
[C---:B------:R-:W-:Y:S01]  /*3c480*/  IADD3 R8, R3.reuse, c[0x0][0x198], RZ ;  /* 0x0000660003087a10 */ /* 0x040fe20007ffe0ff */
[----:B------:R1:W-:Y:S01]  /*3c490*/  @P3 STG.E.U16 [R6.64], R9 ;  /* 0x0000000906003986 */ /* 0x0003e2000c101506 */
[----:B------:R-:W-:-:S02]  /*3c4a0*/  LEA.HI.X.SX32 R5, R3, R2, 0x1, P6 ;  /* 0x0000000203057211 */ /* 0x000fc400030f0eff */
        /* <DEDUP_REMOVED lines=10> */
[----:B------:R-:W0:Y:S04]  /*3c550*/  LDS.128 R20, [R26+0x4000] ;  /* 0x004000001a147984 */ /* 0x000e280000000c00 */
[----:B0-----:R-:W-:Y:S01]  /*3c560*/  STL [R1+0x34], R21 ;  /* 0x0000341501007387 */ /* 0x001fe20000100800 */
[----:B------:R-:W-:-:S03]  /*3c570*/  IMAD.MOV.U32 R15, RZ, RZ, R20 ;  /* 0x000000ffff0f7224 */ /* 0x000fc600078e0014 */
[----:B------:R-:W-:Y:S04]  /*3c580*/  STL.64 [R1+0x38], R22 ;  /* 0x0000381601007387 */ /* 0x000fe80000100a00 */
[----:B------:R-:W0:Y:S04]  /*3c590*/  LDS.128 R20, [R27+0x4000] ;  /* 0x004000001b147984 */ /* 0x000e280000000c00 */
[----:B0-----:R0:W-:Y:S04]  /*3c5a0*/  STL [R1+0x14], R21 ;  /* 0x0000141501007387 */ /* 0x0011e80000100800 */
[----:B------:R-:W-:Y:S04]  /*3c5b0*/  STL.64 [R1+0x18], R22 ;  /* 0x0000181601007387 */ /* 0x000fe80000100a00 */
[----:B0-----:R-:W2:Y:S01]  /*3c5c0*/  LDL.LU R21, [R1+0xd70] ;  /* 0x000d700001157983 */ /* 0x001ea20000300800 */
[----:B------:R-:W-:-:S03]  /*3c5d0*/  LEA R4, P6, R3, R0, 0x1 ;  /* 0x0000000003047211 */ /* 0x000fc600078c08ff */
[----:B------:R0:W-:Y:S01]  /*3c5e0*/  @P1 STG.E.U16 [R6.64], R8 ;  /* 0x0000000806001986 */ /* 0x0001e2000c101506 */
[----:B------:R-:W-:Y:S02]  /*3c5f0*/  LEA.HI.X.SX32 R5, R3, R2, 0x1, P6 ;  /* 0x0000000203057211 */ /* 0x000fe400030f0eff */
[C---:B------:R-:W-:Y:S02]  /*3c600*/  IADD3 R10, R25.reuse, 0x8e, RZ ;  /* 0x0000008e190a7810 */ /* 0x040fe40007ffe0ff */
[----:B------:R-:W-:Y:S01]  /*3c610*/  IADD3 R9, R25, 0x90, RZ ;  /* 0x0000009019097810 */ /* 0x000fe20007ffe0ff */
[----:B------:R1:W-:Y:S01]  /*3c620*/  @P5 STG.E.U16 [R4.64], R14 ;  /* 0x0000000e04005986 */ /* 0x0003e2000c101506 */
[----:B0-----:R-:W-:Y:S02]  /*3c630*/  IADD3 R6, R3, c[0x0][0x198], RZ ;  /* 0x0000660003067a10 */ /* 0x001fe40007ffe0ff */
[----:B------:R-:W-:Y:S02]  /*3c640*/  IADD3 R3, R25, 0x91, RZ ;  /* 0x0000009119037810 */ /* 0x000fe40007ffe0ff */
[----:B------:R-:W-:-:S02]  /*3c650*/  ISETP.LT.AND P3, PT, R10, c[0x0][0x17c], !P0 ;  /* 0x00005f000a007a0c */ /* 0x000fc40004761270 */
[C---:B-1----:R-:W-:Y:S02]  /*3c660*/  LEA R4, P6, R6.reuse, R0, 0x1 ;  /* 0x0000000006047211 */ /* 0x042fe400078c08ff */
[----:B------:R-:W-:Y:S02]  /*3c670*/  ISETP.LT.AND P5, PT, R3, c[0x0][0x17c], !P0 ;  /* 0x00005f0003007a0c */ /* 0x000fe400047a1270 */
[C---:B------:R-:W-:Y:S02]  /*3c680*/  IADD3 R3, R6.reuse, c[0x0][0x198], RZ ;  /* 0x0000660006037a10 */ /* 0x040fe40007ffe0ff */
[----:B------:R-:W-:Y:S02]  /*3c690*/  ISETP.LT.AND P1, PT, R9, c[0x0][0x17c], !P0 ;  /* 0x00005f0009007a0c */ /* 0x000fe40004721270 */
[----:B------:R-:W-:Y:S02]  /*3c6a0*/  LEA.HI.X.SX32 R5, R6, R2, 0x1, P6 ;  /* 0x0000000206057211 */ /* 0x000fe400030f0eff */
[----:B------:R-:W-:-:S02]  /*3c6b0*/  PRMT R9, R14, 0x7632, R9 ;  /* 0x000076320e097816 */ /* 0x000fc40000000009 */
[C---:B------:R-:W-:Y:S02]  /*3c6c0*/  LEA R6, P6, R3.reuse, R0, 0x1 ;  /* 0x0000000003067211 */ /* 0x040fe400078c08ff */
[C---:B------:R-:W-:Y:S01]  /*3c6d0*/  IADD3 R8, R3.reuse, c[0x0][0x198], RZ ;  /* 0x0000660003087a10 */ /* 0x040fe20007ffe0ff */
        /* <DEDUP_REMOVED lines=9> */
[----:B-1----:R-:W-:-:S02]  /*3c770*/  LEA R6, P6, R3, R0, 0x1 ;  /* 0x0000000003067211 */ /* 0x002fc400078c08ff */
[----:B------:R-:W-:Y:S01]  /*3c780*/  IADD3 R10, R25, 0x92, RZ ;  /* 0x00000092190a7810 */ /* 0x000fe20007ffe0ff */
[----:B------:R0:W-:Y:S01]  /*3c790*/  @P2 STG.E.U16 [R4.64], R8 ;  /* 0x0000000804002986 */ /* 0x0001e2000c101506 */
[----:B------:R-:W-:Y:S02]  /*3c7a0*/  LEA.HI.X.SX32 R7, R3, R2, 0x1, P6 ;  /* 0x0000000203077211 */ /* 0x000fe400030f0eff */
[----:B------:R-:W-:-:S03]  /*3c7b0*/  ISETP.LT.AND P4, PT, R10, c[0x0][0x17c], !P0 ;  /* 0x00005f000a007a0c */ /* 0x000fc60004781270 */
[----:B------:R1:W-:Y:S01]  /*3c7c0*/  @P1 STG.E.U16 [R6.64], R13 ;  /* 0x0000000d06001986 */ /* 0x0003e2000c101506 */
[----:B0-----:R-:W-:Y:S02]  /*3c7d0*/  IADD3 R4, R3, c[0x0][0x198], RZ ;  /* 0x0000660003047a10 */ /* 0x001fe40007ffe0ff */
[----:B------:R-:W-:Y:S02]  /*3c7e0*/  IADD3 R3, R25, 0x95, RZ ;  /* 0x0000009519037810 */ /* 0x000fe40007ffe0ff */
[C---:B------:R-:W-:Y:S02]  /*3c7f0*/  LEA R10, P6, R4.reuse, R0, 0x1 ;  /* 0x00000000040a7211 */ /* 0x040fe400078c08ff */
[----:B------:R-:W-:Y:S02]  /*3c800*/  ISETP.LT.AND P1, PT, R3, c[0x0][0x17c], !P0 ;  /* 0x00005f0003007a0c */ /* 0x000fe40004721270 */
[----:B------:R-:W-:Y:S02]  /*3c810*/  IADD3 R3, R4, c[0x0][0x198], RZ ;  /* 0x0000660004037a10 */ /* 0x000fe40007ffe0ff */
[----:B------:R-:W-:-:S02]  /*3c820*/  IADD3 R9, R25, 0x94, RZ ;  /* 0x0000009419097810 */ /* 0x000fc40007ffe0ff */
[----:B------:R-:W-:Y:S02]  /*3c830*/  PRMT R12, R13, 0x7632, R12 ;  /* 0x000076320d0c7816 */ /* 0x000fe4000000000c */
[----:B------:R-:W-:Y:S02]  /*3c840*/  LEA.HI.X.SX32 R11, R4, R2, 0x1, P6 ;  /* 0x00000002040b7211 */ /* 0x000fe400030f0eff */
[----:B------:R-:W-:Y:S01]  /*3c850*/  LEA R8, P6, R3, R0, 0x1 ;  /* 0x0000000003087211 */ /* 0x000fe200078c08ff */
[----:B------:R-:W0:Y:S01]  /*3c860*/  LDS.128 R4, [R29+0x4000] ;  /* 0x004000001d047984 */ /* 0x000e220000000c00 */
[----:B------:R-:W-:Y:S02]  /*3c870*/  ISETP.LT.AND P2, PT, R9, c[0x0][0x17c], !P0 ;  /* 0x00005f0009007a0c */ /* 0x000fe40004741270 */
[C---:B------:R-:W-:Y:S01]  /*3c880*/  LEA.HI.X.SX32 R9, R3.reuse, R2, 0x1, P6 ;  /* 0x0000000203097211 */ /* 0x040fe200030f0eff */
[----:B------:R4:W-:Y:S01]  /*3c890*/  @P5 STG.E.U16 [R10.64], R12 ;  /* 0x0000000c0a005986 */ /* 0x0009e2000c101506 */
[----:B-1----:R-:W-:-:S03]  /*3c8a0*/  IADD3 R13, R3, c[0x0][0x198], RZ ;  /* 0x00006600030d7a10 */ /* 0x002fc60007ffe0ff */
[----:B------:R1:W-:Y:S01]  /*3c8b0*/  @P4 STG.E.U16 [R8.64], R15 ;  /* 0x0000000f08004986 */ /* 0x0003e2000c101506 */
[C---:B------:R-:W-:Y:S02]  /*3c8c0*/  IADD3 R14, R25.reuse, 0x96, RZ ;  /* 0x00000096190e7810 */ /* 0x040fe40007ffe0ff */
[----:B----4-:R-:W-:Y:S02]  /*3c8d0*/  IADD3 R10, R25, 0x97, RZ ;  /* 0x00000097190a7810 */ /* 0x010fe40007ffe0ff */
[C---:B------:R-:W-:Y:S02]  /*3c8e0*/  LEA R12, P6, R13.reuse, R0, 0x1 ;  /* 0x000000000d0c7211 */ /* 0x040fe400078c08ff */
[----:B------:R-:W-:Y:S02]  /*3c8f0*/  ISETP.LT.AND P4, PT, R10, c[0x0][0x17c], !P0 ;  /* 0x00005f000a007a0c */ /* 0x000fe40004781270 */
[----:B------:R-:W4:Y:S01]  /*3c900*/  LDS.128 R8, [R28+0x6000] ;  /* 0x006000001c087984 */ /* 0x000f220000000c00 */
[----:B------:R-:W-:-:S02]  /*3c910*/  IADD3 R3, R13, c[0x0][0x198], RZ ;  /* 0x000066000d037a10 */ /* 0x000fc40007ffe0ff */
[----:B------:R-:W-:Y:S02]  /*3c920*/  ISETP.LT.AND P5, PT, R14, c[0x0][0x17c], !P0 ;  /* 0x00005f000e007a0c */ /* 0x000fe400047a1270 */
[----:B------:R-:W-:Y:S02]  /*3c930*/  LEA.HI.X.SX32 R13, R13, R2, 0x1, P6 ;  /* 0x000000020d0d7211 */ /* 0x000fe400030f0eff */
[----:B---3--:R-:W-:Y:S02]  /*3c940*/  PRMT R16, R15, 0x7632, R16 ;  /* 0x000076320f107816 */ /* 0x008fe40000000010 */
[----:B------:R-:W-:-:S03]  /*3c950*/  LEA R14, P6, R3, R0, 0x1 ;  /* 0x00000000030e7211 */ /* 0x000fc600078c08ff */
[----:B------:R3:W-:Y:S01]  /*3c960*/  @P3 STG.E.U16 [R12.64], R16 ;  /* 0x000000100c003986 */ /* 0x0007e2000c101506 */
[----:B-1----:R-:W-:-:S05]  /*3c970*/  LEA.HI.X.SX32 R15, R3, R2, 0x1, P6 ;  /* 0x00000002030f7211 */ /* 0x002fca00030f0eff */
[----:B------:R1:W-:Y:S01]  /*3c980*/  @P2 STG.E.U16 [R14.64], R20 ;  /* 0x000000140e002986 */ /* 0x0003e2000c101506 */
[----:B---3--:R-:W-:Y:S02]  /*3c990*/  IADD3 R12, R3, c[0x0][0x198], RZ ;  /* 0x00006600030c7a10 */ /* 0x008fe40007ffe0ff */
[----:B------:R-:W-:Y:S02]  /*3c9a0*/  IADD3 R3, R25, 0x99, RZ ;  /* 0x0000009919037810 */ /* 0x000fe40007ffe0ff */
[C---:B------:R-:W-:Y:S02]  /*3c9b0*/  LEA R18, P6, R12.reuse, R0, 0x1 ;  /* 0x000000000c127211 */ /* 0x040fe400078c08ff */
[----:B------:R-:W-:Y:S02]  /*3c9c0*/  ISETP.LT.AND P2, PT, R3, c[0x0][0x17c], !P0 ;  /* 0x00005f0003007a0c */ /* 0x000fe40004741270 */
[C---:B------:R-:W-:Y:S02]  /*3c9d0*/  IADD3 R3, R12.reuse, c[0x0][0x198], RZ ;  /* 0x000066000c037a10 */ /* 0x040fe40007ffe0ff */
[----:B------:R-:W-:-:S02]  /*3c9e0*/  LEA.HI.X.SX32 R19, R12, R2, 0x1, P6 ;  /* 0x000000020c137211 */ /* 0x000fc400030f0eff */
[C---:B------:R-:W-:Y:S01]  /*3c9f0*/  IADD3 R17, R25.reuse, 0x98, RZ ;  /* 0x0000009819117810 */ /* 0x040fe20007ffe0ff */
[----:B------:R-:W3:Y:S01]  /*3ca00*/  LDS.128 R12, [R26+0x6000] ;  /* 0x006000001a0c7984 */ /* 0x000ee20000000c00 */
[----:B------:R-:W-:Y:S02]  /*3ca10*/  IADD3 R22, R25, 0x9a, RZ ;  /* 0x0000009a19167810 */ /* 0x000fe40007ffe0ff */
[----:B------:R-:W-:Y:S02]  /*3ca20*/  LEA R16, P6, R3, R0, 0x1 ;  /* 0x0000000003107211 */ /* 0x000fe400078c08ff */
[----:B------:R-:W-:Y:S02]  /*3ca30*/  ISETP.LT.AND P3, PT, R17, c[0x0][0x17c], !P0 ;  /* 0x00005f0011007a0c */ /* 0x000fe40004761270 */
[----:B------:R-:W-:Y:S02]  /*3ca40*/  LEA.HI.X.SX32 R17, R3, R2, 0x1, P6 ;  /* 0x0000000203117211 */ /* 0x000fe400030f0eff */
[----:B0-----:R-:W-:-:S02]  /*3ca50*/  PRMT R24, R4, 0x7632, R24 ;  /* 0x0000763204187816 */ /* 0x001fc40000000018 */
[----:B----4-:R-:W-:Y:S02]  /*3ca60*/  PRMT R28, R8, 0x7632, R28 ;  /* 0x00007632081c7816 */ /* 0x010fe4000000001c */
[----:B--2---:R-:W-:Y:S02]  /*3ca70*/  PRMT R21, R20, 0x7632, R21 ;  /* 0x0000763214157816 */ /* 0x004fe40000000015 */
[----:B-1----:R-:W-:-:S03]  /*3ca80*/  IADD3 R20, R3, c[0x0][0x198], RZ ;  /* 0x0000660003147a10 */ /* 0x002fc60007ffe0ff */
[----:B------:R0:W-:Y:S01]  /*3ca90*/  @P1 STG.E.U16 [R18.64], R21 ;  /* 0x0000001512001986 */ /* 0x0001e2000c101506 */
[----:B------:R-:W-:Y:S02]  /*3caa0*/  ISETP.LT.AND P1, PT, R22, c[0x0][0x17c], !P0 ;  /* 0x00005f0016007a0c */ /* 0x000fe40004721270 */
[C---:B------:R-:W-:Y:S02]  /*3cab0*/  LEA R22, P6, R20.reuse, R0, 0x1 ;  /* 0x0000000014167211 */ /* 0x040fe400078c08ff */
[C---:B------:R-:W-:Y:S01]  /*3cac0*/  IADD3 R3, R20.reuse, c[0x0][0x198], RZ ;  /* 0x0000660014037a10 */ /* 0x040fe20007ffe0ff */
[----:B------:R1:W-:Y:S01]  /*3cad0*/  @P5 STG.E.U16 [R16.64], R4 ;  /* 0x0000000410005986 */ /* 0x0003e2000c101506 */
[----:B------:R-:W-:Y:S02]  /*3cae0*/  LEA.HI.X.SX32 R23, R20, R2, 0x1, P6 ;  /* 0x0000000214177211 */ /* 0x000fe400030f0eff */
[----:B0-----:R-:W-:Y:S02]  /*3caf0*/  IADD3 R18, R25, 0x9b, RZ ;  /* 0x0000009b19127810 */ /* 0x001fe40007ffe0ff */
[----:B------:R-:W-:-:S02]  /*3cb00*/  LEA R20, P6, R3, R0, 0x1 ;  /* 0x0000000003147211 */ /* 0x000fc400078c08ff */
[----:B------:R-:W-:Y:S02]  /*3cb10*/  ISETP.LT.AND P5, PT, R18, c[0x0][0x17c], !P0 ;  /* 0x00005f0012007a0c */ /* 0x000fe400047a1270 */
[----:B------:R-:W0:Y:S01]  /*3cb20*/  LDS.128 R16, [R27+0x6000] ;  /* 0x006000001b107984 */ /* 0x000e220000000c00 */
[----:B------:R-:W-:-:S03]  /*3cb30*/  LEA.HI.X.SX32 R21, R3, R2, 0x1, P6 ;  /* 0x0000000203157211 */ /* 0x000fc600030f0eff */
[----:B------:R2:W-:Y:S01]  /*3cb40*/  @P4 STG.E.U16 [R22.64], R24 ;  /* 0x0000001816004986 */ /* 0x0005e2000c101506 */
[----:B-1----:R-:W-:-:S03]  /*3cb50*/  IADD3 R4, R25, 0x9c, RZ ;  /* 0x0000009c19047810 */ /* 0x002fc60007ffe0ff */
[----:B------:R-:W-:Y:S01]  /*3cb60*/  @P3 STG.E.U16 [R20.64], R8 ;  /* 0x0000000814003986 */ /* 0x000fe2000c101506 */
[----:B--2---:R-:W-:-:S04]  /*3cb70*/  IADD3 R22, R25, 0x9d, RZ ;  /* 0x0000009d19167810 */ /* 0x004fc80007ffe0ff */
[----:B------:R-:W-:Y:S02]  /*3cb80*/  ISETP.LT.AND P3, PT, R22, c[0x0][0x17c], !P0 ;  /* 0x00005f0016007a0c */ /* 0x000fe40004761270 */
[----:B------:R1:W2:Y:S01]  /*3cb90*/  LDS.128 R20, [R29+0x6000] ;  /* 0x006000001d147984 */ /* 0x0002a20000000c00 */
[----:B------:R-:W-:Y:S02]  /*3cba0*/  ISETP.LT.AND P4, PT, R4, c[0x0][0x17c], !P0 ;  /* 0x00005f0004007a0c */ /* 0x000fe40004781270 */
[----:B------:R-:W-:Y:S01]  /*3cbb0*/  IADD3 R4, R3, c[0x0][0x198], RZ ;  /* 0x0000660003047a10 */ /* 0x000fe20007ffe0ff */
[----:B-1----:R-:W4:Y:S03]  /*3cbc0*/  LDL.LU R29, [R1+0x738] ;  /* 0x00073800011d7983 */ /* 0x002f260000300800 */
[C---:B------:R-:W-:Y:S02]  /*3cbd0*/  LEA R26, P6, R4.reuse, R0, 0x1 ;  /* 0x00000000041a7211 */ /* 0x040fe400078c08ff */
[----:B------:R-:W-:-:S02]  /*3cbe0*/  IADD3 R3, R4, c[0x0][0x198], RZ ;  /* 0x0000660004037a10 */ /* 0x000fc40007ffe0ff */
[----:B------:R-:W-:Y:S02]  /*3cbf0*/  LEA.HI.X.SX32 R27, R4, R2, 0x1, P6 ;  /* 0x00000002041b7211 */ /* 0x000fe400030f0eff */
[C---:B------:R-:W-:Y:S02]  /*3cc00*/  LEA R24, P6, R3.reuse, R0, 0x1 ;  /* 0x0000000003187211 */ /* 0x040fe400078c08ff */
[C---:B------:R-:W-:Y:S01]  /*3cc10*/  IADD3 R4, R3.reuse, c[0x0][0x198], RZ ;  /* 0x0000660003047a10 */ /* 0x040fe20007ffe0ff */
[----:B------:R1:W-:Y:S01]  /*3cc20*/  @P2 STG.E.U16 [R26.64], R28 ;  /* 0x0000001c1a002986 */ /* 0x0003e2000c101506 */
[----:B------:R-:W-:Y:S02]  /*3cc30*/  LEA.HI.X.SX32 R25, R3, R2, 0x1, P6 ;  /* 0x0000000203197211 */ /* 0x000fe400030f0eff */
[----:B------:R-:W-:-:S03]  /*3cc40*/  IADD3 R3, R4, c[0x0][0x198], RZ ;  /* 0x0000660004037a10 */ /* 0x000fc60007ffe0ff */
[----:B---3--:R3:W-:Y:S01]  /*3cc50*/  @P1 STG.E.U16 [R24.64], R12 ;  /* 0x0000000c18001986 */ /* 0x0087e2000c101506 */
[----:B-1----:R-:W-:-:S03]  /*3cc60*/  LEA R26, P6, R4, R0, 0x1 ;  /* 0x00000000041a7211 */ /* 0x002fc600078c08ff */
[----:B------:R-:W2:Y:S01]  /*3cc70*/  LDL.LU R28, [R1+0x54] ;  /* 0x00005400011c7983 */ /* 0x000ea20000300800 */
[----:B------:R-:W-:Y:S02]  /*3cc80*/  LEA.HI.X.SX32 R27, R4, R2, 0x1, P6 ;  /* 0x00000002041b7211 */ /* 0x000fe400030f0eff */
[----:B---3--:R-:W-:Y:S02]  /*3cc90*/  PRMT R12, R12, 0x7632, R12 ;  /* 0x000076320c0c7816 */ /* 0x008fe4000000000c */
[C---:B------:R-:W-:Y:S02]  /*3cca0*/  LEA R24, P6, R3.reuse, R0, 0x1 ;  /* 0x0000000003187211 */ /* 0x040fe400078c08ff */
[C---:B------:R-:W-:Y:S01]  /*3ccb0*/  IADD3 R4, R3.reuse, c[0x0][0x198], RZ ;  /* 0x0000660003047a10 */ /* 0x040fe20007ffe0ff */
[----:B------:R1:W-:Y:S01]  /*3ccc0*/  @P5 STG.E.U16 [R26.64], R12 ;  /* 0x0000000c1a005986 */ /* 0x0003e2000c101506 */
[----:B------:R-:W-:-:S05]  /*3ccd0*/  LEA.HI.X.SX32 R25, R3, R2, 0x1, P6 ;  /* 0x0000000203197211 */ /* 0x000fca00030f0eff */
[----:B0-----:R0:W-:Y:S01]  /*3cce0*/  @P4 STG.E.U16 [R24.64], R16 ;  /* 0x0000001018004986 */ /* 0x0011e2000c101506 */
[----:B-1----:R-:W-:-:S04]  /*3ccf0*/  LEA R26, P6, R4, R0, 0x1 ;  /* 0x00000000041a7211 */ /* 0x002fc800078c08ff */
[----:B------:R-:W-:Y:S02]  /*3cd00*/  LEA.HI.X.SX32 R27, R4, R2, 0x1, P6 ;  /* 0x00000002041b7211 */ /* 0x000fe400030f0eff */
[----:B0-----:R-:W-:-:S05]  /*3cd10*/  PRMT R16, R16, 0x7632, R16 ;  /* 0x0000763210107816 */ /* 0x001fca0000000010 */
[----:B------:R0:W-:Y:S04]  /*3cd20*/  @P3 STG.E.U16 [R26.64], R16 ;  /* 0x000000101a003986 */ /* 0x0001e8000c101506 */
[----:B0-----:R-:W3:Y:S01]  /*3cd30*/  LDL.LU R16, [R1+0x44] ;  /* 0x0000440001107983 */ /* 0x001ee20000300800 */
[----:B------:R-:W-:-:S04]  /*3cd40*/  IADD3 R3, R4, c[0x0][0x198], RZ ;  /* 0x0000660004037a10 */ /* 0x000fc80007ffe0ff */
[C---:B------:R-:W-:Y:S02]  /*3cd50*/  LEA R24, P6, R3.reuse, R0, 0x1 ;  /* 0x0000000003187211 */ /* 0x040fe400078c08ff */
[C---:B------:R-:W-:Y:S02]  /*3cd60*/  IADD3 R4, R3.reuse, c[0x0][0x198], RZ ;  /* 0x0000660003047a10 */ /* 0x040fe40007ffe0ff */
[----:B------:R-:W-:Y:S02]  /*3cd70*/  LEA.HI.X.SX32 R25, R3, R2, 0x1, P6 ;  /* 0x0000000203197211 */ /* 0x000fe400030f0eff */
[----:B------:R-:W-:-:S04]  /*3cd80*/  LEA R26, P6, R4, R0, 0x1 ;  /* 0x00000000041a7211 */ /* 0x000fc800078c08ff */
[C---:B------:R-:W-:Y:S02]  /*3cd90*/  LEA.HI.X.SX32 R27, R4.reuse, R2, 0x1, P6 ;  /* 0x00000002041b7211 */ /* 0x040fe400030f0eff */
[----:B------:R-:W-:-:S04]  /*3cda0*/  IADD3 R3, R4, c[0x0][0x198], RZ ;  /* 0x0000660004037a10 */ /* 0x000fc80007ffe0ff */
[----:B------:R-:W-:Y:S02]  /*3cdb0*/  IADD3 R4, R3, c[0x0][0x198], RZ ;  /* 0x0000660003047a10 */ /* 0x000fe40007ffe0ff */
[----:B----4-:R-:W-:-:S04]  /*3cdc0*/  IADD3 R8, R29, 0x9e, RZ ;  /* 0x0000009e1d087810 */ /* 0x010fc80007ffe0ff */
[----:B------:R-:W-:Y:S02]  /*3cdd0*/  ISETP.LT.AND P2, PT, R8, c[0x0][0x17c], !P0 ;  /* 0x00005f0008007a0c */ /* 0x000fe40004741270 */
[----:B------:R-:W-:-:S04]  /*3cde0*/  IADD3 R8, R29, 0x9f, RZ ;  /* 0x0000009f1d087810 */ /* 0x000fc80007ffe0ff */
[----:B------:R-:W-:Y:S02]  /*3cdf0*/  ISETP.LT.AND P1, PT, R8, c[0x0][0x17c], !P0 ;  /* 0x00005f0008007a0c */ /* 0x000fe40004721270 */
[----:B------:R-:W-:-:S05]  /*3ce00*/  IADD3 R8, R29, 0xa0, RZ ;  /* 0x000000a01d087810 */ /* 0x000fca0007ffe0ff */
[----:B--2---:R0:W-:Y:S01]  /*3ce10*/  @P2 STG.E.U16 [R24.64], R20 ;  /* 0x0000001418002986 */ /* 0x0041e2000c101506 */
[----:B------:R-:W-:Y:S02]  /*3ce20*/  ISETP.LT.AND P5, PT, R8, c[0x0][0x17c], !P0 ;  /* 0x00005f0008007a0c */ /* 0x000fe400047a1270 */
[----:B------:R-:W-:Y:S02]  /*3ce30*/  IADD3 R8, R29, 0xa1, RZ ;  /* 0x000000a11d087810 */ /* 0x000fe40007ffe0ff */
[----:B0-----:R-:W-:-:S05]  /*3ce40*/  PRMT R20, R20, 0x7632, R20 ;  /* 0x0000763214147816 */ /* 0x001fca0000000014 */
[----:B------:R0:W-:Y:S01]  /*3ce50*/  @P1 STG.E.U16 [R26.64], R20 ;  /* 0x000000141a001986 */ /* 0x0001e2000c101506 */
[----:B------:R-:W-:Y:S02]  /*3ce60*/  LEA R24, P6, R3, R0, 0x1 ;  /* 0x0000000003187211 */ /* 0x000fe400078c08ff */
[----:B------:R-:W-:Y:S02]  /*3ce70*/  ISETP.LT.AND P4, PT, R8, c[0x0][0x17c], !P0 ;  /* 0x00005f0008007a0c */ /* 0x000fe40004781270 */
[----:B------:R-:W-:Y:S01]  /*3ce80*/  IADD3 R8, R29, 0xa2, RZ ;  /* 0x000000a21d087810 */ /* 0x000fe20007ffe0ff */
[----:B0-----:R-:W2:Y:S01]  /*3ce90*/  LDL.LU R20, [R1+0x24] ;  /* 0x0000240001147983 */ /* 0x001ea20000300800 */
[----:B------:R-:W-:Y:S02]  /*3cea0*/  LEA.HI.X.SX32 R25, R3, R2, 0x1, P6 ;  /* 0x0000000203197211 */ /* 0x000fe400030f0eff */
[C---:B------:R-:W-:Y:S02]  /*3ceb0*/  LEA R26, P6, R4.reuse, R0, 0x1 ;  /* 0x00000000041a7211 */ /* 0x040fe400078c08ff */
[----:B------:R-:W-:-:S02]  /*3cec0*/  IADD3 R3, R4, c[0x0][0x198], RZ ;  /* 0x0000660004037a10 */ /* 0x000fc40007ffe0ff */
[----:B------:R-:W-:Y:S02]  /*3ced0*/  ISETP.LT.AND P3, PT, R8, c[0x0][0x17c], !P0 ;  /* 0x00005f0008007a0c */ /* 0x000fe40004761270 */
[----:B------:R-:W-:Y:S02]  /*3cee0*/  LEA.HI.X.SX32 R27, R4, R2, 0x1, P6 ;  /* 0x00000002041b7211 */ /* 0x000fe400030f0eff */
[----:B------:R-:W-:Y:S01]  /*3cef0*/  IADD3 R4, R3, c[0x0][0x198], RZ ;  /* 0x0000660003047a10 */ /* 0x000fe20007ffe0ff */
[----:B---3--:R0:W-:Y:S01]  /*3cf00*/  @P5 STG.E.U16 [R24.64], R16 ;  /* 0x0000001018005986 */ /* 0x0081e2000c101506 */
[----:B------:R-:W-:-:S05]  /*3cf10*/  PRMT R12, R16, 0x7632, R12 ;  /* 0x00007632100c7816 */ /* 0x000fca000000000c */
[----:B------:R1:W-:Y:S01]  /*3cf20*/  @P4 STG.E.U16 [R26.64], R12 ;  /* 0x0000000c1a004986 */ /* 0x0003e2000c101506 */
[----:B0-----:R-:W-:-:S03]  /*3cf30*/  LEA R24, P6, R3, R0, 0x1 ;  /* 0x0000000003187211 */ /* 0x001fc600078c08ff */
[----:B------:R-:W3:Y:S01]  /*3cf40*/  LDL.LU R16, [R1+0x74] ;  /* 0x0000740001107983 */ /* 0x000ee20000300800 */
[----:B------:R-:W-:Y:S02]  /*3cf50*/  LEA.HI.X.SX32 R25, R3, R2, 0x1, P6 ;  /* 0x0000000203197211 */ /* 0x000fe400030f0eff */
[C---:B-1----:R-:W-:Y:S02]  /*3cf60*/  LEA R26, P6, R4.reuse, R0, 0x1 ;  /* 0x00000000041a7211 */ /* 0x042fe400078c08ff */
[C---:B------:R-:W-:Y:S01]  /*3cf70*/  IADD3 R3, R4.reuse, c[0x0][0x198], RZ ;  /* 0x0000660004037a10 */ /* 0x040fe20007ffe0ff */
[----:B------:R0:W-:Y:S01]  /*3cf80*/  @P3 STG.E.U16 [R24.64], R28 ;  /* 0x0000001c18003986 */ /* 0x0001e2000c101506 */
[----:B------:R-:W-:Y:S02]  /*3cf90*/  LEA.HI.X.SX32 R27, R4, R2, 0x1, P6 ;  /* 0x00000002041b7211 */ /* 0x000fe400030f0eff */
[----:B------:R-:W-:Y:S02]  /*3cfa0*/  PRMT R4, R28, 0x7632, R4 ;  /* 0x000076321c047816 */ /* 0x000fe40000000004 */
[----:B0-----:R-:W4:Y:S01]  /*3cfb0*/  LDL.LU R28, [R1+0xa4] ;  /* 0x0000a400011c7983 */ /* 0x001f220000300800 */
[----:B------:R-:W-:-:S04]  /*3cfc0*/  IADD3 R8, R29, 0xa3, RZ ;  /* 0x000000a31d087810 */ /* 0x000fc80007ffe0ff */
[----:B------:R-:W-:Y:S02]  /*3cfd0*/  ISETP.LT.AND P2, PT, R8, c[0x0][0x17c], !P0 ;  /* 0x00005f0008007a0c */ /* 0x000fe40004741270 */
[----:B------:R-:W-:-:S04]  /*3cfe0*/  IADD3 R8, R29, 0xa4, RZ ;  /* 0x000000a41d087810 */ /* 0x000fc80007ffe0ff */
[----:B------:R-:W-:Y:S02]  /*3cff0*/  ISETP.LT.AND P1, PT, R8, c[0x0][0x17c], !P0 ;  /* 0x00005f0008007a0c */ /* 0x000fe40004721270 */
[----:B------:R-:W-:Y:S02]  /*3d000*/  IADD3 R8, R29, 0xa5, RZ ;  /* 0x000000a51d087810 */ /* 0x000fe40007ffe0ff */
[C---:B------:R-:W-:Y:S02]  /*3d010*/  LEA R24, P6, R3.reuse, R0, 0x1 ;  /* 0x0000000003187211 */ /* 0x040fe400078c08ff */
[----:B------:R-:W-:Y:S01]  /*3d020*/  ISETP.LT.AND P5, PT, R8, c[0x0][0x17c], !P0 ;  /* 0x00005f0008007a0c */ /* 0x000fe200047a1270 */
[----:B------:R0:W-:Y:S01]  /*3d030*/  @P2 STG.E.U16 [R26.64], R4 ;  /* 0x000000041a002986 */ /* 0x0001e2000c101506 */
[----:B------:R-:W-:Y:S02]  /*3d040*/  LEA.HI.X.SX32 R25, R3, R2, 0x1, P6 ;  /* 0x0000000203197211 */ /* 0x000fe400030f0eff */
[----:B------:R-:W-:-:S02]  /*3d050*/  IADD3 R8, R29, 0xa6, RZ ;  /* 0x000000a61d087810 */ /* 0x000fc40007ffe0ff */
[----:B0-----:R-:W-:Y:S02]  /*3d060*/  IADD3 R4, R3, c[0x0][0x198], RZ ;  /* 0x0000660003047a10 */ /* 0x001fe40007ffe0ff */
[----:B------:R-:W-:Y:S02]  /*3d070*/  ISETP.LT.AND P4, PT, R8, c[0x0][0x17c], !P0 ;  /* 0x00005f0008007a0c */ /* 0x000fe40004781270 */
[C---:B------:R-:W-:Y:S02]  /*3d080*/  LEA R26, P6, R4.reuse, R0, 0x1 ;  /* 0x00000000041a7211 */ /* 0x040fe400078c08ff */
[C---:B------:R-:W-:Y:S02]  /*3d090*/  IADD3 R3, R4.reuse, c[0x0][0x198], RZ ;  /* 0x0000660004037a10 */ /* 0x040fe40007ffe0ff */
[----:B------:R-:W-:Y:S02]  /*3d0a0*/  IADD3 R8, R29, 0xa7, RZ ;  /* 0x000000a71d087810 */ /* 0x000fe40007ffe0ff */
[----:B------:R-:W-:-:S02]  /*3d0b0*/  LEA.HI.X.SX32 R27, R4, R2, 0x1, P6 ;  /* 0x00000002041b7211 */ /* 0x000fc400030f0eff */
[----:B------:R-:W-:Y:S02]  /*3d0c0*/  IADD3 R4, R3, c[0x0][0x198], RZ ;  /* 0x0000660003047a10 */ /* 0x000fe40007ffe0ff */
[----:B------:R-:W-:Y:S02]  /*3d0d0*/  ISETP.LT.AND P3, PT, R8, c[0x0][0x17c], !P0 ;  /* 0x00005f0008007a0c */ /* 0x000fe40004761270 */
[----:B------:R-:W-:-:S04]  /*3d0e0*/  IADD3 R8, R29, 0xa8, RZ ;  /* 0x000000a81d087810 */ /* 0x000fc80007ffe0ff */
[----:B------:R-:W-:Y:S01]  /*3d0f0*/  ISETP.LT.AND P2, PT, R8, c[0x0][0x17c], !P0 ;  /* 0x00005f0008007a0c */ /* 0x000fe20004741270 */
[----:B--2---:R0:W-:Y:S01]  /*3d100*/  @P1 STG.E.U16 [R24.64], R20 ;  /* 0x0000001418001986 */ /* 0x0041e2000c101506 */
[----:B------:R-:W-:-:S03]  /*3d110*/  PRMT R12, R20, 0x7632, R12 ;  /* 0x00007632140c7816 */ /* 0x000fc6000000000c */
[----:B0-----:R-:W2:Y:S01]  /*3d120*/  LDL.LU R20, [R1+0x94] ;  /* 0x0000940001147983 */ /* 0x001ea20000300800 */
[----:B------:R-:W-:-:S03]  /*3d130*/  LEA R24, P6, R3, R0, 0x1 ;  /* 0x0000000003187211 */ /* 0x000fc600078c08ff */
[----:B------:R0:W-:Y:S01]  /*3d140*/  @P5 STG.E.U16 [R26.64], R12 ;  /* 0x0000000c1a005986 */ /* 0x0001e2000c101506 */
[----:B------:R-:W-:Y:S02]  /*3d150*/  LEA.HI.X.SX32 R25, R3, R2, 0x1, P6 ;  /* 0x0000000203197211 */ /* 0x000fe400030f0eff */
[C---:B------:R-:W-:Y:S02]  /*3d160*/  IADD3 R3, R4.reuse, c[0x0][0x198], RZ ;  /* 0x0000660004037a10 */ /* 0x040fe40007ffe0ff */
[----:B0-----:R-:W-:-:S04]  /*3d170*/  LEA R26, P6, R4, R0, 0x1 ;  /* 0x00000000041a7211 */ /* 0x001fc800078c08ff */
[----:B------:R-:W-:Y:S01]  /*3d180*/  LEA.HI.X.SX32 R27, R4, R2, 0x1, P6 ;  /* 0x00000002041b7211 */ /* 0x000fe200030f0eff */
[----:B---3--:R0:W-:Y:S01]  /*3d190*/  @P4 STG.E.U16 [R24.64], R16 ;  /* 0x0000001018004986 */ /* 0x0081e2000c101506 */
[----:B------:R-:W-:-:S03]  /*3d1a0*/  PRMT R4, R16, 0x7632, R4 ;  /* 0x0000763210047816 */ /* 0x000fc60000000004 */
[----:B0-----:R-:W3:Y:S01]  /*3d1b0*/  LDL.LU R16, [R1+0x84] ;  /* 0x0000840001107983 */ /* 0x001ee20000300800 */
[----:B------:R-:W-:-:S04]  /*3d1c0*/  LEA R24, P6, R3, R0, 0x1 ;  /* 0x0000000003187211 */ /* 0x000fc800078c08ff */
[----:B------:R-:W-:Y:S01]  /*3d1d0*/  LEA.HI.X.SX32 R25, R3, R2, 0x1, P6 ;  /* 0x0000000203197211 */ /* 0x000fe200030f0eff */
[----:B------:R-:W-:Y:S01]  /*3d1e0*/  @P3 STG.E.U16 [R26.64], R4 ;  /* 0x000000041a003986 */ /* 0x000fe2000c101506 */
[----:B----4-:R-:W-:-:S03]  /*3d1f0*/  PRMT R12, R28, 0x7632, R12 ;  /* 0x000076321c0c7816 */ /* 0x010fc6000000000c */
[----:B------:R0:W-:Y:S04]  /*3d200*/  @P2 STG.E.U16 [R24.64], R28 ;  /* 0x0000001c18002986 */ /* 0x0001e8000c101506 */
[----:B0-----:R-:W4:Y:S01]  /*3d210*/  LDL.LU R28, [R1+0x4] ;  /* 0x00000400011c7983 */ /* 0x001f220000300800 */
[----:B------:R-:W-:Y:S02]  /*3d220*/  IADD3 R8, R29, 0xa9, RZ ;  /* 0x000000a91d087810 */ /* 0x000fe40007ffe0ff */
[----:B------:R-:W-:Y:S02]  /*3d230*/  IADD3 R4, R3, c[0x0][0x198], RZ ;  /* 0x0000660003047a10 */ /* 0x000fe40007ffe0ff */
[----:B------:R-:W-:Y:S02]  /*3d240*/  ISETP.LT.AND P1, PT, R8, c[0x0][0x17c], !P0 ;  /* 0x00005f0008007a0c */ /* 0x000fe40004721270 */
[----:B------:R-:W-:-:S02]  /*3d250*/  IADD3 R8, R29, 0xaa, RZ ;  /* 0x000000aa1d087810 */ /* 0x000fc40007ffe0ff */
[C---:B------:R-:W-:Y:S02]  /*3d260*/  LEA R26, P6, R4.reuse, R0, 0x1 ;  /* 0x00000000041a7211 */ /* 0x040fe400078c08ff */
[----:B------:R-:W-:Y:S02]  /*3d270*/  IADD3 R3, R4, c[0x0][0x198], RZ ;  /* 0x0000660004037a10 */ /* 0x000fe40007ffe0ff */
[----:B------:R-:W-:Y:S02]  /*3d280*/  ISETP.LT.AND P5, PT, R8, c[0x0][0x17c], !P0 ;  /* 0x00005f0008007a0c */ /* 0x000fe400047a1270 */
[----:B------:R-:W-:Y:S02]  /*3d290*/  IADD3 R8, R29, 0xab, RZ ;  /* 0x000000ab1d087810 */ /* 0x000fe40007ffe0ff */
[----:B------:R-:W-:Y:S02]  /*3d2a0*/  LEA.HI.X.SX32 R27, R4, R2, 0x1, P6 ;  /* 0x00000002041b7211 */ /* 0x000fe400030f0eff */
[----:B------:R-:W-:-:S02]  /*3d2b0*/  LEA R24, P6, R3, R0, 0x1 ;  /* 0x0000000003187211 */ /* 0x000fc400078c08ff */
[C---:B------:R-:W-:Y:S02]  /*3d2c0*/  IADD3 R4, R3.reuse, c[0x0][0x198], RZ ;  /* 0x0000660003047a10 */ /* 0x040fe40007ffe0ff */
[----:B------:R-:W-:Y:S01]  /*3d2d0*/  ISETP.LT.AND P4, PT, R8, c[0x0][0x17c], !P0 ;  /* 0x00005f0008007a0c */ /* 0x000fe20004781270 */
[----:B------:R0:W-:Y:S01]  /*3d2e0*/  @P1 STG.E.U16 [R26.64], R12 ;  /* 0x0000000c1a001986 */ /* 0x0001e2000c101506 */
[----:B------:R-:W-:Y:S02]  /*3d2f0*/  LEA.HI.X.SX32 R25, R3, R2, 0x1, P6 ;  /* 0x0000000203197211 */ /* 0x000fe400030f0eff */
[----:B------:R-:W-:Y:S02]  /*3d300*/  IADD3 R8, R29, 0xac, RZ ;  /* 0x000000ac1d087810 */ /* 0x000fe40007ffe0ff */
[C---:B------:R-:W-:Y:S02]  /*3d310*/  IADD3 R3, R4.reuse, c[0x0][0x198], RZ ;  /* 0x0000660004037a10 */ /* 0x040fe40007ffe0ff */
[----:B0-----:R-:W-:-:S02]  /*3d320*/  LEA R26, P6, R4, R0, 0x1 ;  /* 0x00000000041a7211 */ /* 0x001fc400078c08ff */
[----:B------:R-:W-:Y:S02]  /*3d330*/  ISETP.LT.AND P3, PT, R8, c[0x0][0x17c], !P0 ;  /* 0x00005f0008007a0c */ /* 0x000fe40004761270 */
[----:B------:R-:W-:Y:S02]  /*3d340*/  LEA.HI.X.SX32 R27, R4, R2, 0x1, P6 ;  /* 0x00000002041b7211 */ /* 0x000fe400030f0eff */
[----:B------:R-:W-:-:S04]  /*3d350*/  IADD3 R8, R29, 0xad, RZ ;  /* 0x000000ad1d087810 */ /* 0x000fc80007ffe0ff */
[----:B------:R-:W-:Y:S02]  /*3d360*/  ISETP.LT.AND P2, PT, R8, c[0x0][0x17c], !P0 ;  /* 0x00005f0008007a0c */ /* 0x000fe40004741270 */
[----:B------:R-:W-:-:S04]  /*3d370*/  IADD3 R8, R29, 0xae, RZ ;  /* 0x000000ae1d087810 */ /* 0x000fc80007ffe0ff */
[----:B------:R-:W-:Y:S02]  /*3d380*/  ISETP.LT.AND P1, PT, R8, c[0x0][0x17c], !P0 ;  /* 0x00005f0008007a0c */ /* 0x000fe40004721270 */
[----:B--2---:R-:W-:Y:S01]  /*3d390*/  PRMT R4, R20, 0x7632, R4 ;  /* 0x0000763214047816 */ /* 0x004fe20000000004 */
[----:B------:R0:W-:Y:S04]  /*3d3a0*/  @P5 STG.E.U16 [R24.64], R20 ;  /* 0x0000001418005986 */ /* 0x0001e8000c101506 */
[----:B------:R1:W-:Y:S04]  /*3d3b0*/  @P4 STG.E.U16 [R26.64], R4 ;  /* 0x000000041a004986 */ /* 0x0003e8000c101506 */
[----:B0-----:R-:W2:Y:S01]  /*3d3c0*/  LDL.LU R20, [R1+0x64] ;  /* 0x0000640001147983 */ /* 0x001ea20000300800 */
[----:B------:R-:W-:-:S02]  /*3d3d0*/  LEA R24, P6, R3, R0, 0x1 ;  /* 0x0000000003187211 */ /* 0x000fc400078c08ff */
[C---:B-1----:R-:W-:Y:S02]  /*3d3e0*/  IADD3 R4, R3.reuse, c[0x0][0x198], RZ ;  /* 0x0000660003047a10 */ /* 0x042fe40007ffe0ff */
[----:B------:R-:W-:Y:S02]  /*3d3f0*/  LEA.HI.X.SX32 R25, R3, R2, 0x1, P6 ;  /* 0x0000000203197211 */ /* 0x000fe400030f0eff */
[C---:B------:R-:W-:Y:S02]  /*3d400*/  LEA R26, P6, R4.reuse, R0, 0x1 ;  /* 0x00000000041a7211 */ /* 0x040fe400078c08ff */
[C---:B------:R-:W-:Y:S02]  /*3d410*/  IADD3 R3, R4.reuse, c[0x0][0x198], RZ ;  /* 0x0000660004037a10 */ /* 0x040fe40007ffe0ff */
        /* <DEDUP_REMOVED lines=9> */
[C---:B------:R-:W-:Y:S02]  /*3d4b0*/  IADD3 R3, R4.reuse, c[0x0][0x198], RZ ;  /* 0x0000660004037a10 */ /* 0x040fe40007ffe0ff */
[----:B------:R-:W-:Y:S01]  /*3d4c0*/  LEA.HI.X.SX32 R27, R4, R2, 0x1, P6 ;  /* 0x00000002041b7211 */ /* 0x000fe200030f0eff */
[----:B----4-:R0:W-:Y:S01]  /*3d4d0*/  @P1 STG.E.U16 [R24.64], R28 ;  /* 0x0000001c18001986 */ /* 0x0101e2000c101506 */
[----:B------:R-:W-:-:S03]  /*3d4e0*/  PRMT R4, R28, 0x7632, R4 ;  /* 0x000076321c047816 */ /* 0x000fc60000000004 */
[----:B0-----:R-:W4:Y:S01]  /*3d4f0*/  LDL.LU R28, [R1+0x14] ;  /* 0x00001400011c7983 */ /* 0x001f220000300800 */
[----:B------:R-:W-:-:S04]  /*3d500*/  IADD3 R8, R29, 0xaf, RZ ;  /* 0x000000af1d087810 */ /* 0x000fc80007ffe0ff */
[----:B------:R-:W-:Y:S02]  /*3d510*/  ISETP.LT.AND P5, PT, R8, c[0x0][0x17c], !P0 ;  /* 0x00005f0008007a0c */ /* 0x000fe400047a1270 */
[----:B------:R-:W-:-:S04]  /*3d520*/  IADD3 R8, R29, 0xb0, RZ ;  /* 0x000000b01d087810 */ /* 0x000fc80007ffe0ff */
[----:B------:R-:W-:Y:S02]  /*3d530*/  ISETP.LT.AND P4, PT, R8, c[0x0][0x17c], !P0 ;  /* 0x00005f0008007a0c */ /* 0x000fe40004781270 */
[----:B------:R-:W-:Y:S02]  /*3d540*/  IADD3 R8, R29, 0xb1, RZ ;  /* 0x000000b11d087810 */ /* 0x000fe40007ffe0ff */
[----:B------:R-:W-:Y:S02]  /*3d550*/  LEA R24, P6, R3, R0, 0x1 ;  /* 0x0000000003187211 */ /* 0x000fe400078c08ff */
[----:B------:R-:W-:Y:S01]  /*3d560*/  ISETP.LT.AND P3, PT, R8, c[0x0][0x17c], !P0 ;  /* 0x00005f0008007a0c */ /* 0x000fe20004761270 */
[----:B------:R0:W-:Y:S01]  /*3d570*/  @P5 STG.E.U16 [R26.64], R4 ;  /* 0x000000041a005986 */ /* 0x0001e2000c101506 */
[----:B------:R-:W-:Y:S02]  /*3d580*/  IADD3 R8, R29, 0xb2, RZ ;  /* 0x000000b21d087810 */ /* 0x000fe40007ffe0ff */
[----:B------:R-:W-:-:S02]  /*3d590*/  LEA.HI.X.SX32 R25, R3, R2, 0x1, P6 ;  /* 0x0000000203197211 */ /* 0x000fc400030f0eff */
[----:B------:R-:W-:Y:S02]  /*3d5a0*/  ISETP.LT.AND P2, PT, R8, c[0x0][0x17c], !P0 ;  /* 0x00005f0008007a0c */ /* 0x000fe40004741270 */
[----:B0-----:R-:W-:-:S04]  /*3d5b0*/  IADD3 R4, R3, c[0x0][0x198], RZ ;  /* 0x0000660003047a10 */ /* 0x001fc80007ffe0ff */
[C---:B------:R-:W-:Y:S02]  /*3d5c0*/  LEA R26, P6, R4.reuse, R0, 0x1 ;  /* 0x00000000041a7211 */ /* 0x040fe400078c08ff */
[C---:B------:R-:W-:Y:S02]  /*3d5d0*/  IADD3 R3, R4.reuse, c[0x0][0x198], RZ ;  /* 0x0000660004037a10 */ /* 0x040fe40007ffe0ff */
[----:B------:R-:W-:Y:S02]  /*3d5e0*/  IADD3 R8, R29, 0xb3, RZ ;  /* 0x000000b31d087810 */ /* 0x000fe40007ffe0ff */
[----:B------:R-:W-:Y:S02]  /*3d5f0*/  LEA.HI.X.SX32 R27, R4, R2, 0x1, P6 ;  /* 0x00000002041b7211 */ /* 0x000fe400030f0eff */
[----:B------:R-:W-:Y:S02]  /*3d600*/  IADD3 R4, R3, c[0x0][0x198], RZ ;  /* 0x0000660003047a10 */ /* 0x000fe40007ffe0ff */
[----:B------:R-:W-:-:S02]  /*3d610*/  ISETP.LT.AND P1, PT, R8, c[0x0][0x17c], !P0 ;  /* 0x00005f0008007a0c */ /* 0x000fc40004721270 */
[----:B------:R-:W-:-:S04]  /*3d620*/  IADD3 R8, R29, 0xb4, RZ ;  /* 0x000000b41d087810 */ /* 0x000fc80007ffe0ff */
[----:B------:R-:W-:Y:S01]  /*3d630*/  ISETP.LT.AND P5, PT, R8, c[0x0][0x17c], !P0 ;  /* 0x00005f0008007a0c */ /* 0x000fe200047a1270 */
[----:B--2---:R0:W-:Y:S01]  /*3d640*/  @P4 STG.E.U16 [R24.64], R20 ;  /* 0x0000001418004986 */ /* 0x0041e2000c101506 */
[----:B------:R-:W-:-:S05]  /*3d650*/  PRMT R12, R20, 0x7632, R12 ;  /* 0x00007632140c7816 */ /* 0x000fca000000000c */
[----:B------:R1:W-:Y:S01]  /*3d660*/  @P3 STG.E.U16 [R26.64], R12 ;  /* 0x0000000c1a003986 */ /* 0x0003e2000c101506 */
[----:B0-----:R-:W-:-:S04]  /*3d670*/  LEA R24, P6, R3, R0, 0x1 ;  /* 0x0000000003187211 */ /* 0x001fc800078c08ff */
[----:B------:R-:W-:Y:S02]  /*3d680*/  LEA.HI.X.SX32 R25, R3, R2, 0x1, P6 ;  /* 0x0000000203197211 */ /* 0x000fe400030f0eff */
[C---:B-1----:R-:W-:Y:S02]  /*3d690*/  LEA R26, P6, R4.reuse, R0, 0x1 ;  /* 0x00000000041a7211 */ /* 0x042fe400078c08ff */
[C---:B------:R-:W-:Y:S02]  /*3d6a0*/  IADD3 R3, R4.reuse, c[0x0][0x198], RZ ;  /* 0x0000660004037a10 */ /* 0x040fe40007ffe0ff */
[----:B------:R-:W-:Y:S01]  /*3d6b0*/  LEA.HI.X.SX32 R27, R4, R2, 0x1, P6 ;  /* 0x00000002041b7211 */ /* 0x000fe200030f0eff */
[----:B---3--:R0:W-:Y:S01]  /*3d6c0*/  @P2 STG.E.U16 [R24.64], R16 ;  /* 0x0000001018002986 */ /* 0x0081e2000c101506 */
[----:B------:R-:W-:Y:S02]  /*3d6d0*/  PRMT R4, R16, 0x7632, R4 ;  /* 0x0000763210047816 */ /* 0x000fe40000000004 */
[C---:B0-----:R-:W-:Y:S01]  /*3d6e0*/  LEA R24, P6, R3.reuse, R0, 0x1 ;  /* 0x0000000003187211 */ /* 0x041fe200078c08ff */
[----:B------:R-:W2:Y:S03]  /*3d6f0*/  LDL.LU R16, [R1+0x48] ;  /* 0x0000480001107983 */ /* 0x000ea60000300800 */
[----:B------:R-:W-:Y:S01]  /*3d700*/  LEA.HI.X.SX32 R25, R3, R2, 0x1, P6 ;  /* 0x0000000203197211 */ /* 0x000fe200030f0eff */
[----:B------:R-:W-:Y:S04]  /*3d710*/  @P1 STG.E.U16 [R26.64], R4 ;  /* 0x000000041a001986 */ /* 0x000fe8000c101506 */
[----:B----4-:R0:W-:Y:S01]  /*3d720*/  @P5 STG.E.U16 [R24.64], R28 ;  /* 0x0000001c18005986 */ /* 0x0101e2000c101506 */
[----:B------:R-:W-:-:S03]  /*3d730*/  PRMT R12, R28, 0x7632, R12 ;  /* 0x000076321c0c7816 */ /* 0x000fc6000000000c */
[----:B0-----:R-:W3:Y:S01]  /*3d740*/  LDL.LU R28, [R1+0x58] ;  /* 0x00005800011c7983 */ /* 0x001ee20000300800 */
[----:B------:R-:W-:-:S04]  /*3d750*/  IADD3 R8, R29, 0xb5, RZ ;  /* 0x000000b51d087810 */ /* 0x000fc80007ffe0ff */
[----:B------:R-:W-:Y:S02]  /*3d760*/  ISETP.LT.AND P4, PT, R8, c[0x0][0x17c], !P0 ;  /* 0x00005f0008007a0c */ /* 0x000fe40004781270 */
[----:B------:R-:W-:-:S04]  /*3d770*/  IADD3 R8, R29, 0xb6, RZ ;  /* 0x000000b61d087810 */ /* 0x000fc80007ffe0ff */
[----:B------:R-:W-:Y:S02]  /*3d780*/  ISETP.LT.AND P3, PT, R8, c[0x0][0x17c], !P0 ;  /* 0x00005f0008007a0c */ /* 0x000fe40004761270 */
[----:B------:R-:W-:Y:S02]  /*3d790*/  IADD3 R8, R29, 0xb7, RZ ;  /* 0x000000b71d087810 */ /* 0x000fe40007ffe0ff */
[----:B------:R-:W-:Y:S02]  /*3d7a0*/  IADD3 R4, R3, c[0x0][0x198], RZ ;  /* 0x0000660003047a10 */ /* 0x000fe40007ffe0ff */
[----:B------:R-:W-:Y:S02]  /*3d7b0*/  ISETP.LT.AND P2, PT, R8, c[0x0][0x17c], !P0 ;  /* 0x00005f0008007a0c */ /* 0x000fe40004741270 */
[----:B------:R-:W-:Y:S02]  /*3d7c0*/  IADD3 R8, R29, 0xb8, RZ ;  /* 0x000000b81d087810 */ /* 0x000fe40007ffe0ff */
[----:B------:R-:W-:-:S02]  /*3d7d0*/  LEA R26, P6, R4, R0, 0x1 ;  /* 0x00000000041a7211 */ /* 0x000fc400078c08ff */
[----:B------:R-:W-:Y:S02]  /*3d7e0*/  IADD3 R3, R4, c[0x0][0x198], RZ ;  /* 0x0000660004037a10 */ /* 0x000fe40007ffe0ff */
[----:B------:R-:W-:Y:S02]  /*3d7f0*/  ISETP.LT.AND P1, PT, R8, c[0x0][0x17c], !P0 ;  /* 0x00005f0008007a0c */ /* 0x000fe40004721270 */
        /* <DEDUP_REMOVED lines=9> */
[----:B------:R-:W-:Y:S01]  /*3d890*/  IADD3 R8, R29, 0xbb, RZ ;  /* 0x000000bb1d087810 */ /* 0x000fe20007ffe0ff */
[----:B------:R1:W-:Y:S01]  /*3d8a0*/  @P3 STG.E.U16 [R24.64], R5 ;  /* 0x0000000518003986 */ /* 0x0003e2000c101506 */
[----:B------:R-:W-:-:S02]  /*3d8b0*/  IADD3 R3, R4, c[0x0][0x198], RZ ;  /* 0x0000660004037a10 */ /* 0x000fc40007ffe0ff */
[----:B0-----:R-:W-:Y:S02]  /*3d8c0*/  LEA R26, P6, R4, R0, 0x1 ;  /* 0x00000000041a7211 */ /* 0x001fe400078c08ff */
[----:B------:R-:W-:Y:S02]  /*3d8d0*/  ISETP.LT.AND P3, PT, R8, c[0x0][0x17c], !P0 ;  /* 0x00005f0008007a0c */ /* 0x000fe40004761270 */
[----:B------:R-:W-:Y:S02]  /*3d8e0*/  LEA.HI.X.SX32 R27, R4, R2, 0x1, P6 ;  /* 0x00000002041b7211 */ /* 0x000fe400030f0eff */
[----:B-1----:R-:W-:Y:S02]  /*3d8f0*/  PRMT R5, R5, 0x7632, R5 ;  /* 0x0000763205057816 */ /* 0x002fe40000000005 */
[C---:B------:R-:W-:Y:S02]  /*3d900*/  LEA R4, P6, R3.reuse, R0, 0x1 ;  /* 0x0000000003047211 */ /* 0x040fe400078c08ff */
[----:B------:R-:W-:Y:S01]  /*3d910*/  IADD3 R8, R3, c[0x0][0x198], RZ ;  /* 0x0000660003087a10 */ /* 0x000fe20007ffe0ff */
[----:B------:R0:W-:Y:S01]  /*3d920*/  @P2 STG.E.U16 [R26.64], R5 ;  /* 0x000000051a002986 */ /* 0x0001e2000c101506 */
[----:B------:R-:W-:-:S02]  /*3d930*/  IADD3 R12, R29, 0xbc, RZ ;  /* 0x000000bc1d0c7810 */ /* 0x000fc40007ffe0ff */
[----:B0-----:R-:W-:Y:S01]  /*3d940*/  LEA.HI.X.SX32 R5, R3, R2, 0x1, P6 ;  /* 0x0000000203057211 */ /* 0x001fe200030f0eff */
[----:B------:R-:W4:Y:S01]  /*3d950*/  LDL.LU R27, [R1+0x28] ;  /* 0x00002800011b7983 */ /* 0x000f220000300800 */
[C---:B------:R-:W-:Y:S02]  /*3d960*/  LEA R24, P6, R8.reuse, R0, 0x1 ;  /* 0x0000000008187211 */ /* 0x040fe400078c08ff */
[C---:B------:R-:W-:Y:S01]  /*3d970*/  IADD3 R3, R8.reuse, c[0x0][0x198], RZ ;  /* 0x0000660008037a10 */ /* 0x040fe20007ffe0ff */
[----:B------:R0:W-:Y:S01]  /*3d980*/  @P1 STG.E.U16 [R4.64], R9 ;  /* 0x0000000904001986 */ /* 0x0001e2000c101506 */
[----:B------:R-:W-:Y:S02]  /*3d990*/  LEA.HI.X.SX32 R25, R8, R2, 0x1, P6 ;  /* 0x0000000208197211 */ /* 0x000fe400030f0eff */
[----:B------:R-:W-:Y:S01]  /*3d9a0*/  PRMT R8, R9, 0x7632, R8 ;  /* 0x0000763209087816 */ /* 0x000fe20000000008 */
[----:B------:R-:W4:Y:S01]  /*3d9b0*/  LDL.LU R20, [R1+0x78] ;  /* 0x0000780001147983 */ /* 0x000f220000300800 */
[----:B------:R-:W-:-:S02]  /*3d9c0*/  ISETP.LT.AND P2, PT, R12, c[0x0][0x17c], !P0 ;  /* 0x00005f000c007a0c */ /* 0x000fc40004741270 */
[C---:B0-----:R-:W-:Y:S02]  /*3d9d0*/  LEA R4, P6, R3.reuse, R0, 0x1 ;  /* 0x0000000003047211 */ /* 0x041fe400078c08ff */
[C---:B------:R-:W-:Y:S01]  /*3d9e0*/  IADD3 R9, R3.reuse, c[0x0][0x198], RZ ;  /* 0x0000660003097a10 */ /* 0x040fe20007ffe0ff */
[----:B------:R0:W-:Y:S01]  /*3d9f0*/  @P5 STG.E.U16 [R24.64], R8 ;  /* 0x0000000818005986 */ /* 0x0001e2000c101506 */
[----:B------:R-:W-:Y:S02]  /*3da00*/  LEA.HI.X.SX32 R5, R3, R2, 0x1, P6 ;  /* 0x0000000203057211 */ /* 0x000fe400030f0eff */
[----:B------:R-:W-:Y:S02]  /*3da10*/  IADD3 R12, R29, 0xbd, RZ ;  /* 0x000000bd1d0c7810 */ /* 0x000fe40007ffe0ff */
[----:B------:R-:W-:Y:S01]  /*3da20*/  IADD3 R3, R9, c[0x0][0x198], RZ ;  /* 0x0000660009037a10 */ /* 0x000fe20007ffe0ff */
[----:B------:R1:W-:Y:S01]  /*3da30*/  @P4 STG.E.U16 [R4.64], R13 ;  /* 0x0000000d04004986 */ /* 0x0003e2000c101506 */
[----:B------:R-:W-:-:S02]  /*3da40*/  ISETP.LT.AND P1, PT, R12, c[0x0][0x17c], !P0 ;  /* 0x00005f000c007a0c */ /* 0x000fc40004721270 */
[----:B0-----:R-:W-:Y:S02]  /*3da50*/  LEA R8, P6, R9, R0, 0x1 ;  /* 0x0000000009087211 */ /* 0x001fe400078c08ff */
[----:B------:R-:W-:Y:S02]  /*3da60*/  IADD3 R12, R29, 0xbe, RZ ;  /* 0x000000be1d0c7810 */ /* 0x000fe40007ffe0ff */
[----:B------:R-:W-:Y:S02]  /*3da70*/  LEA.HI.X.SX32 R9, R9, R2, 0x1, P6 ;  /* 0x0000000209097211 */ /* 0x000fe400030f0eff */
[----:B-1----:R-:W-:Y:S02]  /*3da80*/  IADD3 R4, R29, 0xbf, RZ ;  /* 0x000000bf1d047810 */ /* 0x002fe40007ffe0ff */
[----:B------:R-:W-:Y:S02]  /*3da90*/  PRMT R13, R13, 0x7632, R13 ;  /* 0x000076320d0d7816 */ /* 0x000fe4000000000d */
[----:B------:R-:W-:-:S02]  /*3daa0*/  ISETP.LT.AND P4, PT, R4, c[0x0][0x17c], !P0 ;  /* 0x00005f0004007a0c */ /* 0x000fc40004781270 */
[----:B------:R-:W-:Y:S01]  /*3dab0*/  LEA R4, P6, R3, R0, 0x1 ;  /* 0x0000000003047211 */ /* 0x000fe200078c08ff */
[----:B------:R0:W-:Y:S01]  /*3dac0*/  @P3 STG.E.U16 [R8.64], R13 ;  /* 0x0000000d08003986 */ /* 0x0001e2000c101506 */
[----:B------:R-:W-:Y:S02]  /*3dad0*/  ISETP.LT.AND P5, PT, R12, c[0x0][0x17c], !P0 ;  /* 0x00005f000c007a0c */ /* 0x000fe400047a1270 */
[----:B------:R-:W-:Y:S02]  /*3dae0*/  IADD3 R12, R29, 0xc0, RZ ;  /* 0x000000c01d0c7810 */ /* 0x000fe40007ffe0ff */
[C---:B------:R-:W-:Y:S02]  /*3daf0*/  LEA.HI.X.SX32 R5, R3.reuse, R2, 0x1, P6 ;  /* 0x0000000203057211 */ /* 0x040fe400030f0eff */
[----:B------:R-:W-:Y:S02]  /*3db00*/  ISETP.LT.AND P3, PT, R12, c[0x0][0x17c], !P0 ;  /* 0x00005f000c007a0c */ /* 0x000fe40004761270 */
[----:B0-----:R-:W-:-:S02]  /*3db10*/  IADD3 R9, R3, c[0x0][0x198], RZ ;  /* 0x0000660003097a10 */ /* 0x001fc40007ffe0ff */
[----:B------:R-:W-:Y:S02]  /*3db20*/  IADD3 R12, R29, 0xc1, RZ ;  /* 0x000000c11d0c7810 */ /* 0x000fe40007ffe0ff */
[C---:B------:R-:W-:Y:S02]  /*3db30*/  LEA R8, P6, R9.reuse, R0, 0x1 ;  /* 0x0000000009087211 */ /* 0x040fe400078c08ff */
[C---:B------:R-:W-:Y:S01]  /*3db40*/  IADD3 R3, R9.reuse, c[0x0][0x198], RZ ;  /* 0x0000660009037a10 */ /* 0x040fe20007ffe0ff */
[----:B------:R0:W-:Y:S01]  /*3db50*/  @P2 STG.E.U16 [R4.64], R17 ;  /* 0x0000001104002986 */ /* 0x0001e2000c101506 */
[----:B------:R-:W-:Y:S02]  /*3db60*/  LEA.HI.X.SX32 R9, R9, R2, 0x1, P6 ;  /* 0x0000000209097211 */ /* 0x000fe400030f0eff */
[----:B------:R-:W-:Y:S02]  /*3db70*/  ISETP.LT.AND P2, PT, R12, c[0x0][0x17c], !P0 ;  /* 0x00005f000c007a0c */ /* 0x000fe40004741270 */
[----:B------:R-:W-:-:S02]  /*3db80*/  IADD3 R12, R3, c[0x0][0x198], RZ ;  /* 0x00006600030c7a10 */ /* 0x000fc40007ffe0ff */
[----:B0-----:R-:W-:Y:S02]  /*3db90*/  LEA R4, P6, R3, R0, 0x1 ;  /* 0x0000000003047211 */ /* 0x001fe400078c08ff */
[----:B------:R-:W-:Y:S02]  /*3dba0*/  PRMT R17, R17, 0x7632, R17 ;  /* 0x0000763211117816 */ /* 0x000fe40000000011 */
[----:B------:R-:W-:-:S03]  /*3dbb0*/  LEA.HI.X.SX32 R5, R3, R2, 0x1, P6 ;  /* 0x0000000203057211 */ /* 0x000fc600030f0eff */
[----:B------:R0:W-:Y:S01]  /*3dbc0*/  @P1 STG.E.U16 [R8.64], R17 ;  /* 0x0000001108001986 */ /* 0x0001e2000c101506 */
[----:B------:R-:W-:-:S03]  /*3dbd0*/  IADD3 R3, R12, c[0x0][0x198], RZ ;  /* 0x000066000c037a10 */ /* 0x000fc60007ffe0ff */
[----:B------:R1:W-:Y:S01]  /*3dbe0*/  @P5 STG.E.U16 [R4.64], R21 ;  /* 0x0000001504005986 */ /* 0x0003e2000c101506 */
[C---:B0-----:R-:W-:Y:S02]  /*3dbf0*/  LEA R8, P6, R12.reuse, R0, 0x1 ;  /* 0x000000000c087211 */ /* 0x041fe400078c08ff */
[----:B-1----:R-:W-:Y:S02]  /*3dc00*/  IADD3 R4, R29, 0xc3, RZ ;  /* 0x000000c31d047810 */ /* 0x002fe40007ffe0ff */
[----:B------:R-:W-:Y:S02]  /*3dc10*/  LEA.HI.X.SX32 R9, R12, R2, 0x1, P6 ;  /* 0x000000020c097211 */ /* 0x000fe400030f0eff */
[----:B------:R-:W-:Y:S02]  /*3dc20*/  PRMT R21, R21, 0x7632, R21 ;  /* 0x0000763215157816 */ /* 0x000fe40000000015 */
[----:B------:R-:W-:Y:S02]  /*3dc30*/  ISETP.LT.AND P5, PT, R4, c[0x0][0x17c], !P0 ;  /* 0x00005f0004007a0c */ /* 0x000fe400047a1270 */
[----:B------:R-:W-:Y:S01]  /*3dc40*/  LEA R4, P6, R3, R0, 0x1 ;  /* 0x0000000003047211 */ /* 0x000fe200078c08ff */
[----:B------:R0:W-:Y:S01]  /*3dc50*/  @P4 STG.E.U16 [R8.64], R21 ;  /* 0x0000001508004986 */ /* 0x0001e2000c101506 */
[----:B------:R-:W-:-:S02]  /*3dc60*/  IADD3 R13, R29, 0xc2, RZ ;  /* 0x000000c21d0d7810 */ /* 0x000fc40007ffe0ff */
[----:B------:R-:W-:Y:S02]  /*3dc70*/  LEA.HI.X.SX32 R5, R3, R2, 0x1, P6 ;  /* 0x0000000203057211 */ /* 0x000fe400030f0eff */
[----:B------:R-:W-:Y:S02]  /*3dc80*/  ISETP.LT.AND P1, PT, R13, c[0x0][0x17c], !P0 ;  /* 0x00005f000d007a0c */ /* 0x000fe40004721270 */
[----:B0-----:R-:W-:-:S04]  /*3dc90*/  IADD3 R9, R3, c[0x0][0x198], RZ ;  /* 0x0000660003097a10 */ /* 0x001fc80007ffe0ff */
[C---:B------:R-:W-:Y:S02]  /*3dca0*/  LEA R8, P6, R9.reuse, R0, 0x1 ;  /* 0x0000000009087211 */ /* 0x040fe400078c08ff */
[C---:B------:R-:W-:Y:S02]  /*3dcb0*/  IADD3 R3, R9.reuse, c[0x0][0x198], RZ ;  /* 0x0000660009037a10 */ /* 0x040fe40007ffe0ff */
[----:B------:R-:W-:Y:S01]  /*3dcc0*/  LEA.HI.X.SX32 R9, R9, R2, 0x1, P6 ;  /* 0x0000000209097211 */ /* 0x000fe200030f0eff */
[----:B--2---:R0:W-:Y:S01]  /*3dcd0*/  @P3 STG.E.U16 [R4.64], R16 ;  /* 0x0000001004003986 */ /* 0x0041e2000c101506 */
[----:B------:R-:W-:Y:S02]  /*3dce0*/  PRMT R13, R16, 0x7632, R13 ;  /* 0x00007632100d7816 */ /* 0x000fe4000000000d */
[----:B0-----:R-:W-:-:S04]  /*3dcf0*/  LEA R4, P6, R3, R0, 0x1 ;  /* 0x0000000003047211 */ /* 0x001fc800078c08ff */
[----:B------:R-:W-:Y:S01]  /*3dd00*/  LEA.HI.X.SX32 R5, R3, R2, 0x1, P6 ;  /* 0x0000000203057211 */ /* 0x000fe200030f0eff */
[----:B------:R-:W-:Y:S04]  /*3dd10*/  @P2 STG.E.U16 [R8.64], R13 ;  /* 0x0000000d08002986 */ /* 0x000fe8000c101506 */
[----:B---3--:R0:W-:Y:S02]  /*3dd20*/  @P1 STG.E.U16 [R4.64], R28 ;  /* 0x0000001c04001986 */ /* 0x0081e4000c101506 */
[----:B0-----:R-:W-:Y:S02]  /*3dd30*/  PRMT R5, R28, 0x7632, R5 ;  /* 0x000076321c057816 */ /* 0x001fe40000000005 */
[----:B------:R-:W2:Y:S01]  /*3dd40*/  LDL.LU R28, [R1+0xa8] ;  /* 0x0000a800011c7983 */ /* 0x000ea20000300800 */
[----:B------:R-:W-:-:S04]  /*3dd50*/  IADD3 R12, R29, 0xc4, RZ ;  /* 0x000000c41d0c7810 */ /* 0x000fc80007ffe0ff */
[----:B------:R-:W-:Y:S02]  /*3dd60*/  ISETP.LT.AND P4, PT, R12, c[0x0][0x17c], !P0 ;  /* 0x00005f000c007a0c */ /* 0x000fe40004781270 */
[----:B------:R-:W-:-:S04]  /*3dd70*/  IADD3 R12, R29, 0xc5, RZ ;  /* 0x000000c51d0c7810 */ /* 0x000fc80007ffe0ff */
[----:B------:R-:W-:Y:S02]  /*3dd80*/  ISETP.LT.AND P3, PT, R12, c[0x0][0x17c], !P0 ;  /* 0x00005f000c007a0c */ /* 0x000fe40004761270 */
[----:B------:R-:W-:Y:S02]  /*3dd90*/  IADD3 R12, R3, c[0x0][0x198], RZ ;  /* 0x00006600030c7a10 */ /* 0x000fe40007ffe0ff */
[----:B------:R-:W-:Y:S02]  /*3dda0*/  IADD3 R4, R29, 0xc7, RZ ;  /* 0x000000c71d047810 */ /* 0x000fe40007ffe0ff */
[C---:B------:R-:W-:Y:S02]  /*3ddb0*/  LEA R8, P6, R12.reuse, R0, 0x1 ;  /* 0x000000000c087211 */ /* 0x040fe400078c08ff */
[C---:B------:R-:W-:Y:S02]  /*3ddc0*/  IADD3 R3, R12.reuse, c[0x0][0x198], RZ ;  /* 0x000066000c037a10 */ /* 0x040fe40007ffe0ff */
[----:B------:R-:W-:-:S02]  /*3ddd0*/  LEA.HI.X.SX32 R9, R12, R2, 0x1, P6 ;  /* 0x000000020c097211 */ /* 0x000fc400030f0eff */
[----:B------:R-:W-:Y:S02]  /*3dde0*/  ISETP.LT.AND P1, PT, R4, c[0x0][0x17c], !P0 ;  /* 0x00005f0004007a0c */ /* 0x000fe40004721270 */
[----:B------:R-:W-:Y:S01]  /*3ddf0*/  LEA R4, P6, R3, R0, 0x1 ;  /* 0x0000000003047211 */ /* 0x000fe200078c08ff */
[----:B------:R0:W-:Y:S01]  /*3de00*/  @P5 STG.E.U16 [R8.64], R5 ;  /* 0x0000000508005986 */ /* 0x0001e2000c101506 */
[C---:B------:R-:W-:Y:S02]  /*3de10*/  IADD3 R16, R29.reuse, 0xc6, RZ ;  /* 0x000000c61d107810 */ /* 0x040fe40007ffe0ff */
[----:B------:R-:W-:Y:S02]  /*3de20*/  IADD3 R12, R29, 0xc8, RZ ;  /* 0x000000c81d0c7810 */ /* 0x000fe40007ffe0ff */
[----:B------:R-:W-:Y:S02]  /*3de30*/  ISETP.LT.AND P2, PT, R16, c[0x0][0x17c], !P0 ;  /* 0x00005f0010007a0c */ /* 0x000fe40004741270 */
[----:B0-----:R-:W-:-:S02]  /*3de40*/  LEA.HI.X.SX32 R5, R3, R2, 0x1, P6 ;  /* 0x0000000203057211 */ /* 0x001fc400030f0eff */
[----:B------:R-:W-:-:S04]  /*3de50*/  IADD3 R9, R3, c[0x0][0x198], RZ ;  /* 0x0000660003097a10 */ /* 0x000fc80007ffe0ff */
[C---:B------:R-:W-:Y:S02]  /*3de60*/  LEA R8, P6, R9.reuse, R0, 0x1 ;  /* 0x0000000009087211 */ /* 0x040fe400078c08ff */
[C---:B------:R-:W-:Y:S02]  /*3de70*/  IADD3 R3, R9.reuse, c[0x0][0x198], RZ ;  /* 0x0000660009037a10 */ /* 0x040fe40007ffe0ff */
[----:B------:R-:W-:Y:S02]  /*3de80*/  ISETP.LT.AND P5, PT, R12, c[0x0][0x17c], !P0 ;  /* 0x00005f000c007a0c */ /* 0x000fe400047a1270 */
[----:B------:R-:W-:Y:S02]  /*3de90*/  LEA.HI.X.SX32 R9, R9, R2, 0x1, P6 ;  /* 0x0000000209097211 */ /* 0x000fe400030f0eff */
[----:B------:R-:W-:Y:S01]  /*3dea0*/  IADD3 R12, R29, 0xc9, RZ ;  /* 0x000000c91d0c7810 */ /* 0x000fe20007ffe0ff */
[----:B----4-:R0:W-:Y:S01]  /*3deb0*/  @P4 STG.E.U16 [R4.64], R27 ;  /* 0x0000001b04004986 */ /* 0x0101e2000c101506 */
[----:B------:R-:W-:-:S02]  /*3dec0*/  PRMT R13, R27, 0x7632, R13 ;  /* 0x000076321b0d7816 */ /* 0x000fc4000000000d */
[----:B------:R-:W-:Y:S01]  /*3ded0*/  ISETP.LT.AND P4, PT, R12, c[0x0][0x17c], !P0 ;  /* 0x00005f000c007a0c */ /* 0x000fe20004781270 */
[----:B0-----:R-:W3:Y:S01]  /*3dee0*/  LDL.LU R27, [R1+0x98] ;  /* 0x00009800011b7983 */ /* 0x001ee20000300800 */
[C---:B------:R-:W-:Y:S02]  /*3def0*/  LEA R4, P6, R3.reuse, R0, 0x1 ;  /* 0x0000000003047211 */ /* 0x040fe400078c08ff */
[C---:B------:R-:W-:Y:S02]  /*3df00*/  IADD3 R12, R3.reuse, c[0x0][0x198], RZ ;  /* 0x00006600030c7a10 */ /* 0x040fe40007ffe0ff */
[----:B------:R-:W-:Y:S01]  /*3df10*/  LEA.HI.X.SX32 R5, R3, R2, 0x1, P6 ;  /* 0x0000000203057211 */ /* 0x000fe200030f0eff */
[----:B------:R0:W-:Y:S01]  /*3df20*/  @P3 STG.E.U16 [R8.64], R13 ;  /* 0x0000000d08003986 */ /* 0x0001e2000c101506 */
[----:B------:R-:W-:-:S03]  /*3df30*/  IADD3 R3, R12, c[0x0][0x198], RZ ;  /* 0x000066000c037a10 */ /* 0x000fc60007ffe0ff */
[----:B------:R1:W-:Y:S01]  /*3df40*/  @P2 STG.E.U16 [R4.64], R20 ;  /* 0x0000001404002986 */ /* 0x0003e2000c101506 */
[----:B0-----:R-:W-:Y:S02]  /*3df50*/  LEA R8, P6, R12, R0, 0x1 ;  /* 0x000000000c087211 */ /* 0x001fe400078c08ff */
[----:B-1----:R-:W-:Y:S02]  /*3df60*/  IADD3 R4, R29, 0xcb, RZ ;  /* 0x000000cb1d047810 */ /* 0x002fe40007ffe0ff */
[----:B------:R-:W-:Y:S02]  /*3df70*/  PRMT R5, R20, 0x7632, R5 ;  /* 0x0000763214057816 */ /* 0x000fe40000000005 */
[----:B------:R-:W4:Y:S01]  /*3df80*/  LDL.LU R20, [R1+0x88] ;  /* 0x0000880001147983 */ /* 0x000f220000300800 */
[----:B------:R-:W-:Y:S02]  /*3df90*/  LEA.HI.X.SX32 R9, R12, R2, 0x1, P6 ;  /* 0x000000020c097211 */ /* 0x000fe400030f0eff */
[----:B------:R-:W-:-:S02]  /*3dfa0*/  ISETP.LT.AND P2, PT, R4, c[0x0][0x17c], !P0 ;  /* 0x00005f0004007a0c */ /* 0x000fc40004741270 */
[C---:B------:R-:W-:Y:S01]  /*3dfb0*/  LEA R4, P6, R3.reuse, R0, 0x1 ;  /* 0x0000000003047211 */ /* 0x040fe200078c08ff */
[----:B------:R0:W-:Y:S03]  /*3dfc0*/  @P1 STG.E.U16 [R8.64], R5 ;  /* 0x0000000508001986 */ /* 0x0001e6000c101506 */
[----:B0-----:R-:W-:-:S05]  /*3dfd0*/  LEA.HI.X.SX32 R5, R3, R2, 0x1, P6 ;  /* 0x0000000203057211 */ /* 0x001fca00030f0eff */
[----:B--2---:R0:W-:Y:S01]  /*3dfe0*/  @P5 STG.E.U16 [R4.64], R28 ;  /* 0x0000001c04005986 */ /* 0x0041e2000c101506 */
[----:B------:R-:W-:-:S03]  /*3dff0*/  PRMT R13, R28, 0x7632, R13 ;  /* 0x000076321c0d7816 */ /* 0x000fc6000000000d */
[----:B0-----:R-:W2:Y:S01]  /*3e000*/  LDL.LU R28, [R1+0x8] ;  /* 0x00000800011c7983 */ /* 0x001ea20000300800 */
[----:B------:R-:W-:Y:S02]  /*3e010*/  IADD3 R9, R3, c[0x0][0x198], RZ ;  /* 0x0000660003097a10 */ /* 0x000fe40007ffe0ff */
[C---:B------:R-:W-:Y:S02]  /*3e020*/  IADD3 R16, R29.reuse, 0xca, RZ ;  /* 0x000000ca1d107810 */ /* 0x040fe40007ffe0ff */
[----:B------:R-:W-:Y:S02]  /*3e030*/  IADD3 R12, R29, 0xcc, RZ ;  /* 0x000000cc1d0c7810 */ /* 0x000fe40007ffe0ff */
[C---:B------:R-:W-:Y:S02]  /*3e040*/  LEA R8, P6, R9.reuse, R0, 0x1 ;  /* 0x0000000009087211 */ /* 0x040fe400078c08ff */
[----:B------:R-:W-:Y:S02]  /*3e050*/  ISETP.LT.AND P3, PT, R16, c[0x0][0x17c], !P0 ;  /* 0x00005f0010007a0c */ /* 0x000fe40004761270 */
[----:B------:R-:W-:-:S02]  /*3e060*/  IADD3 R3, R9, c[0x0][0x198], RZ ;  /* 0x0000660009037a10 */ /* 0x000fc40007ffe0ff */
[----:B------:R-:W-:Y:S02]  /*3e070*/  ISETP.LT.AND P1, PT, R12, c[0x0][0x17c], !P0 ;  /* 0x00005f000c007a0c */ /* 0x000fe40004721270 */
[----:B------:R-:W-:Y:S02]  /*3e080*/  LEA.HI.X.SX32 R9, R9, R2, 0x1, P6 ;  /* 0x0000000209097211 */ /* 0x000fe400030f0eff */
[----:B------:R-:W-:Y:S02]  /*3e090*/  IADD3 R12, R29, 0xcd, RZ ;  /* 0x000000cd1d0c7810 */ /* 0x000fe40007ffe0ff */
[C---:B------:R-:W-:Y:S02]  /*3e0a0*/  LEA R4, P6, R3.reuse, R0, 0x1 ;  /* 0x0000000003047211 */ /* 0x040fe400078c08ff */
[----:B------:R-:W-:Y:S02]  /*3e0b0*/  ISETP.LT.AND P5, PT, R12, c[0x0][0x17c], !P0 ;  /* 0x00005f000c007a0c */ /* 0x000fe400047a1270 */
[----:B------:R-:W-:-:S02]  /*3e0c0*/  LEA.HI.X.SX32 R5, R3, R2, 0x1, P6 ;  /* 0x0000000203057211 */ /* 0x000fc400030f0eff */
[----:B------:R-:W-:Y:S01]  /*3e0d0*/  IADD3 R12, R3, c[0x0][0x198], RZ ;  /* 0x00006600030c7a10 */ /* 0x000fe20007ffe0ff */
[----:B------:R0:W-:Y:S03]  /*3e0e0*/  @P4 STG.E.U16 [R8.64], R13 ;  /* 0x0000000d08004986 */ /* 0x0001e6000c101506 */
[C---:B------:R-:W-:Y:S02]  /*3e0f0*/  IADD3 R3, R12.reuse, c[0x0][0x198], RZ ;  /* 0x000066000c037a10 */ /* 0x040fe40007ffe0ff */
[----:B0-----:R-:W-:-:S04]  /*3e100*/  LEA R8, P6, R12, R0, 0x1 ;  /* 0x000000000c087211 */ /* 0x001fc800078c08ff */
[----:B------:R-:W-:Y:S02]  /*3e110*/  LEA.HI.X.SX32 R9, R12, R2, 0x1, P6 ;  /* 0x000000020c097211 */ /* 0x000fe400030f0eff */
[C---:B------:R-:W-:Y:S01]  /*3e120*/  IADD3 R16, R29.reuse, 0xce, RZ ;  /* 0x000000ce1d107810 */ /* 0x040fe20007ffe0ff */
[----:B---3--:R0:W-:Y:S02]  /*3e130*/  @P3 STG.E.U16 [R4.64], R27 ;  /* 0x0000001b04003986 */ /* 0x0081e4000c101506 */
[----:B0-----:R-:W-:Y:S02]  /*3e140*/  IADD3 R4, R29, 0xcf, RZ ;  /* 0x000000cf1d047810 */ /* 0x001fe40007ffe0ff */
[----:B------:R-:W-:Y:S02]  /*3e150*/  PRMT R5, R27, 0x7632, R5 ;  /* 0x000076321b057816 */ /* 0x000fe40000000005 */
[----:B------:R-:W-:Y:S01]  /*3e160*/  ISETP.LT.AND P3, PT, R4, c[0x0][0x17c], !P0 ;  /* 0x00005f0004007a0c */ /* 0x000fe20004761270 */
[----:B------:R-:W3:Y:S01]  /*3e170*/  LDL.LU R27, [R1+0x68] ;  /* 0x00006800011b7983 */ /* 0x000ee20000300800 */
[----:B------:R-:W-:-:S03]  /*3e180*/  LEA R4, P6, R3, R0, 0x1 ;  /* 0x0000000003047211 */ /* 0x000fc600078c08ff */
[----:B------:R0:W-:Y:S01]  /*3e190*/  @P2 STG.E.U16 [R8.64], R5 ;  /* 0x0000000508002986 */ /* 0x0001e2000c101506 */
[----:B------:R-:W-:Y:S02]  /*3e1a0*/  ISETP.LT.AND P4, PT, R16, c[0x0][0x17c], !P0 ;  /* 0x00005f0010007a0c */ /* 0x000fe40004781270 */
[----:B----4-:R-:W-:Y:S02]  /*3e1b0*/  PRMT R13, R20, 0x7632, R13 ;  /* 0x00007632140d7816 */ /* 0x010fe4000000000d */
[C---:B0-----:R-:W-:Y:S02]  /*3e1c0*/  LEA.HI.X.SX32 R5, R3.reuse, R2, 0x1, P6 ;  /* 0x0000000203057211 */ /* 0x041fe400030f0eff */
[----:B------:R-:W-:-:S03]  /*3e1d0*/  IADD3 R9, R3, c[0x0][0x198], RZ ;  /* 0x0000660003097a10 */ /* 0x000fc60007ffe0ff */
[----:B------:R0:W-:Y:S01]  /*3e1e0*/  @P1 STG.E.U16 [R4.64], R20 ;  /* 0x0000001404001986 */ /* 0x0001e2000c101506 */
[C---:B------:R-:W-:Y:S02]  /*3e1f0*/  LEA R8, P6, R9.reuse, R0, 0x1 ;  /* 0x0000000009087211 */ /* 0x040fe400078c08ff */
[C---:B------:R-:W-:Y:S02]  /*3e200*/  IADD3 R3, R9.reuse, c[0x0][0x198], RZ ;  /* 0x0000660009037a10 */ /* 0x040fe40007ffe0ff */
[----:B------:R-:W-:Y:S01]  /*3e210*/  LEA.HI.X.SX32 R9, R9, R2, 0x1, P6 ;  /* 0x0000000209097211 */ /* 0x000fe200030f0eff */
[----:B0-----:R-:W4:Y:S01]  /*3e220*/  LDL.LU R20, [R1+0x38] ;  /* 0x0000380001147983 */ /* 0x001f220000300800 */
[----:B------:R-:W-:-:S04]  /*3e230*/  LEA R4, P6, R3, R0, 0x1 ;  /* 0x0000000003047211 */ /* 0x000fc800078c08ff */
[----:B------:R-:W-:Y:S01]  /*3e240*/  LEA.HI.X.SX32 R5, R3, R2, 0x1, P6 ;  /* 0x0000000203057211 */ /* 0x000fe200030f0eff */
[----:B------:R-:W-:Y:S04]  /*3e250*/  @P5 STG.E.U16 [R8.64], R13 ;  /* 0x0000000d08005986 */ /* 0x000fe8000c101506 */
[----:B--2---:R0:W-:Y:S02]  /*3e260*/  @P4 STG.E.U16 [R4.64], R28 ;  /* 0x0000001c04004986 */ /* 0x0041e4000c101506 */
[----:B0-----:R-:W-:Y:S02]  /*3e270*/  PRMT R5, R28, 0x7632, R5 ;  /* 0x000076321c057816 */ /* 0x001fe40000000005 */
[----:B------:R-:W2:Y:S01]  /*3e280*/  LDL.LU R28, [R1+0x18] ;  /* 0x00001800011c7983 */ /* 0x000ea20000300800 */
[----:B------:R-:W-:-:S04]  /*3e290*/  IADD3 R12, R29, 0xd0, RZ ;  /* 0x000000d01d0c7810 */ /* 0x000fc80007ffe0ff */
[----:B------:R-:W-:Y:S02]  /*3e2a0*/  ISETP.LT.AND P2, PT, R12, c[0x0][0x17c], !P0 ;  /* 0x00005f000c007a0c */ /* 0x000fe40004741270 */
[----:B------:R-:W-:-:S04]  /*3e2b0*/  IADD3 R12, R29, 0xd1, RZ ;  /* 0x000000d11d0c7810 */ /* 0x000fc80007ffe0ff */
[----:B------:R-:W-:Y:S02]  /*3e2c0*/  ISETP.LT.AND P1, PT, R12, c[0x0][0x17c], !P0 ;  /* 0x00005f000c007a0c */ /* 0x000fe40004721270 */
[----:B------:R-:W-:-:S04]  /*3e2d0*/  IADD3 R12, R3, c[0x0][0x198], RZ ;  /* 0x00006600030c7a10 */ /* 0x000fc80007ffe0ff */
[C---:B------:R-:W-:Y:S02]  /*3e2e0*/  LEA R8, P6, R12.reuse, R0, 0x1 ;  /* 0x000000000c087211 */ /* 0x040fe400078c08ff */
[----:B------:R-:W-:Y:S02]  /*3e2f0*/  IADD3 R4, R29, 0xd3, RZ ;  /* 0x000000d31d047810 */ /* 0x000fe40007ffe0ff */
[C---:B------:R-:W-:Y:S02]  /*3e300*/  LEA.HI.X.SX32 R9, R12.reuse, R2, 0x1, P6 ;  /* 0x000000020c097211 */ /* 0x040fe400030f0eff */
[----:B------:R-:W-:Y:S02]  /*3e310*/  IADD3 R3, R12, c[0x0][0x198], RZ ;  /* 0x000066000c037a10 */ /* 0x000fe40007ffe0ff */
[----:B------:R-:W-:Y:S01]  /*3e320*/  ISETP.LT.AND P4, PT, R4, c[0x0][0x17c], !P0 ;  /* 0x00005f0004007a0c */ /* 0x000fe20004781270 */
[----:B------:R0:W-:Y:S01]  /*3e330*/  @P3 STG.E.U16 [R8.64], R5 ;  /* 0x0000000508003986 */ /* 0x0001e2000c101506 */
[----:B------:R-:W-:-:S02]  /*3e340*/  LEA R4, P6, R3, R0, 0x1 ;  /* 0x0000000003047211 */ /* 0x000fc400078c08ff */
[C---:B------:R-:W-:Y:S02]  /*3e350*/  IADD3 R16, R29.reuse, 0xd2, RZ ;  /* 0x000000d21d107810 */ /* 0x040fe40007ffe0ff */
[----:B------:R-:W-:Y:S02]  /*3e360*/  IADD3 R12, R29, 0xd4, RZ ;  /* 0x000000d41d0c7810 */ /* 0x000fe40007ffe0ff */
[----:B------:R-:W-:Y:S02]  /*3e370*/  ISETP.LT.AND P5, PT, R16, c[0x0][0x17c], !P0 ;  /* 0x00005f0010007a0c */ /* 0x000fe400047a1270 */
[C---:B0-----:R-:W-:Y:S02]  /*3e380*/  IADD3 R9, R3.reuse, c[0x0][0x198], RZ ;  /* 0x0000660003097a10 */ /* 0x041fe40007ffe0ff */
[----:B------:R-:W-:Y:S02]  /*3e390*/  LEA.HI.X.SX32 R5, R3, R2, 0x1, P6 ;  /* 0x0000000203057211 */ /* 0x000fe400030f0eff */
[----:B------:R-:W-:-:S02]  /*3e3a0*/  LEA R8, P6, R9, R0, 0x1 ;  /* 0x0000000009087211 */ /* 0x000fc400078c08ff */
[C---:B------:R-:W-:Y:S02]  /*3e3b0*/  IADD3 R3, R9.reuse, c[0x0][0x198], RZ ;  /* 0x0000660009037a10 */ /* 0x040fe40007ffe0ff */
[----:B------:R-:W-:Y:S02]  /*3e3c0*/  ISETP.LT.AND P3, PT, R12, c[0x0][0x17c], !P0 ;  /* 0x00005f000c007a0c */ /* 0x000fe40004761270 */
[----:B------:R-:W-:Y:S02]  /*3e3d0*/  LEA.HI.X.SX32 R9, R9, R2, 0x1, P6 ;  /* 0x0000000209097211 */ /* 0x000fe400030f0eff */
[----:B------:R-:W-:Y:S01]  /*3e3e0*/  IADD3 R12, R29, 0xd5, RZ ;  /* 0x000000d51d0c7810 */ /* 0x000fe20007ffe0ff */
[----:B---3--:R0:W-:Y:S01]  /*3e3f0*/  @P2 STG.E.U16 [R4.64], R27 ;  /* 0x0000001b04002986 */ /* 0x0081e2000c101506 */
[----:B------:R-:W-:Y:S02]  /*3e400*/  PRMT R13, R27, 0x7632, R13 ;  /* 0x000076321b0d7816 */ /* 0x000fe4000000000d */
[----:B------:R-:W-:-:S02]  /*3e410*/  ISETP.LT.AND P2, PT, R12, c[0x0][0x17c], !P0 ;  /* 0x00005f000c007a0c */ /* 0x000fc40004741270 */
[C---:B------:R-:W-:Y:S02]  /*3e420*/  IADD3 R12, R3.reuse, c[0x0][0x198], RZ ;  /* 0x00006600030c7a10 */ /* 0x040fe40007ffe0ff */
[----:B0-----:R-:W-:-:S04]  /*3e430*/  LEA R4, P6, R3, R0, 0x1 ;  /* 0x0000000003047211 */ /* 0x001fc800078c08ff */
[----:B------:R-:W-:Y:S01]  /*3e440*/  LEA.HI.X.SX32 R5, R3, R2, 0x1, P6 ;  /* 0x0000000203057211 */ /* 0x000fe200030f0eff */
[----:B------:R0:W-:Y:S01]  /*3e450*/  @P1 STG.E.U16 [R8.64], R13 ;  /* 0x0000000d08001986 */ /* 0x0001e2000c101506 */
[C---:B------:R-:W-:Y:S02]  /*3e460*/  IADD3 R3, R12.reuse, c[0x0][0x198], RZ ;  /* 0x000066000c037a10 */ /* 0x040fe40007ffe0ff */
[C---:B0-----:R-:W-:Y:S01]  /*3e470*/  LEA R8, P6, R12.reuse, R0, 0x1 ;  /* 0x000000000c087211 */ /* 0x041fe200078c08ff */
[----:B----4-:R0:W-:Y:S03]  /*3e480*/  @P5 STG.E.U16 [R4.64], R20 ;  /* 0x0000001404005986 */ /* 0x0101e6000c101506 */
[----:B------:R-:W-:Y:S02]  /*3e490*/  LEA.HI.X.SX32 R9, R12, R2, 0x1, P6 ;  /* 0x000000020c097211 */ /* 0x000fe400030f0eff */
[----:B0-----:R-:W-:-:S02]  /*3e4a0*/  IADD3 R4, R29, 0xd7, RZ ;  /* 0x000000d71d047810 */ /* 0x001fc40007ffe0ff */
[----:B------:R-:W-:Y:S02]  /*3e4b0*/  PRMT R5, R20, 0x7632, R5 ;  /* 0x0000763214057816 */ /* 0x000fe40000000005 */
[----:B------:R-:W-:Y:S01]  /*3e4c0*/  ISETP.LT.AND P5, PT, R4, c[0x0][0x17c], !P0 ;  /* 0x00005f0004007a0c */ /* 0x000fe200047a1270 */
[----:B------:R-:W3:Y:S01]  /*3e4d0*/  LDL.LU R20, [R1+0x4c] ;  /* 0x00004c0001147983 */ /* 0x000ee20000300800 */
[----:B------:R-:W-:-:S03]  /*3e4e0*/  LEA R4, P6, R3, R0, 0x1 ;  /* 0x0000000003047211 */ /* 0x000fc600078c08ff */
[----:B------:R0:W-:Y:S02]  /*3e4f0*/  @P4 STG.E.U16 [R8.64], R5 ;  /* 0x0000000508004986 */ /* 0x0001e4000c101506 */
[----:B0-----:R-:W-:-:S05]  /*3e500*/  LEA.HI.X.SX32 R5, R3, R2, 0x1, P6 ;  /* 0x0000000203057211 */ /* 0x001fca00030f0eff */
[----:B--2---:R0:W-:Y:S01]  /*3e510*/  @P3 STG.E.U16 [R4.64], R28 ;  /* 0x0000001c04003986 */ /* 0x0041e2000c101506 */
[----:B------:R-:W-:-:S03]  /*3e520*/  PRMT R13, R28, 0x7632, R13 ;  /* 0x000076321c0d7816 */ /* 0x000fc6000000000d */
[----:B0-----:R-:W2:Y:S01]  /*3e530*/  LDL.LU R28, [R1+0x5c] ;  /* 0x00005c00011c7983 */ /* 0x001ea20000300800 */
[----:B------:R-:W-:Y:S02]  /*3e540*/  IADD3 R9, R3, c[0x0][0x198], RZ ;  /* 0x0000660003097a10 */ /* 0x000fe40007ffe0ff */
[C---:B------:R-:W-:Y:S01]  /*3e550*/  IADD3 R16, R29.reuse, 0xd6, RZ ;  /* 0x000000d61d107810 */ /* 0x040fe20007ffe0ff */
[----:B------:R-:W4:Y:S01]  /*3e560*/  LDL.LU R27, [R1+0x2c] ;  /* 0x00002c00011b7983 */ /* 0x000f220000300800 */
[----:B------:R-:W-:Y:S02]  /*3e570*/  IADD3 R12, R29, 0xd8, RZ ;  /* 0x000000d81d0c7810 */ /* 0x000fe40007ffe0ff */
[C---:B------:R-:W-:Y:S02]  /*3e580*/  LEA R8, P6, R9.reuse, R0, 0x1 ;  /* 0x0000000009087211 */ /* 0x040fe400078c08ff */
[----:B------:R-:W-:Y:S02]  /*3e590*/  ISETP.LT.AND P1, PT, R16, c[0x0][0x17c], !P0 ;  /* 0x00005f0010007a0c */ /* 0x000fe40004721270 */
[----:B------:R-:W-:-:S02]  /*3e5a0*/  IADD3 R3, R9, c[0x0][0x198], RZ ;  /* 0x0000660009037a10 */ /* 0x000fc40007ffe0ff */
[----:B------:R-:W-:Y:S02]  /*3e5b0*/  ISETP.LT.AND P4, PT, R12, c[0x0][0x17c], !P0 ;  /* 0x00005f000c007a0c */ /* 0x000fe40004781270 */
[----:B------:R-:W-:Y:S02]  /*3e5c0*/  IADD3 R12, R29, 0xd9, RZ ;  /* 0x000000d91d0c7810 */ /* 0x000fe40007ffe0ff */
[----:B------:R-:W-:Y:S02]  /*3e5d0*/  LEA.HI.X.SX32 R9, R9, R2, 0x1, P6 ;  /* 0x0000000209097211 */ /* 0x000fe400030f0eff */
[C---:B------:R-:W-:Y:S02]  /*3e5e0*/  LEA R4, P6, R3.reuse, R0, 0x1 ;  /* 0x0000000003047211 */ /* 0x040fe400078c08ff */
[----:B------:R-:W-:Y:S02]  /*3e5f0*/  ISETP.LT.AND P3, PT, R12, c[0x0][0x17c], !P0 ;  /* 0x00005f000c007a0c */ /* 0x000fe40004761270 */
[----:B------:R-:W-:-:S02]  /*3e600*/  IADD3 R12, R3, c[0x0][0x198], RZ ;  /* 0x00006600030c7a10 */ /* 0x000fc40007ffe0ff */
[----:B------:R-:W-:Y:S01]  /*3e610*/  LEA.HI.X.SX32 R5, R3, R2, 0x1, P6 ;  /* 0x0000000203057211 */ /* 0x000fe200030f0eff */
        /* <DEDUP_REMOVED lines=11> */
[C---:B------:R-:W-:Y:S02]  /*3e6d0*/  LEA.HI.X.SX32 R5, R3.reuse, R2, 0x1, P6 ;  /* 0x0000000203057211 */ /* 0x040fe400030f0eff */
[----:B------:R-:W-:Y:S02]  /*3e6e0*/  ISETP.LT.AND P2, PT, R16, c[0x0][0x17c], !P0 ;  /* 0x00005f0010007a0c */ /* 0x000fe40004741270 */
[----:B0-----:R-:W-:Y:S02]  /*3e6f0*/  IADD3 R6, R3, c[0x0][0x198], RZ ;  /* 0x0000660003067a10 */ /* 0x001fe40007ffe0ff */
[----:B------:R-:W-:Y:S02]  /*3e700*/  IADD3 R9, R29, 0xdd, RZ ;  /* 0x000000dd1d097810 */ /* 0x000fe40007ffe0ff */
[C---:B------:R-:W-:Y:S01]  /*3e710*/  LEA R8, P6, R6.reuse, R0, 0x1 ;  /* 0x0000000006087211 */ /* 0x040fe200078c08ff */
[----:B------:R0:W-:Y:S01]  /*3e720*/  @P4 STG.E.U16 [R4.64], R10 ;  /* 0x0000000a04004986 */ /* 0x0001e2000c101506 */
[----:B------:R-:W-:-:S02]  /*3e730*/  IADD3 R3, R6, c[0x0][0x198], RZ ;  /* 0x0000660006037a10 */ /* 0x000fc40007ffe0ff */
[----:B------:R-:W-:Y:S02]  /*3e740*/  ISETP.LT.AND P4, PT, R9, c[0x0][0x17c], !P0 ;  /* 0x00005f0009007a0c */ /* 0x000fe40004781270 */
[----:B------:R-:W-:Y:S02]  /*3e750*/  LEA.HI.X.SX32 R9, R6, R2, 0x1, P6 ;  /* 0x0000000206097211 */ /* 0x000fe400030f0eff */
[C---:B------:R-:W-:Y:S02]  /*3e760*/  IADD3 R6, R3.reuse, c[0x0][0x198], RZ ;  /* 0x0000660003067a10 */ /* 0x040fe40007ffe0ff */
[----:B0-----:R-:W-:Y:S02]  /*3e770*/  LEA R4, P6, R3, R0, 0x1 ;  /* 0x0000000003047211 */ /* 0x001fe400078c08ff */
[----:B------:R-:W-:Y:S02]  /*3e780*/  PRMT R10, R10, 0x7632, R10 ;  /* 0x000076320a0a7816 */ /* 0x000fe4000000000a */
[----:B------:R-:W-:-:S02]  /*3e790*/  IADD3 R12, R29, 0xdc, RZ ;  /* 0x000000dc1d0c7810 */ /* 0x000fc40007ffe0ff */
[----:B------:R-:W-:Y:S01]  /*3e7a0*/  LEA.HI.X.SX32 R5, R3, R2, 0x1, P6 ;  /* 0x0000000203057211 */ /* 0x000fe200030f0eff */
[----:B------:R0:W-:Y:S01]  /*3e7b0*/  @P3 STG.E.U16 [R8.64], R10 ;  /* 0x0000000a08003986 */ /* 0x0001e2000c101506 */
[----:B------:R-:W-:Y:S02]  /*3e7c0*/  ISETP.LT.AND P5, PT, R12, c[0x0][0x17c], !P0 ;  /* 0x00005f000c007a0c */ /* 0x000fe400047a1270 */
[C---:B------:R-:W-:Y:S01]  /*3e7d0*/  IADD3 R3, R6.reuse, c[0x0][0x198], RZ ;  /* 0x0000660006037a10 */ /* 0x040fe20007ffe0ff */
[----:B------:R1:W-:Y:S01]  /*3e7e0*/  @P2 STG.E.U16 [R4.64], R14 ;  /* 0x0000000e04002986 */ /* 0x0003e2000c101506 */
[----:B0-----:R-:W-:-:S04]  /*3e7f0*/  LEA R8, P6, R6, R0, 0x1 ;  /* 0x0000000006087211 */ /* 0x001fc800078c08ff */
[----:B------:R-:W-:Y:S02]  /*3e800*/  LEA.HI.X.SX32 R9, R6, R2, 0x1, P6 ;  /* 0x0000000206097211 */ /* 0x000fe400030f0eff */
[----:B-1----:R-:W-:Y:S02]  /*3e810*/  PRMT R5, R14, 0x7632, R5 ;  /* 0x000076320e057816 */ /* 0x002fe40000000005 */
[C---:B------:R-:W-:Y:S02]  /*3e820*/  LEA R4, P6, R3.reuse, R0, 0x1 ;  /* 0x0000000003047211 */ /* 0x040fe400078c08ff */
[----:B------:R-:W-:Y:S01]  /*3e830*/  IADD3 R13, R3, c[0x0][0x198], RZ ;  /* 0x00006600030d7a10 */ /* 0x000fe20007ffe0ff */
[----:B------:R0:W-:Y:S01]  /*3e840*/  @P1 STG.E.U16 [R8.64], R5 ;  /* 0x0000000508001986 */ /* 0x0001e2000c101506 */
[----:B------:R-:W-:-:S04]  /*3e850*/  IADD3 R12, R29, 0xde, RZ ;  /* 0x000000de1d0c7810 */ /* 0x000fc80007ffe0ff */
[----:B------:R-:W-:Y:S02]  /*3e860*/  ISETP.LT.AND P3, PT, R12, c[0x0][0x17c], !P0 ;  /* 0x00005f000c007a0c */ /* 0x000fe40004761270 */
[----:B------:R-:W-:Y:S02]  /*3e870*/  IADD3 R12, R29, 0xdf, RZ ;  /* 0x000000df1d0c7810 */ /* 0x000fe40007ffe0ff */
[----:B0-----:R-:W-:Y:S02]  /*3e880*/  LEA.HI.X.SX32 R5, R3, R2, 0x1, P6 ;  /* 0x0000000203057211 */ /* 0x001fe400030f0eff */
[C---:B------:R-:W-:Y:S02]  /*3e890*/  LEA R8, P6, R13.reuse, R0, 0x1 ;  /* 0x000000000d087211 */ /* 0x040fe400078c08ff */
[C---:B------:R-:W-:Y:S01]  /*3e8a0*/  IADD3 R3, R13.reuse, c[0x0][0x198], RZ ;  /* 0x000066000d037a10 */ /* 0x040fe20007ffe0ff */
[----:B------:R0:W-:Y:S01]  /*3e8b0*/  @P5 STG.E.U16 [R4.64], R18 ;  /* 0x0000001204005986 */ /* 0x0001e2000c101506 */
[----:B------:R-:W-:-:S02]  /*3e8c0*/  LEA.HI.X.SX32 R9, R13, R2, 0x1, P6 ;  /* 0x000000020d097211 */ /* 0x000fc400030f0eff */
[----:B------:R-:W-:Y:S02]  /*3e8d0*/  PRMT R10, R18, 0x7632, R10 ;  /* 0x00007632120a7816 */ /* 0x000fe4000000000a */
[----:B------:R-:W-:Y:S02]  /*3e8e0*/  ISETP.LT.AND P2, PT, R12, c[0x0][0x17c], !P0 ;  /* 0x00005f000c007a0c */ /* 0x000fe40004741270 */
[C---:B------:R-:W-:Y:S02]  /*3e8f0*/  IADD3 R13, R3.reuse, c[0x0][0x198], RZ ;  /* 0x00006600030d7a10 */ /* 0x040fe40007ffe0ff */
[----:B0-----:R-:W-:Y:S01]  /*3e900*/  LEA R4, P6, R3, R0, 0x1 ;  /* 0x0000000003047211 */ /* 0x001fe200078c08ff */
[----:B------:R0:W-:Y:S01]  /*3e910*/  @P4 STG.E.U16 [R8.64], R10 ;  /* 0x0000000a08004986 */ /* 0x0001e2000c101506 */
[----:B------:R-:W-:Y:S02]  /*3e920*/  IADD3 R6, R29, 0xe0, RZ ;  /* 0x000000e01d067810 */ /* 0x000fe40007ffe0ff */
[----:B------:R-:W-:-:S02]  /*3e930*/  LEA.HI.X.SX32 R5, R3, R2, 0x1, P6 ;  /* 0x0000000203057211 */ /* 0x000fc400030f0eff */
[----:B------:R-:W-:Y:S02]  /*3e940*/  ISETP.LT.AND P1, PT, R6, c[0x0][0x17c], !P0 ;  /* 0x00005f0006007a0c */ /* 0x000fe40004721270 */
[----:B------:R-:W-:Y:S01]  /*3e950*/  IADD3 R3, R13, c[0x0][0x198], RZ ;  /* 0x000066000d037a10 */ /* 0x000fe20007ffe0ff */
[----:B------:R1:W-:Y:S01]  /*3e960*/  @P3 STG.E.U16 [R4.64], R22 ;  /* 0x0000001604003986 */ /* 0x0003e2000c101506 */
[----:B------:R-:W-:Y:S02]  /*3e970*/  IADD3 R6, R29, 0xe1, RZ ;  /* 0x000000e11d067810 */ /* 0x000fe40007ffe0ff */
[----:B0-----:R-:W-:-:S04]  /*3e980*/  LEA R8, P6, R13, R0, 0x1 ;  /* 0x000000000d087211 */ /* 0x001fc800078c08ff */
[----:B------:R-:W-:Y:S02]  /*3e990*/  LEA.HI.X.SX32 R9, R13, R2, 0x1, P6 ;  /* 0x000000020d097211 */ /* 0x000fe400030f0eff */
[----:B-1----:R-:W-:Y:S02]  /*3e9a0*/  PRMT R5, R22, 0x7632, R5 ;  /* 0x0000763216057816 */ /* 0x002fe40000000005 */
[C---:B------:R-:W-:Y:S02]  /*3e9b0*/  LEA R4, P6, R3.reuse, R0, 0x1 ;  /* 0x0000000003047211 */ /* 0x040fe400078c08ff */
[----:B------:R-:W-:Y:S02]  /*3e9c0*/  ISETP.LT.AND P5, PT, R6, c[0x0][0x17c], !P0 ;  /* 0x00005f0006007a0c */ /* 0x000fe400047a1270 */
[----:B------:R-:W-:Y:S01]  /*3e9d0*/  IADD3 R17, R3, c[0x0][0x198], RZ ;  /* 0x0000660003117a10 */ /* 0x000fe20007ffe0ff */
[----:B------:R0:W-:Y:S01]  /*3e9e0*/  @P2 STG.E.U16 [R8.64], R5 ;  /* 0x0000000508002986 */ /* 0x0001e2000c101506 */
[----:B------:R-:W-:-:S02]  /*3e9f0*/  IADD3 R6, R29, 0xe2, RZ ;  /* 0x000000e21d067810 */ /* 0x000fc40007ffe0ff */
[----:B------:R-:W-:Y:S02]  /*3ea00*/  IADD3 R13, R17, c[0x0][0x198], RZ ;  /* 0x00006600110d7a10 */ /* 0x000fe40007ffe0ff */
[----:B------:R-:W-:Y:S02]  /*3ea10*/  ISETP.LT.AND P4, PT, R6, c[0x0][0x17c], !P0 ;  /* 0x00005f0006007a0c */ /* 0x000fe40004781270 */
[----:B0-----:R-:W-:Y:S02]  /*3ea20*/  LEA.HI.X.SX32 R5, R3, R2, 0x1, P6 ;  /* 0x0000000203057211 */ /* 0x001fe400030f0eff */
[C---:B------:R-:W-:Y:S02]  /*3ea30*/  LEA R8, P6, R17.reuse, R0, 0x1 ;  /* 0x0000000011087211 */ /* 0x040fe400078c08ff */
[----:B---3--:R-:W-:Y:S01]  /*3ea40*/  PRMT R3, R20, 0x7632, R3 ;  /* 0x0000763214037816 */ /* 0x008fe20000000003 */
[----:B------:R0:W-:Y:S01]  /*3ea50*/  @P1 STG.E.U16 [R4.64], R20 ;  /* 0x0000001404001986 */ /* 0x0001e2000c101506 */
[----:B------:R-:W-:-:S03]  /*3ea60*/  LEA.HI.X.SX32 R9, R17, R2, 0x1, P6 ;  /* 0x0000000211097211 */ /* 0x000fc600030f0eff */
[----:B0-----:R-:W3:Y:S01]  /*3ea70*/  LDL.LU R20, [R1+0x7c] ;  /* 0x00007c0001147983 */ /* 0x001ee20000300800 */
[----:B------:R-:W-:-:S04]  /*3ea80*/  LEA R4, P6, R13, R0, 0x1 ;  /* 0x000000000d047211 */ /* 0x000fc800078c08ff */
[----:B------:R-:W-:Y:S01]  /*3ea90*/  LEA.HI.X.SX32 R5, R13, R2, 0x1, P6 ;  /* 0x000000020d057211 */ /* 0x000fe200030f0eff */
[----:B------:R-:W-:Y:S01]  /*3eaa0*/  @P5 STG.E.U16 [R8.64], R3 ;  /* 0x0000000308005986 */ /* 0x000fe2000c101506 */
[----:B--2---:R-:W-:-:S03]  /*3eab0*/  PRMT R10, R28, 0x7632, R10 ;  /* 0x000076321c0a7816 */ /* 0x004fc6000000000a */
[----:B------:R0:W-:Y:S04]  /*3eac0*/  @P4 STG.E.U16 [R4.64], R28 ;  /* 0x0000001c04004986 */ /* 0x0001e8000c101506 */
[----:B0-----:R-:W2:Y:S01]  /*3ead0*/  LDL.LU R28, [R1+0xac] ;  /* 0x0000ac00011c7983 */ /* 0x001ea20000300800 */
        /* <DEDUP_REMOVED lines=11> */
[C---:B------:R-:W-:Y:S02]  /*3eb90*/  LEA R4, P6, R13.reuse, R0, 0x1 ;  /* 0x000000000d047211 */ /* 0x040fe400078c08ff */
[----:B------:R-:W-:Y:S01]  /*3eba0*/  IADD3 R17, R13, c[0x0][0x198], RZ ;  /* 0x000066000d117a10 */ /* 0x000fe20007ffe0ff */
[----:B------:R0:W-:Y:S01]  /*3ebb0*/  @P3 STG.E.U16 [R8.64], R10 ;  /* 0x0000000a08003986 */ /* 0x0001e2000c101506 */
[----:B------:R-:W-:-:S02]  /*3ebc0*/  ISETP.LT.AND P5, PT, R6, c[0x0][0x17c], !P0 ;  /* 0x00005f0006007a0c */ /* 0x000fc400047a1270 */
[----:B------:R-:W-:Y:S02]  /*3ebd0*/  IADD3 R6, R29, 0xe7, RZ ;  /* 0x000000e71d067810 */ /* 0x000fe40007ffe0ff */
[----:B------:R-:W-:Y:S02]  /*3ebe0*/  LEA.HI.X.SX32 R5, R13, R2, 0x1, P6 ;  /* 0x000000020d057211 */ /* 0x000fe400030f0eff */
[C---:B------:R-:W-:Y:S02]  /*3ebf0*/  IADD3 R13, R17.reuse, c[0x0][0x198], RZ ;  /* 0x00006600110d7a10 */ /* 0x040fe40007ffe0ff */
[----:B------:R-:W-:Y:S02]  /*3ec00*/  ISETP.LT.AND P4, PT, R6, c[0x0][0x17c], !P0 ;  /* 0x00005f0006007a0c */ /* 0x000fe40004781270 */
[----:B0-----:R-:W-:Y:S01]  /*3ec10*/  LEA R8, P6, R17, R0, 0x1 ;  /* 0x0000000011087211 */ /* 0x001fe200078c08ff */
[----:B----4-:R0:W-:Y:S01]  /*3ec20*/  @P2 STG.E.U16 [R4.64], R27 ;  /* 0x0000001b04002986 */ /* 0x0101e2000c101506 */
[----:B------:R-:W-:-:S02]  /*3ec30*/  PRMT R6, R27, 0x7632, R6 ;  /* 0x000076321b067816 */ /* 0x000fc40000000006 */
[----:B------:R-:W-:Y:S02]  /*3ec40*/  LEA.HI.X.SX32 R9, R17, R2, 0x1, P6 ;  /* 0x0000000211097211 */ /* 0x000fe400030f0eff */
[----:B------:R-:W-:Y:S02]  /*3ec50*/  IADD3 R17, R13, c[0x0][0x198], RZ ;  /* 0x000066000d117a10 */ /* 0x000fe40007ffe0ff */
[----:B------:R-:W-:Y:S01]  /*3ec60*/  IADD3 R3, R29, 0xe8, RZ ;  /* 0x000000e81d037810 */ /* 0x000fe20007ffe0ff */
[----:B------:R1:W-:Y:S04]  /*3ec70*/  @P1 STG.E.U16 [R8.64], R6 ;  /* 0x0000000608001986 */ /* 0x0003e8000c101506 */
[----:B0-----:R-:W4:Y:S01]  /*3ec80*/  LDL.LU R27, [R1+0x9c] ;  /* 0x00009c00011b7983 */ /* 0x001f220000300800 */
[----:B------:R-:W-:-:S02]  /*3ec90*/  LEA R4, P6, R13, R0, 0x1 ;  /* 0x000000000d047211 */ /* 0x000fc400078c08ff */
[----:B------:R-:W-:Y:S02]  /*3eca0*/  ISETP.LT.AND P3, PT, R3, c[0x0][0x17c], !P0 ;  /* 0x00005f0003007a0c */ /* 0x000fe40004761270 */
[----:B------:R-:W-:Y:S02]  /*3ecb0*/  LEA.HI.X.SX32 R5, R13, R2, 0x1, P6 ;  /* 0x000000020d057211 */ /* 0x000fe400030f0eff */
[C---:B------:R-:W-:Y:S02]  /*3ecc0*/  IADD3 R13, R17.reuse, c[0x0][0x198], RZ ;  /* 0x00006600110d7a10 */ /* 0x040fe40007ffe0ff */
[----:B-1----:R-:W-:-:S04]  /*3ecd0*/  LEA R8, P6, R17, R0, 0x1 ;  /* 0x0000000011087211 */ /* 0x002fc800078c08ff */
[----:B------:R-:W-:Y:S01]  /*3ece0*/  LEA.HI.X.SX32 R9, R17, R2, 0x1, P6 ;  /* 0x0000000211097211 */ /* 0x000fe200030f0eff */
[----:B---3--:R0:W-:Y:S01]  /*3ecf0*/  @P5 STG.E.U16 [R4.64], R20 ;  /* 0x0000001404005986 */ /* 0x0081e2000c101506 */
[----:B------:R-:W-:Y:S02]  /*3ed00*/  PRMT R10, R20, 0x7632, R10 ;  /* 0x00007632140a7816 */ /* 0x000fe4000000000a */
[C---:B0-----:R-:W-:Y:S01]  /*3ed10*/  LEA R4, P6, R13.reuse, R0, 0x1 ;  /* 0x000000000d047211 */ /* 0x041fe200078c08ff */
[----:B------:R-:W3:Y:S03]  /*3ed20*/  LDL.LU R20, [R1+0x8c] ;  /* 0x00008c0001147983 */ /* 0x000ee60000300800 */
[----:B------:R-:W-:Y:S01]  /*3ed30*/  LEA.HI.X.SX32 R5, R13, R2, 0x1, P6 ;  /* 0x000000020d057211 */ /* 0x000fe200030f0eff */
[----:B------:R-:W-:Y:S01]  /*3ed40*/  @P4 STG.E.U16 [R8.64], R10 ;  /* 0x0000000a08004986 */ /* 0x000fe2000c101506 */
[----:B--2---:R-:W-:-:S03]  /*3ed50*/  PRMT R6, R28, 0x7632, R6 ;  /* 0x000076321c067816 */ /* 0x004fc60000000006 */
[----:B------:R0:W-:Y:S04]  /*3ed60*/  @P3 STG.E.U16 [R4.64], R28 ;  /* 0x0000001c04003986 */ /* 0x0001e8000c101506 */
[----:B0-----:R-:W2:Y:S01]  /*3ed70*/  LDL.LU R28, [R1+0xc] ;  /* 0x00000c00011c7983 */ /* 0x001ea20000300800 */
[----:B------:R-:W-:Y:S02]  /*3ed80*/  IADD3 R3, R29, 0xe9, RZ ;  /* 0x000000e91d037810 */ /* 0x000fe40007ffe0ff */
[----:B------:R-:W-:Y:S01]  /*3ed90*/  IADD3 R17, R13, c[0x0][0x198], RZ ;  /* 0x000066000d117a10 */ /* 0x000fe20007ffe0ff */
[----:B------:R-:W2:Y:S01]  /*3eda0*/  LDL.LU R26, [R1+0x6c] ;  /* 0x00006c00011a7983 */ /* 0x000ea20000300800 */
[----:B------:R-:W-:Y:S02]  /*3edb0*/  ISETP.LT.AND P2, PT, R3, c[0x0][0x17c], !P0 ;  /* 0x00005f0003007a0c */ /* 0x000fe40004741270 */
[----:B------:R-:W-:-:S02]  /*3edc0*/  IADD3 R3, R29, 0xea, RZ ;  /* 0x000000ea1d037810 */ /* 0x000fc40007ffe0ff */
[----:B------:R-:W-:Y:S02]  /*3edd0*/  LEA R8, P6, R17, R0, 0x1 ;  /* 0x0000000011087211 */ /* 0x000fe400078c08ff */
[----:B------:R-:W-:Y:S02]  /*3ede0*/  ISETP.LT.AND P1, PT, R3, c[0x0][0x17c], !P0 ;  /* 0x00005f0003007a0c */ /* 0x000fe40004721270 */
[----:B------:R-:W-:Y:S02]  /*3edf0*/  IADD3 R13, R17, c[0x0][0x198], RZ ;  /* 0x00006600110d7a10 */ /* 0x000fe40007ffe0ff */
[----:B------:R-:W-:Y:S02]  /*3ee00*/  IADD3 R3, R29, 0xeb, RZ ;  /* 0x000000eb1d037810 */ /* 0x000fe40007ffe0ff */
[----:B------:R-:W-:Y:S02]  /*3ee10*/  LEA.HI.X.SX32 R9, R17, R2, 0x1, P6 ;  /* 0x0000000211097211 */ /* 0x000fe400030f0eff */
[----:B------:R-:W-:-:S02]  /*3ee20*/  LEA R4, P6, R13, R0, 0x1 ;  /* 0x000000000d047211 */ /* 0x000fc400078c08ff */
[----:B------:R-:W-:Y:S02]  /*3ee30*/  ISETP.LT.AND P5, PT, R3, c[0x0][0x17c], !P0 ;  /* 0x00005f0003007a0c */ /* 0x000fe400047a1270 */
[----:B------:R-:W-:Y:S02]  /*3ee40*/  IADD3 R17, R13, c[0x0][0x198], RZ ;  /* 0x000066000d117a10 */ /* 0x000fe40007ffe0ff */
[----:B------:R-:W-:Y:S01]  /*3ee50*/  IADD3 R3, R29, 0xec, RZ ;  /* 0x000000ec1d037810 */ /* 0x000fe20007ffe0ff */
[----:B------:R0:W-:Y:S01]  /*3ee60*/  @P2 STG.E.U16 [R8.64], R6 ;  /* 0x0000000608002986 */ /* 0x0001e2000c101506 */
[----:B------:R-:W-:Y:S02]  /*3ee70*/  LEA.HI.X.SX32 R5, R13, R2, 0x1, P6 ;  /* 0x000000020d057211 */ /* 0x000fe400030f0eff */
[----:B------:R-:W-:Y:S02]  /*3ee80*/  ISETP.LT.AND P4, PT, R3, c[0x0][0x17c], !P0 ;  /* 0x00005f0003007a0c */ /* 0x000fe40004781270 */
[----:B------:R-:W-:-:S02]  /*3ee90*/  IADD3 R13, R17, c[0x0][0x198], RZ ;  /* 0x00006600110d7a10 */ /* 0x000fc40007ffe0ff */
[----:B------:R-:W-:Y:S02]  /*3eea0*/  IADD3 R3, R29, 0xed, RZ ;  /* 0x000000ed1d037810 */ /* 0x000fe40007ffe0ff */
[----:B0-----:R-:W-:Y:S02]  /*3eeb0*/  LEA R8, P6, R17, R0, 0x1 ;  /* 0x0000000011087211 */ /* 0x001fe400078c08ff */
[----:B----4-:R-:W-:Y:S01]  /*3eec0*/  PRMT R10, R27, 0x7632, R10 ;  /* 0x000076321b0a7816 */ /* 0x010fe2000000000a */
[----:B------:R0:W-:Y:S01]  /*3eed0*/  @P1 STG.E.U16 [R4.64], R27 ;  /* 0x0000001b04001986 */ /* 0x0001e2000c101506 */
[----:B------:R-:W-:Y:S02]  /*3eee0*/  LEA.HI.X.SX32 R9, R17, R2, 0x1, P6 ;  /* 0x0000000211097211 */ /* 0x000fe400030f0eff */
[----:B------:R-:W-:Y:S02]  /*3eef0*/  ISETP.LT.AND P3, PT, R3, c[0x0][0x17c], !P0 ;  /* 0x00005f0003007a0c */ /* 0x000fe40004761270 */
[----:B------:R-:W-:-:S02]  /*3ef00*/  IADD3 R17, R13, c[0x0][0x198], RZ ;  /* 0x000066000d117a10 */ /* 0x000fc40007ffe0ff */
[----:B------:R-:W-:Y:S01]  /*3ef10*/  IADD3 R3, R29, 0xee, RZ ;  /* 0x000000ee1d037810 */ /* 0x000fe20007ffe0ff */
[----:B------:R1:W-:Y:S01]  /*3ef20*/  @P5 STG.E.U16 [R8.64], R10 ;  /* 0x0000000a08005986 */ /* 0x0003e2000c101506 */
[----:B0-----:R-:W-:-:S03]  /*3ef30*/  LEA R4, P6, R13, R0, 0x1 ;  /* 0x000000000d047211 */ /* 0x001fc600078c08ff */
[----:B------:R-:W4:Y:S01]  /*3ef40*/  LDL.LU R27, [R1+0x3c] ;  /* 0x00003c00011b7983 */ /* 0x000f220000300800 */
[----:B------:R-:W-:Y:S02]  /*3ef50*/  ISETP.LT.AND P2, PT, R3, c[0x0][0x17c], !P0 ;  /* 0x00005f0003007a0c */ /* 0x000fe40004741270 */
[----:B------:R-:W-:Y:S02]  /*3ef60*/  LEA.HI.X.SX32 R5, R13, R2, 0x1, P6 ;  /* 0x000000020d057211 */ /* 0x000fe400030f0eff */
[C---:B------:R-:W-:Y:S02]  /*3ef70*/  IADD3 R13, R17.reuse, c[0x0][0x198], RZ ;  /* 0x00006600110d7a10 */ /* 0x040fe40007ffe0ff */
[----:B-1----:R-:W-:-:S04]  /*3ef80*/  LEA R8, P6, R17, R0, 0x1 ;  /* 0x0000000011087211 */ /* 0x002fc800078c08ff */
[----:B------:R-:W-:Y:S02]  /*3ef90*/  LEA.HI.X.SX32 R9, R17, R2, 0x1, P6 ;  /* 0x0000000211097211 */ /* 0x000fe400030f0eff */
[C---:B------:R-:W-:Y:S02]  /*3efa0*/  LEA R12, P6, R13.reuse, R0, 0x1 ;  /* 0x000000000d0c7211 */ /* 0x040fe400078c08ff */
[C---:B------:R-:W-:Y:S02]  /*3efb0*/  IADD3 R17, R13.reuse, c[0x0][0x198], RZ ;  /* 0x000066000d117a10 */ /* 0x040fe40007ffe0ff */
[----:B------:R-:W-:Y:S02]  /*3efc0*/  LEA.HI.X.SX32 R13, R13, R2, 0x1, P6 ;  /* 0x000000020d0d7211 */ /* 0x000fe400030f0eff */
[----:B---3--:R-:W-:Y:S01]  /*3efd0*/  PRMT R6, R20, 0x7632, R6 ;  /* 0x0000763214067816 */ /* 0x008fe20000000006 */
[----:B------:R-:W-:Y:S04]  /*3efe0*/  @P4 STG.E.U16 [R4.64], R20 ;  /* 0x0000001404004986 */ /* 0x000fe8000c101506 */
[----:B------:R-:W-:Y:S01]  /*3eff0*/  @P3 STG.E.U16 [R8.64], R6 ;  /* 0x0000000608003986 */ /* 0x000fe2000c101506 */
[----:B--2---:R-:W-:-:S03]  /*3f000*/  PRMT R10, R28, 0x7632, R10 ;  /* 0x000076321c0a7816 */ /* 0x004fc6000000000a */
[----:B------:R0:W-:Y:S04]  /*3f010*/  @P2 STG.E.U16 [R12.64], R28 ;  /* 0x0000001c0c002986 */ /* 0x0001e8000c101506 */
[----:B0-----:R-:W2:Y:S01]  /*3f020*/  LDL.LU R28, [R1+0x1c] ;  /* 0x00001c00011c7983 */ /* 0x001ea20000300800 */
[----:B------:R-:W-:-:S04]  /*3f030*/  IADD3 R3, R29, 0xef, RZ ;  /* 0x000000ef1d037810 */ /* 0x000fc80007ffe0ff */
[----:B------:R-:W-:Y:S02]  /*3f040*/  ISETP.LT.AND P1, PT, R3, c[0x0][0x17c], !P0 ;  /* 0x00005f0003007a0c */ /* 0x000fe40004721270 */
[----:B------:R-:W-:-:S04]  /*3f050*/  IADD3 R3, R29, 0xf0, RZ ;  /* 0x000000f01d037810 */ /* 0x000fc80007ffe0ff */
[----:B------:R-:W-:Y:S02]  /*3f060*/  ISETP.LT.AND P5, PT, R3, c[0x0][0x17c], !P0 ;  /* 0x00005f0003007a0c */ /* 0x000fe400047a1270 */
[----:B------:R-:W-:Y:S02]  /*3f070*/  IADD3 R3, R29, 0xf1, RZ ;  /* 0x000000f11d037810 */ /* 0x000fe40007ffe0ff */
[----:B------:R-:W-:Y:S02]  /*3f080*/  LEA R16, P6, R17, R0, 0x1 ;  /* 0x0000000011107211 */ /* 0x000fe400078c08ff */
[----:B------:R-:W-:Y:S02]  /*3f090*/  ISETP.LT.AND P4, PT, R3, c[0x0][0x17c], !P0 ;  /* 0x00005f0003007a0c */ /* 0x000fe40004781270 */
[----:B------:R-:W-:Y:S02]  /*3f0a0*/  IADD3 R3, R29, 0xf2, RZ ;  /* 0x000000f21d037810 */ /* 0x000fe40007ffe0ff */
[----:B------:R-:W-:-:S02]  /*3f0b0*/  IADD3 R5, R17, c[0x0][0x198], RZ ;  /* 0x0000660011057a10 */ /* 0x000fc40007ffe0ff */
[----:B------:R-:W-:Y:S02]  /*3f0c0*/  ISETP.LT.AND P3, PT, R3, c[0x0][0x17c], !P0 ;  /* 0x00005f0003007a0c */ /* 0x000fe40004761270 */
[----:B------:R-:W-:Y:S02]  /*3f0d0*/  IADD3 R3, R29, 0xf3, RZ ;  /* 0x000000f31d037810 */ /* 0x000fe40007ffe0ff */
[----:B------:R-:W-:Y:S02]  /*3f0e0*/  LEA.HI.X.SX32 R17, R17, R2, 0x1, P6 ;  /* 0x0000000211117211 */ /* 0x000fe400030f0eff */
[C---:B------:R-:W-:Y:S02]  /*3f0f0*/  LEA R20, P6, R5.reuse, R0, 0x1 ;  /* 0x0000000005147211 */ /* 0x040fe400078c08ff */
[----:B------:R-:W-:Y:S02]  /*3f100*/  IADD3 R9, R5, c[0x0][0x198], RZ ;  /* 0x0000660005097a10 */ /* 0x000fe40007ffe0ff */
[----:B------:R-:W-:-:S02]  /*3f110*/  ISETP.LT.AND P2, PT, R3, c[0x0][0x17c], !P0 ;  /* 0x00005f0003007a0c */ /* 0x000fc40004741270 */
[----:B------:R-:W-:Y:S02]  /*3f120*/  IADD3 R3, R29, 0xf4, RZ ;  /* 0x000000f41d037810 */ /* 0x000fe40007ffe0ff */
[----:B------:R-:W-:Y:S02]  /*3f130*/  LEA.HI.X.SX32 R21, R5, R2, 0x1, P6 ;  /* 0x0000000205157211 */ /* 0x000fe400030f0eff */
[C---:B------:R-:W-:Y:S01]  /*3f140*/  LEA R8, P6, R9.reuse, R0, 0x1 ;  /* 0x0000000009087211 */ /* 0x040fe200078c08ff */
[----:B------:R0:W-:Y:S01]  /*3f150*/  @P1 STG.E.U16 [R16.64], R10 ;  /* 0x0000000a10001986 */ /* 0x0001e2000c101506 */
[----:B------:R-:W-:Y:S02]  /*3f160*/  IADD3 R5, R9, c[0x0][0x198], RZ ;  /* 0x0000660009057a10 */ /* 0x000fe40007ffe0ff */
[----:B------:R-:W-:Y:S02]  /*3f170*/  ISETP.LT.AND P1, PT, R3, c[0x0][0x17c], !P0 ;  /* 0x00005f0003007a0c */ /* 0x000fe40004721270 */
[----:B------:R-:W-:-:S02]  /*3f180*/  IADD3 R3, R29, 0xf5, RZ ;  /* 0x000000f51d037810 */ /* 0x000fc40007ffe0ff */
[----:B------:R-:W-:Y:S02]  /*3f190*/  LEA.HI.X.SX32 R9, R9, R2, 0x1, P6 ;  /* 0x0000000209097211 */ /* 0x000fe400030f0eff */
[C---:B------:R-:W-:Y:S01]  /*3f1a0*/  LEA R12, P6, R5.reuse, R0, 0x1 ;  /* 0x00000000050c7211 */ /* 0x040fe200078c08ff */
[----:B------:R1:W-:Y:S01]  /*3f1b0*/  @P5 STG.E.U16 [R20.64], R26 ;  /* 0x0000001a14005986 */ /* 0x0003e2000c101506 */
[----:B------:R-:W-:Y:S02]  /*3f1c0*/  PRMT R6, R26, 0x7632, R6 ;  /* 0x000076321a067816 */ /* 0x000fe40000000006 */
[----:B0-----:R-:W-:Y:S02]  /*3f1d0*/  IADD3 R17, R5, c[0x0][0x198], RZ ;  /* 0x0000660005117a10 */ /* 0x001fe40007ffe0ff */
[----:B------:R-:W-:Y:S02]  /*3f1e0*/  ISETP.LT.AND P5, PT, R3, c[0x0][0x17c], !P0 ;  /* 0x00005f0003007a0c */ /* 0x000fe400047a1270 */
[----:B------:R-:W-:-:S02]  /*3f1f0*/  IADD3 R3, R29, 0xf6, RZ ;  /* 0x000000f61d037810 */ /* 0x000fc40007ffe0ff */
[----:B------:R-:W-:Y:S02]  /*3f200*/  LEA.HI.X.SX32 R13, R5, R2, 0x1, P6 ;  /* 0x00000002050d7211 */ /* 0x000fe400030f0eff */
[C---:B------:R-:W-:Y:S01]  /*3f210*/  LEA R4, P6, R17.reuse, R0, 0x1 ;  /* 0x0000000011047211 */ /* 0x040fe200078c08ff */
[----:B------:R0:W-:Y:S01]  /*3f220*/  @P4 STG.E.U16 [R8.64], R6 ;  /* 0x0000000608004986 */ /* 0x0001e2000c101506 */
[----:B-1----:R-:W-:Y:S02]  /*3f230*/  IADD3 R21, R17, c[0x0][0x198], RZ ;  /* 0x0000660011157a10 */ /* 0x002fe40007ffe0ff */
[----:B------:R-:W-:Y:S02]  /*3f240*/  ISETP.LT.AND P4, PT, R3, c[0x0][0x17c], !P0 ;  /* 0x00005f0003007a0c */ /* 0x000fe40004781270 */
[----:B------:R-:W-:Y:S02]  /*3f250*/  IADD3 R3, R29, 0xf7, RZ ;  /* 0x000000f71d037810 */ /* 0x000fe40007ffe0ff */
[----:B------:R-:W-:Y:S01]  /*3f260*/  LEA.HI.X.SX32 R5, R17, R2, 0x1, P6 ;  /* 0x0000000211057211 */ /* 0x000fe200030f0eff */
[----:B----4-:R1:W-:Y:S01]  /*3f270*/  @P3 STG.E.U16 [R12.64], R27 ;  /* 0x0000001b0c003986 */ /* 0x0103e2000c101506 */
[----:B------:R-:W-:-:S02]  /*3f280*/  IADD3 R17, R21, c[0x0][0x198], RZ ;  /* 0x0000660015117a10 */ /* 0x000fc40007ffe0ff */
[----:B0-----:R-:W-:Y:S02]  /*3f290*/  PRMT R9, R27, 0x7632, R9 ;  /* 0x000076321b097816 */ /* 0x001fe40000000009 */
[----:B------:R-:W-:Y:S02]  /*3f2a0*/  LEA R8, P6, R21, R0, 0x1 ;  /* 0x0000000015087211 */ /* 0x000fe400078c08ff */
[----:B------:R-:W-:Y:S01]  /*3f2b0*/  ISETP.LT.AND P3, PT, R3, c[0x0][0x17c], !P0 ;  /* 0x00005f0003007a0c */ /* 0x000fe20004761270 */
[----:B------:R0:W-:Y:S01]  /*3f2c0*/  @P2 STG.E.U16 [R4.64], R9 ;  /* 0x0000000904002986 */ /* 0x0001e2000c101506 */
[----:B------:R-:W-:Y:S02]  /*3f2d0*/  IADD3 R3, R29, 0xf8, RZ ;  /* 0x000000f81d037810 */ /* 0x000fe40007ffe0ff */
[----:B-1----:R-:W-:Y:S02]  /*3f2e0*/  IADD3 R13, R17, c[0x0][0x198], RZ ;  /* 0x00006600110d7a10 */ /* 0x002fe40007ffe0ff */
[----:B------:R-:W-:-:S02]  /*3f2f0*/  ISETP.LT.AND P2, PT, R3, c[0x0][0x17c], !P0 ;  /* 0x00005f0003007a0c */ /* 0x000fc40004741270 */
[----:B------:R-:W-:Y:S02]  /*3f300*/  IADD3 R3, R29, 0xf9, RZ ;  /* 0x000000f91d037810 */ /* 0x000fe40007ffe0ff */
[----:B0-----:R-:W-:Y:S02]  /*3f310*/  LEA.HI.X.SX32 R9, R21, R2, 0x1, P6 ;  /* 0x0000000215097211 */ /* 0x001fe400030f0eff */
[----:B------:R-:W-:-:S04]  /*3f320*/  LEA R16, P6, R17, R0, 0x1 ;  /* 0x0000000011107211 */ /* 0x000fc800078c08ff */
[----:B------:R-:W-:Y:S02]  /*3f330*/  LEA.HI.X.SX32 R17, R17, R2, 0x1, P6 ;  /* 0x0000000211117211 */ /* 0x000fe400030f0eff */
[C---:B------:R-:W-:Y:S02]  /*3f340*/  LEA R4, P6, R13.reuse, R0, 0x1 ;  /* 0x000000000d047211 */ /* 0x040fe400078c08ff */
[----:B------:R-:W-:Y:S02]  /*3f350*/  IADD3 R21, R13, c[0x0][0x198], RZ ;  /* 0x000066000d157a10 */ /* 0x000fe40007ffe0ff */
[----:B------:R-:W-:Y:S02]  /*3f360*/  PRMT R6, R7, 0x7632, R6 ;  /* 0x0000763207067816 */ /* 0x000fe40000000006 */
[----:B------:R-:W-:Y:S02]  /*3f370*/  IADD3 R14, R29, 0xfe, RZ ;  /* 0x000000fe1d0e7810 */ /* 0x000fe40007ffe0ff */
[----:B--2---:R-:W-:Y:S01]  /*3f380*/  PRMT R5, R28, 0x7632, R5 ;  /* 0x000076321c057816 */ /* 0x004fe20000000005 */
[----:B------:R0:W-:Y:S01]  /*3f390*/  @P1 STG.E.U16 [R8.64], R28 ;  /* 0x0000001c08001986 */ /* 0x0001e2000c101506 */
[----:B------:R-:W-:-:S02]  /*3f3a0*/  ISETP.LT.AND P1, PT, R3, c[0x0][0x17c], !P0 ;  /* 0x00005f0003007a0c */ /* 0x000fc40004721270 */
[----:B------:R-:W-:Y:S01]  /*3f3b0*/  IADD3 R3, R29, 0xfa, RZ ;  /* 0x000000fa1d037810 */ /* 0x000fe20007ffe0ff */
[----:B------:R1:W-:Y:S03]  /*3f3c0*/  @P5 STG.E.U16 [R16.64], R5 ;  /* 0x0000000510005986 */ /* 0x0003e6000c101506 */
[----:B------:R-:W-:Y:S02]  /*3f3d0*/  ISETP.LT.AND P5, PT, R3, c[0x0][0x17c], !P0 ;  /* 0x00005f0003007a0c */ /* 0x000fe400047a1270 */
[----:B------:R-:W-:Y:S02]  /*3f3e0*/  IADD3 R3, R29, 0xfb, RZ ;  /* 0x000000fb1d037810 */ /* 0x000fe40007ffe0ff */
[----:B0-----:R-:W-:Y:S02]  /*3f3f0*/  IADD3 R9, R21, c[0x0][0x198], RZ ;  /* 0x0000660015097a10 */ /* 0x001fe40007ffe0ff */
[----:B-1----:R-:W-:-:S02]  /*3f400*/  LEA.HI.X.SX32 R5, R13, R2, 0x1, P6 ;  /* 0x000000020d057211 */ /* 0x002fc400030f0eff */
[----:B------:R-:W-:Y:S02]  /*3f410*/  LEA R12, P6, R21, R0, 0x1 ;  /* 0x00000000150c7211 */ /* 0x000fe400078c08ff */
[----:B------:R-:W-:Y:S01]  /*3f420*/  IADD3 R17, R9, c[0x0][0x198], RZ ;  /* 0x0000660009117a10 */ /* 0x000fe20007ffe0ff */
[----:B------:R0:W-:Y:S01]  /*3f430*/  @P4 STG.E.U16 [R4.64], R7 ;  /* 0x0000000704004986 */ /* 0x0001e2000c101506 */
[----:B------:R-:W-:Y:S02]  /*3f440*/  LEA.HI.X.SX32 R13, R21, R2, 0x1, P6 ;  /* 0x00000002150d7211 */ /* 0x000fe400030f0eff */
[----:B------:R-:W-:Y:S02]  /*3f450*/  LEA R8, P6, R9, R0, 0x1 ;  /* 0x0000000009087211 */ /* 0x000fe400078c08ff */
[----:B------:R-:W-:Y:S02]  /*3f460*/  ISETP.LT.AND P4, PT, R3, c[0x0][0x17c], !P0 ;  /* 0x00005f0003007a0c */ /* 0x000fe40004781270 */
[----:B------:R-:W-:Y:S01]  /*3f470*/  IADD3 R3, R29, 0xfc, RZ ;  /* 0x000000fc1d037810 */ /* 0x000fe20007ffe0ff */
[----:B------:R1:W-:Y:S01]  /*3f480*/  @P3 STG.E.U16 [R12.64], R6 ;  /* 0x000000060c003986 */ /* 0x0003e2000c101506 */
[----:B------:R-:W-:-:S02]  /*3f490*/  LEA.HI.X.SX32 R9, R9, R2, 0x1, P6 ;  /* 0x0000000209097211 */ /* 0x000fc400030f0eff */
[C---:B------:R-:W-:Y:S02]  /*3f4a0*/  IADD3 R21, R17.reuse, c[0x0][0x198], RZ ;  /* 0x0000660011157a10 */ /* 0x040fe40007ffe0ff */
[----:B------:R-:W-:Y:S02]  /*3f4b0*/  LEA R16, P6, R17, R0, 0x1 ;  /* 0x0000000011107211 */ /* 0x000fe400078c08ff */
[----:B------:R-:W-:Y:S02]  /*3f4c0*/  ISETP.LT.AND P3, PT, R3, c[0x0][0x17c], !P0 ;  /* 0x00005f0003007a0c */ /* 0x000fe40004761270 */
[----:B------:R-:W-:Y:S02]  /*3f4d0*/  IADD3 R3, R29, 0xfd, RZ ;  /* 0x000000fd1d037810 */ /* 0x000fe40007ffe0ff */
[----:B0-----:R-:W-:Y:S01]  /*3f4e0*/  IADD3 R7, R21, c[0x0][0x198], RZ ;  /* 0x0000660015077a10 */ /* 0x001fe20007ffe0ff */
[----:B------:R-:W-:Y:S01]  /*3f4f0*/  @P2 STG.E.U16 [R8.64], R11 ;  /* 0x0000000b08002986 */ /* 0x000fe2000c101506 */
[----:B------:R-:W-:-:S02]  /*3f500*/  PRMT R5, R11, 0x7632, R5 ;  /* 0x000076320b057816 */ /* 0x000fc40000000005 */
[----:B------:R-:W-:Y:S02]  /*3f510*/  LEA.HI.X.SX32 R17, R17, R2, 0x1, P6 ;  /* 0x0000000211117211 */ /* 0x000fe400030f0eff */
[----:B------:R-:W-:Y:S02]  /*3f520*/  ISETP.LT.AND P2, PT, R3, c[0x0][0x17c], !P0 ;  /* 0x00005f0003007a0c */ /* 0x000fe40004741270 */
[-C--:B------:R-:W-:Y:S02]  /*3f530*/  LEA R4, P6, R21, R0.reuse, 0x1 ;  /* 0x0000000015047211 */ /* 0x080fe400078c08ff */
[C---:B------:R-:W-:Y:S01]  /*3f540*/  IADD3 R3, R7.reuse, c[0x0][0x198], RZ ;  /* 0x0000660007037a10 */ /* 0x040fe20007ffe0ff */
[----:B------:R0:W-:Y:S01]  /*3f550*/  @P1 STG.E.U16 [R16.64], R5 ;  /* 0x0000000510001986 */ /* 0x0001e2000c101506 */
[----:B-1----:R-:W-:Y:S02]  /*3f560*/  LEA R6, P1, R7, R0, 0x1 ;  /* 0x0000000007067211 */ /* 0x002fe400078208ff */
[----:B0-----:R-:W-:-:S02]  /*3f570*/  LEA.HI.X.SX32 R5, R21, R2, 0x1, P6 ;  /* 0x0000000215057211 */ /* 0x001fc400030f0eff */
[C---:B------:R-:W-:Y:S02]  /*3f580*/  IADD3 R21, R3.reuse, c[0x0][0x198], RZ ;  /* 0x0000660003157a10 */ /* 0x040fe40007ffe0ff */
[----:B------:R-:W-:Y:S02]  /*3f590*/  LEA R12, P6, R3, R0, 0x1 ;  /* 0x00000000030c7211 */ /* 0x000fe400078c08ff */
[----:B------:R-:W-:Y:S02]  /*3f5a0*/  IADD3 R25, R21, c[0x0][0x198], RZ ;  /* 0x0000660015197a10 */ /* 0x000fe40007ffe0ff */
[----:B------:R-:W-:Y:S02]  /*3f5b0*/  LEA.HI.X.SX32 R7, R7, R2, 0x1, P1 ;  /* 0x0000000207077211 */ /* 0x000fe400008f0eff */
[----:B------:R-:W-:Y:S02]  /*3f5c0*/  LEA R10, P1, R25, R0, 0x1 ;  /* 0x00000000190a7211 */ /* 0x000fe400078208ff */
[----:B------:R-:W-:-:S02]  /*3f5d0*/  LEA.HI.X.SX32 R13, R3, R2, 0x1, P6 ;  /* 0x00000002030d7211 */ /* 0x000fc400030f0eff */
[----:B------:R-:W-:Y:S02]  /*3f5e0*/  IADD3 R3, R29, 0xff, RZ ;  /* 0x000000ff1d037810 */ /* 0x000fe40007ffe0ff */
[----:B------:R-:W-:Y:S02]  /*3f5f0*/  LEA.HI.X.SX32 R11, R25, R2, 0x1, P1 ;  /* 0x00000002190b7211 */ /* 0x000fe400008f0eff */
[----:B------:R-:W-:Y:S02]  /*3f600*/  ISETP.LT.AND P1, PT, R14, c[0x0][0x17c], !P0 ;  /* 0x00005f000e007a0c */ /* 0x000fe40004721270 */
[----:B------:R-:W-:Y:S02]  /*3f610*/  LEA R8, P6, R21, R0, 0x1 ;  /* 0x0000000015087211 */ /* 0x000fe400078c08ff */
[----:B------:R-:W-:Y:S02]  /*3f620*/  ISETP.LT.AND P0, PT, R3, c[0x0][0x17c], !P0 ;  /* 0x00005f0003007a0c */ /* 0x000fe40004701270 */
[----:B------:R-:W-:-:S02]  /*3f630*/  IADD3 R27, R25, c[0x0][0x198], RZ ;  /* 0x00006600191b7a10 */ /* 0x000fc40007ffe0ff */
[----:B------:R-:W-:Y:S02]  /*3f640*/  LEA.HI.X.SX32 R9, R21, R2, 0x1, P6 ;  /* 0x0000000215097211 */ /* 0x000fe400030f0eff */
[----:B------:R-:W-:Y:S02]  /*3f650*/  PRMT R3, R15, 0x7632, R3 ;  /* 0x000076320f037816 */ /* 0x000fe40000000003 */
[----:B------:R-:W-:Y:S02]  /*3f660*/  LEA R16, P6, R27, R0, 0x1 ;  /* 0x000000001b107211 */ /* 0x000fe400078c08ff */
[----:B------:R-:W-:Y:S01]  /*3f670*/  PRMT R0, R19, 0x7632, R0 ;  /* 0x0000763213007816 */ /* 0x000fe20000000000 */
[----:B------:R0:W-:Y:S04]  /*3f680*/  @P5 STG.E.U16 [R4.64], R15 ;  /* 0x0000000f04005986 */ /* 0x0001e8000c101506 */
[----:B------:R0:W-:Y:S04]  /*3f690*/  @P4 STG.E.U16 [R6.64], R3 ;  /* 0x0000000306004986 */ /* 0x0001e8000c101506 */
[----:B------:R0:W-:Y:S04]  /*3f6a0*/  @P3 STG.E.U16 [R12.64], R19 ;  /* 0x000000130c003986 */ /* 0x0001e8000c101506 */
[----:B------:R0:W-:Y:S01]  /*3f6b0*/  @P2 STG.E.U16 [R8.64], R0 ;  /* 0x0000000008002986 */ /* 0x0001e2000c101506 */
[----:B------:R-:W-:-:S03]  /*3f6c0*/  LEA.HI.X.SX32 R17, R27, R2, 0x1, P6 ;  /* 0x000000021b117211 */ /* 0x000fc600030f0eff */
[----:B------:R0:W-:Y:S01]  /*3f6d0*/  @P1 STG.E.U16 [R10.64], R23 ;  /* 0x000000170a001986 */ /* 0x0001e2000c101506 */
[----:B------:R-:W-:Y:S05]  /*3f6e0*/  @!P0 EXIT ;  /* 0x000000000000894d */ /* 0x000fea0003800000 */
[----:B0-----:R-:W-:-:S05]  /*3f6f0*/  PRMT R8, R23, 0x7632, R8 ;  /* 0x0000763217087816 */ /* 0x001fca0000000008 */
[----:B------:R-:W-:Y:S01]  /*3f700*/  STG.E.U16 [R16.64], R8 ;  /* 0x0000000810007986 */ /* 0x000fe2000c101506 */
[----:B------:R-:W-:Y:S05]  /*3f710*/  EXIT ;  /* 0x000000000000794d */ /* 0x000fea0003800000 */
.L_x_3:
[----:B------:R-:W-:-:S00]  /*3f720*/  BRA `(.L_x_3) ;  /* 0xfffffff000007947 */ /* 0x000fc0000383ffff */
[----:B------:R-:W-:-:S00]  /*3f730*/  NOP ;  /* 0x0000000000007918 */ /* 0x000fc00000000000 */
        /* <DEDUP_REMOVED lines=12> */
.L_x_4:


//--------------------- .nv.shared.matmul_kernel  --------------------------
	.section	.nv.shared.matmul_kernel,"aw",@nobits
	.sectionflags	@""
	.align	16
